//
// Generated by NVIDIA NVVM Compiler
//
// Compiler Build ID: CL-36424714
// Cuda compilation tools, release 13.0, V13.0.88
// Based on NVVM 20.0.0
//

.version 9.0
.target sm_100
.address_size 64

	// .globl	_Z13reduce_kernelPfS_ji
.func  (.param .b32 func_retval0) fminf
(
	.param .b32 fminf_param_0,
	.param .b32 fminf_param_1
)
;
.func  (.param .b32 func_retval0) fmaxf
(
	.param .b32 fmaxf_param_0,
	.param .b32 fmaxf_param_1
)
;
// _ZZ13reduce_kernelPfS_jiE11partial_res has been demoted
// _ZZ19bucket_bitonic_sortPfS_jPjS0_S0_S0_jS0_E4buff has been demoted
// _ZZN3cub18CUB_300001_SM_10006detail4scan16DeviceScanKernelINS2_10policy_hubIjjjjN4cuda3std3__44plusIvEEE10Policy1000EN6thrust24THRUST_300001_SM_1000_NS10device_ptrIjEESF_NS0_13ScanTileStateIjLb1EEES9_NS1_10InputValueIjPjEEjjLb0EjEEvT0_T1_T2_iT3_T4_T5_E12temp_storage has been demoted
// _ZZN3cub18CUB_300001_SM_10006detail4scan16DeviceScanKernelINS2_10policy_hubIjjjmN4cuda3std3__44plusIvEEE10Policy1000EN6thrust24THRUST_300001_SM_1000_NS10device_ptrIjEESF_NS0_13ScanTileStateIjLb1EEES9_NS1_10InputValueIjPjEEmjLb0EjEEvT0_T1_T2_iT3_T4_T5_E12temp_storage has been demoted
.global .align 1 .b8 _ZN34_INTERNAL_387d2ae5_4_k_cu_113748c84cuda3std3__45__cpo5beginE[1];
.global .align 1 .b8 _ZN34_INTERNAL_387d2ae5_4_k_cu_113748c84cuda3std3__45__cpo3endE[1];
.global .align 1 .b8 _ZN34_INTERNAL_387d2ae5_4_k_cu_113748c84cuda3std3__45__cpo6cbeginE[1];
.global .align 1 .b8 _ZN34_INTERNAL_387d2ae5_4_k_cu_113748c84cuda3std3__45__cpo4cendE[1];
.global .align 1 .b8 _ZN34_INTERNAL_387d2ae5_4_k_cu_113748c84cuda3std3__45__cpo6rbeginE[1];
.global .align 1 .b8 _ZN34_INTERNAL_387d2ae5_4_k_cu_113748c84cuda3std3__45__cpo4rendE[1];
.global .align 1 .b8 _ZN34_INTERNAL_387d2ae5_4_k_cu_113748c84cuda3std3__45__cpo7crbeginE[1];
.global .align 1 .b8 _ZN34_INTERNAL_387d2ae5_4_k_cu_113748c84cuda3std3__45__cpo5crendE[1];
.global .align 1 .b8 _ZN34_INTERNAL_387d2ae5_4_k_cu_113748c84cuda3std3__436_GLOBAL__N__387d2ae5_4_k_cu_113748c86ignoreE[1];
.global .align 1 .b8 _ZN34_INTERNAL_387d2ae5_4_k_cu_113748c84cuda3std3__419piecewise_constructE[1];
.global .align 1 .b8 _ZN34_INTERNAL_387d2ae5_4_k_cu_113748c84cuda3std3__48in_placeE[1];
.global .align 1 .b8 _ZN34_INTERNAL_387d2ae5_4_k_cu_113748c84cuda3std3__420unreachable_sentinelE[1];
.global .align 1 .b8 _ZN34_INTERNAL_387d2ae5_4_k_cu_113748c84cuda3std3__47nulloptE[1];
.global .align 1 .b8 _ZN34_INTERNAL_387d2ae5_4_k_cu_113748c84cuda3std3__48unexpectE[1];
.global .align 1 .b8 _ZN34_INTERNAL_387d2ae5_4_k_cu_113748c84cuda3std6ranges3__45__cpo4swapE[1];
.global .align 1 .b8 _ZN34_INTERNAL_387d2ae5_4_k_cu_113748c84cuda3std6ranges3__45__cpo9iter_moveE[1];
.global .align 1 .b8 _ZN34_INTERNAL_387d2ae5_4_k_cu_113748c84cuda3std6ranges3__45__cpo5beginE[1];
.global .align 1 .b8 _ZN34_INTERNAL_387d2ae5_4_k_cu_113748c84cuda3std6ranges3__45__cpo3endE[1];
.global .align 1 .b8 _ZN34_INTERNAL_387d2ae5_4_k_cu_113748c84cuda3std6ranges3__45__cpo6cbeginE[1];
.global .align 1 .b8 _ZN34_INTERNAL_387d2ae5_4_k_cu_113748c84cuda3std6ranges3__45__cpo4cendE[1];
.global .align 1 .b8 _ZN34_INTERNAL_387d2ae5_4_k_cu_113748c84cuda3std6ranges3__45__cpo7advanceE[1];
.global .align 1 .b8 _ZN34_INTERNAL_387d2ae5_4_k_cu_113748c84cuda3std6ranges3__45__cpo9iter_swapE[1];
.global .align 1 .b8 _ZN34_INTERNAL_387d2ae5_4_k_cu_113748c84cuda3std6ranges3__45__cpo4nextE[1];
.global .align 1 .b8 _ZN34_INTERNAL_387d2ae5_4_k_cu_113748c84cuda3std6ranges3__45__cpo4prevE[1];
.global .align 1 .b8 _ZN34_INTERNAL_387d2ae5_4_k_cu_113748c84cuda3std6ranges3__45__cpo4dataE[1];
.global .align 1 .b8 _ZN34_INTERNAL_387d2ae5_4_k_cu_113748c84cuda3std6ranges3__45__cpo5cdataE[1];
.global .align 1 .b8 _ZN34_INTERNAL_387d2ae5_4_k_cu_113748c84cuda3std6ranges3__45__cpo4sizeE[1];
.global .align 1 .b8 _ZN34_INTERNAL_387d2ae5_4_k_cu_113748c84cuda3std6ranges3__45__cpo5ssizeE[1];
.global .align 1 .b8 _ZN34_INTERNAL_387d2ae5_4_k_cu_113748c84cuda3std6ranges3__45__cpo8distanceE[1];
.global .align 1 .b8 _ZN34_INTERNAL_387d2ae5_4_k_cu_113748c86thrust24THRUST_300001_SM_1000_NS8cuda_cub3parE[1];
.global .align 1 .b8 _ZN34_INTERNAL_387d2ae5_4_k_cu_113748c86thrust24THRUST_300001_SM_1000_NS8cuda_cub10par_nosyncE[1];
.global .align 1 .b8 _ZN34_INTERNAL_387d2ae5_4_k_cu_113748c86thrust24THRUST_300001_SM_1000_NS6system6detail10sequential3seqE[1];
.global .align 1 .b8 _ZN34_INTERNAL_387d2ae5_4_k_cu_113748c86thrust24THRUST_300001_SM_1000_NS12placeholders2_1E[1];
.global .align 1 .b8 _ZN34_INTERNAL_387d2ae5_4_k_cu_113748c86thrust24THRUST_300001_SM_1000_NS12placeholders2_2E[1];
.global .align 1 .b8 _ZN34_INTERNAL_387d2ae5_4_k_cu_113748c86thrust24THRUST_300001_SM_1000_NS12placeholders2_3E[1];
.global .align 1 .b8 _ZN34_INTERNAL_387d2ae5_4_k_cu_113748c86thrust24THRUST_300001_SM_1000_NS12placeholders2_4E[1];
.global .align 1 .b8 _ZN34_INTERNAL_387d2ae5_4_k_cu_113748c86thrust24THRUST_300001_SM_1000_NS12placeholders2_5E[1];
.global .align 1 .b8 _ZN34_INTERNAL_387d2ae5_4_k_cu_113748c86thrust24THRUST_300001_SM_1000_NS12placeholders2_6E[1];
.global .align 1 .b8 _ZN34_INTERNAL_387d2ae5_4_k_cu_113748c86thrust24THRUST_300001_SM_1000_NS12placeholders2_7E[1];
.global .align 1 .b8 _ZN34_INTERNAL_387d2ae5_4_k_cu_113748c86thrust24THRUST_300001_SM_1000_NS12placeholders2_8E[1];
.global .align 1 .b8 _ZN34_INTERNAL_387d2ae5_4_k_cu_113748c86thrust24THRUST_300001_SM_1000_NS12placeholders2_9E[1];
.global .align 1 .b8 _ZN34_INTERNAL_387d2ae5_4_k_cu_113748c86thrust24THRUST_300001_SM_1000_NS12placeholders3_10E[1];
.global .align 1 .b8 _ZN34_INTERNAL_387d2ae5_4_k_cu_113748c86thrust24THRUST_300001_SM_1000_NS3seqE[1];

.visible .entry _Z13reduce_kernelPfS_ji(
	.param .u64 .ptr .align 1 _Z13reduce_kernelPfS_ji_param_0,
	.param .u64 .ptr .align 1 _Z13reduce_kernelPfS_ji_param_1,
	.param .u32 _Z13reduce_kernelPfS_ji_param_2,
	.param .u32 _Z13reduce_kernelPfS_ji_param_3
)
{
	.reg .pred 	%p<10>;
	.reg .b32 	%r<18>;
	.reg .b32 	%f<16>;
	.reg .b64 	%rd<14>;
	// demoted variable
	.shared .align 4 .b8 _ZZ13reduce_kernelPfS_jiE11partial_res[4096];
	ld.param.u64 	%rd4, [_Z13reduce_kernelPfS_ji_param_0];
	ld.param.u64 	%rd3, [_Z13reduce_kernelPfS_ji_param_1];
	ld.param.u32 	%r9, [_Z13reduce_kernelPfS_ji_param_2];
	ld.param.u32 	%r10, [_Z13reduce_kernelPfS_ji_param_3];
	cvta.to.global.u64 	%rd1, %rd4;
	mov.u32 	%r1, %ctaid.x;
	mov.u32 	%r17, %ntid.x;
	mul.lo.s32 	%r11, %r17, %r1;
	shl.b32 	%r12, %r11, 1;
	mov.u32 	%r3, %tid.x;
	add.s32 	%r4, %r12, %r3;
	setp.eq.s32 	%p1, %r10, 0;
	mov.u64 	%rd5, fmaxf;
	mov.u64 	%rd6, fminf;
	selp.b64 	%rd2, %rd6, %rd5, %p1;
	setp.lt.u32 	%p2, %r4, %r9;
	@%p2 bra 	$L__BB0_2;
	setp.eq.s32 	%p3, %r10, 0;
	selp.f32 	%f14, 0f7F7FFFFF, 0fFF7FFFFF, %p3;
	bra.uni 	$L__BB0_3;
$L__BB0_2:
	mul.wide.u32 	%rd7, %r4, 4;
	add.s64 	%rd8, %rd1, %rd7;
	ld.global.f32 	%f14, [%rd8];
$L__BB0_3:
	add.s32 	%r5, %r4, %r17;
	setp.lt.u32 	%p4, %r5, %r9;
	@%p4 bra 	$L__BB0_5;
	setp.eq.s32 	%p5, %r10, 0;
	selp.f32 	%f15, 0f7F7FFFFF, 0fFF7FFFFF, %p5;
	bra.uni 	$L__BB0_6;
$L__BB0_5:
	mul.wide.u32 	%rd9, %r5, 4;
	add.s64 	%rd10, %rd1, %rd9;
	ld.global.f32 	%f15, [%rd10];
$L__BB0_6:
	{ // callseq 0, 0
	.param .b32 param0;
	st.param.f32 	[param0], %f14;
	.param .b32 param1;
	st.param.f32 	[param1], %f15;
	.param .b32 retval0;
	prototype_0 : .callprototype (.param .b32 _) _ (.param .b32 _, .param .b32 _);
	call (retval0), 
	%rd2, 
	(
	param0, 
	param1
	)
	, prototype_0;
	ld.param.f32 	%f7, [retval0];
	} // callseq 0
	shl.b32 	%r13, %r3, 2;
	mov.u32 	%r14, _ZZ13reduce_kernelPfS_jiE11partial_res;
	add.s32 	%r6, %r14, %r13;
	st.shared.f32 	[%r6], %f7;
	bar.sync 	0;
	setp.lt.u32 	%p6, %r17, 2;
	@%p6 bra 	$L__BB0_10;
$L__BB0_7:
	shr.u32 	%r8, %r17, 1;
	setp.ge.u32 	%p7, %r3, %r8;
	@%p7 bra 	$L__BB0_9;
	ld.shared.f32 	%f9, [%r6];
	shl.b32 	%r15, %r8, 2;
	add.s32 	%r16, %r6, %r15;
	ld.shared.f32 	%f10, [%r16];
	{ // callseq 1, 0
	.param .b32 param0;
	st.param.f32 	[param0], %f9;
	.param .b32 param1;
	st.param.f32 	[param1], %f10;
	.param .b32 retval0;
	prototype_1 : .callprototype (.param .b32 _) _ (.param .b32 _, .param .b32 _);
	call (retval0), 
	%rd2, 
	(
	param0, 
	param1
	)
	, prototype_1;
	ld.param.f32 	%f11, [retval0];
	} // callseq 1
	st.shared.f32 	[%r6], %f11;
$L__BB0_9:
	bar.sync 	0;
	setp.gt.u32 	%p8, %r17, 3;
	mov.u32 	%r17, %r8;
	@%p8 bra 	$L__BB0_7;
$L__BB0_10:
	setp.ne.s32 	%p9, %r3, 0;
	@%p9 bra 	$L__BB0_12;
	ld.shared.f32 	%f13, [_ZZ13reduce_kernelPfS_jiE11partial_res];
	cvta.to.global.u64 	%rd11, %rd3;
	mul.wide.u32 	%rd12, %r1, 4;
	add.s64 	%rd13, %rd11, %rd12;
	st.global.f32 	[%rd13], %f13;
$L__BB0_12:
	ret;

}
	// .globl	_Z16histogram_kernelPfjddPjj
.visible .entry _Z16histogram_kernelPfjddPjj(
	.param .u64 .ptr .align 1 _Z16histogram_kernelPfjddPjj_param_0,
	.param .u32 _Z16histogram_kernelPfjddPjj_param_1,
	.param .f64 _Z16histogram_kernelPfjddPjj_param_2,
	.param .f64 _Z16histogram_kernelPfjddPjj_param_3,
	.param .u64 .ptr .align 1 _Z16histogram_kernelPfjddPjj_param_4,
	.param .u32 _Z16histogram_kernelPfjddPjj_param_5
)
{
	.reg .pred 	%p<4>;
	.reg .b32 	%r<16>;
	.reg .b32 	%f<2>;
	.reg .b64 	%rd<9>;
	.reg .b64 	%fd<9>;

	ld.param.u64 	%rd3, [_Z16histogram_kernelPfjddPjj_param_0];
	ld.param.u32 	%r7, [_Z16histogram_kernelPfjddPjj_param_1];
	ld.param.f64 	%fd3, [_Z16histogram_kernelPfjddPjj_param_2];
	ld.param.f64 	%fd4, [_Z16histogram_kernelPfjddPjj_param_3];
	ld.param.u64 	%rd4, [_Z16histogram_kernelPfjddPjj_param_4];
	ld.param.u32 	%r8, [_Z16histogram_kernelPfjddPjj_param_5];
	mov.u32 	%r9, %ctaid.x;
	mov.u32 	%r1, %ntid.x;
	mov.u32 	%r10, %tid.x;
	mad.lo.s32 	%r15, %r9, %r1, %r10;
	setp.ge.u32 	%p1, %r15, %r7;
	@%p1 bra 	$L__BB1_3;
	cvt.rn.f64.u32 	%fd1, %r8;
	add.s32 	%r3, %r8, -1;
	sub.f64 	%fd2, %fd4, %fd3;
	mov.u32 	%r11, %nctaid.x;
	mul.lo.s32 	%r4, %r11, %r1;
	cvta.to.global.u64 	%rd1, %rd3;
	cvta.to.global.u64 	%rd2, %rd4;
$L__BB1_2:
	mul.wide.u32 	%rd5, %r15, 4;
	add.s64 	%rd6, %rd1, %rd5;
	ld.global.f32 	%f1, [%rd6];
	cvt.f64.f32 	%fd5, %f1;
	sub.f64 	%fd6, %fd5, %fd3;
	div.rn.f64 	%fd7, %fd6, %fd2;
	mul.f64 	%fd8, %fd7, %fd1;
	cvt.rzi.u32.f64 	%r12, %fd8;
	setp.lt.u32 	%p2, %r12, %r8;
	selp.b32 	%r13, %r12, %r3, %p2;
	mul.wide.u32 	%rd7, %r13, 4;
	add.s64 	%rd8, %rd2, %rd7;
	atom.global.add.u32 	%r14, [%rd8], 1;
	add.s32 	%r15, %r15, %r4;
	setp.lt.u32 	%p3, %r15, %r7;
	@%p3 bra 	$L__BB1_2;
$L__BB1_3:
	ret;

}
	// .globl	_Z15prepare_bucketsPfS_jddPjj
.visible .entry _Z15prepare_bucketsPfS_jddPjj(
	.param .u64 .ptr .align 1 _Z15prepare_bucketsPfS_jddPjj_param_0,
	.param .u64 .ptr .align 1 _Z15prepare_bucketsPfS_jddPjj_param_1,
	.param .u32 _Z15prepare_bucketsPfS_jddPjj_param_2,
	.param .f64 _Z15prepare_bucketsPfS_jddPjj_param_3,
	.param .f64 _Z15prepare_bucketsPfS_jddPjj_param_4,
	.param .u64 .ptr .align 1 _Z15prepare_bucketsPfS_jddPjj_param_5,
	.param .u32 _Z15prepare_bucketsPfS_jddPjj_param_6
)
{
	.reg .pred 	%p<4>;
	.reg .b32 	%r<16>;
	.reg .b32 	%f<2>;
	.reg .b64 	%rd<13>;
	.reg .b64 	%fd<9>;

	ld.param.u64 	%rd4, [_Z15prepare_bucketsPfS_jddPjj_param_0];
	ld.param.u64 	%rd5, [_Z15prepare_bucketsPfS_jddPjj_param_1];
	ld.param.u32 	%r7, [_Z15prepare_bucketsPfS_jddPjj_param_2];
	ld.param.f64 	%fd3, [_Z15prepare_bucketsPfS_jddPjj_param_3];
	ld.param.f64 	%fd4, [_Z15prepare_bucketsPfS_jddPjj_param_4];
	ld.param.u64 	%rd6, [_Z15prepare_bucketsPfS_jddPjj_param_5];
	ld.param.u32 	%r8, [_Z15prepare_bucketsPfS_jddPjj_param_6];
	mov.u32 	%r9, %ctaid.x;
	mov.u32 	%r1, %ntid.x;
	mov.u32 	%r10, %tid.x;
	mad.lo.s32 	%r15, %r9, %r1, %r10;
	setp.ge.u32 	%p1, %r15, %r7;
	@%p1 bra 	$L__BB2_3;
	cvt.rn.f64.u32 	%fd1, %r8;
	add.s32 	%r3, %r8, -1;
	sub.f64 	%fd2, %fd4, %fd3;
	mov.u32 	%r11, %nctaid.x;
	mul.lo.s32 	%r4, %r11, %r1;
	cvta.to.global.u64 	%rd1, %rd4;
	cvta.to.global.u64 	%rd2, %rd6;
	cvta.to.global.u64 	%rd3, %rd5;
$L__BB2_2:
	mul.wide.u32 	%rd7, %r15, 4;
	add.s64 	%rd8, %rd1, %rd7;
	ld.global.f32 	%f1, [%rd8];
	cvt.f64.f32 	%fd5, %f1;
	sub.f64 	%fd6, %fd5, %fd3;
	div.rn.f64 	%fd7, %fd6, %fd2;
	mul.f64 	%fd8, %fd7, %fd1;
	cvt.rzi.u32.f64 	%r12, %fd8;
	setp.lt.u32 	%p2, %r12, %r8;
	selp.b32 	%r13, %r12, %r3, %p2;
	mul.wide.u32 	%rd9, %r13, 4;
	add.s64 	%rd10, %rd2, %rd9;
	atom.global.add.u32 	%r14, [%rd10], 1;
	mul.wide.u32 	%rd11, %r14, 4;
	add.s64 	%rd12, %rd3, %rd11;
	st.global.f32 	[%rd12], %f1;
	add.s32 	%r15, %r15, %r4;
	setp.lt.u32 	%p3, %r15, %r7;
	@%p3 bra 	$L__BB2_2;
$L__BB2_3:
	ret;

}
	// .globl	_Z19bucket_bitonic_sortPfS_jPjS0_S0_S0_jS0_
.visible .entry _Z19bucket_bitonic_sortPfS_jPjS0_S0_S0_jS0_(
	.param .u64 .ptr .align 1 _Z19bucket_bitonic_sortPfS_jPjS0_S0_S0_jS0__param_0,
	.param .u64 .ptr .align 1 _Z19bucket_bitonic_sortPfS_jPjS0_S0_S0_jS0__param_1,
	.param .u32 _Z19bucket_bitonic_sortPfS_jPjS0_S0_S0_jS0__param_2,
	.param .u64 .ptr .align 1 _Z19bucket_bitonic_sortPfS_jPjS0_S0_S0_jS0__param_3,
	.param .u64 .ptr .align 1 _Z19bucket_bitonic_sortPfS_jPjS0_S0_S0_jS0__param_4,
	.param .u64 .ptr .align 1 _Z19bucket_bitonic_sortPfS_jPjS0_S0_S0_jS0__param_5,
	.param .u64 .ptr .align 1 _Z19bucket_bitonic_sortPfS_jPjS0_S0_S0_jS0__param_6,
	.param .u32 _Z19bucket_bitonic_sortPfS_jPjS0_S0_S0_jS0__param_7,
	.param .u64 .ptr .align 1 _Z19bucket_bitonic_sortPfS_jPjS0_S0_S0_jS0__param_8
)
{
	.reg .pred 	%p<187>;
	.reg .b32 	%r<81>;
	.reg .b32 	%f<143>;
	.reg .b64 	%rd<31>;
	// demoted variable
	.shared .align 4 .b8 _ZZ19bucket_bitonic_sortPfS_jPjS0_S0_S0_jS0_E4buff[8192];
	ld.param.u64 	%rd13, [_Z19bucket_bitonic_sortPfS_jPjS0_S0_S0_jS0__param_0];
	ld.param.u64 	%rd14, [_Z19bucket_bitonic_sortPfS_jPjS0_S0_S0_jS0__param_1];
	ld.param.u64 	%rd9, [_Z19bucket_bitonic_sortPfS_jPjS0_S0_S0_jS0__param_4];
	ld.param.u64 	%rd11, [_Z19bucket_bitonic_sortPfS_jPjS0_S0_S0_jS0__param_6];
	ld.param.u32 	%r31, [_Z19bucket_bitonic_sortPfS_jPjS0_S0_S0_jS0__param_7];
	ld.param.u64 	%rd12, [_Z19bucket_bitonic_sortPfS_jPjS0_S0_S0_jS0__param_8];
	cvta.to.global.u64 	%rd1, %rd14;
	cvta.to.global.u64 	%rd2, %rd13;
	mov.u32 	%r80, %ctaid.x;
	setp.ge.u32 	%p2, %r80, %r31;
	@%p2 bra 	$L__BB3_148;
	ld.param.u64 	%rd30, [_Z19bucket_bitonic_sortPfS_jPjS0_S0_S0_jS0__param_5];
	ld.param.u64 	%rd29, [_Z19bucket_bitonic_sortPfS_jPjS0_S0_S0_jS0__param_3];
	mov.u32 	%r2, %tid.x;
	shl.b32 	%r32, %r2, 2;
	mov.u32 	%r33, _ZZ19bucket_bitonic_sortPfS_jPjS0_S0_S0_jS0_E4buff;
	add.s32 	%r26, %r33, %r32;
	mov.u32 	%r34, %ntid.x;
	add.s32 	%r4, %r2, %r34;
	shl.b32 	%r35, %r34, 2;
	add.s32 	%r5, %r26, %r35;
	mov.u32 	%r6, %nctaid.x;
	and.b32  	%r36, %r2, 1;
	setp.eq.b32 	%p1, %r36, 1;
	shl.b32 	%r37, %r2, 1;
	add.s32 	%r7, %r26, %r32;
	and.b32  	%r8, %r2, 2;
	and.b32  	%r38, %r37, 2044;
	or.b32  	%r39, %r38, %r36;
	shl.b32 	%r40, %r39, 2;
	add.s32 	%r9, %r33, %r40;
	and.b32  	%r10, %r2, 4;
	and.b32  	%r41, %r37, 2040;
	and.b32  	%r42, %r2, 3;
	or.b32  	%r43, %r41, %r42;
	shl.b32 	%r44, %r43, 2;
	add.s32 	%r11, %r33, %r44;
	and.b32  	%r12, %r2, 8;
	and.b32  	%r45, %r37, 2032;
	and.b32  	%r46, %r2, 7;
	or.b32  	%r47, %r45, %r46;
	shl.b32 	%r48, %r47, 2;
	add.s32 	%r13, %r33, %r48;
	and.b32  	%r14, %r2, 16;
	and.b32  	%r49, %r37, 2016;
	and.b32  	%r50, %r2, 15;
	or.b32  	%r51, %r49, %r50;
	shl.b32 	%r52, %r51, 2;
	add.s32 	%r15, %r33, %r52;
	and.b32  	%r16, %r2, 32;
	and.b32  	%r53, %r37, 1984;
	and.b32  	%r54, %r2, 31;
	or.b32  	%r55, %r53, %r54;
	shl.b32 	%r56, %r55, 2;
	add.s32 	%r17, %r33, %r56;
	and.b32  	%r18, %r2, 64;
	and.b32  	%r57, %r37, 1920;
	and.b32  	%r58, %r2, 63;
	or.b32  	%r59, %r57, %r58;
	shl.b32 	%r60, %r59, 2;
	add.s32 	%r19, %r33, %r60;
	and.b32  	%r20, %r2, 128;
	and.b32  	%r61, %r37, 1792;
	and.b32  	%r62, %r2, 127;
	or.b32  	%r63, %r61, %r62;
	shl.b32 	%r64, %r63, 2;
	add.s32 	%r21, %r33, %r64;
	and.b32  	%r22, %r2, 256;
	and.b32  	%r65, %r37, 1536;
	and.b32  	%r66, %r2, 255;
	or.b32  	%r67, %r65, %r66;
	shl.b32 	%r68, %r67, 2;
	add.s32 	%r23, %r33, %r68;
	and.b32  	%r24, %r2, 512;
	and.b32  	%r69, %r37, 1024;
	and.b32  	%r70, %r2, 511;
	or.b32  	%r71, %r69, %r70;
	shl.b32 	%r72, %r71, 2;
	add.s32 	%r25, %r33, %r72;
	cvta.to.global.u64 	%rd3, %rd9;
	cvta.to.global.u64 	%rd4, %rd29;
	cvta.to.global.u64 	%rd5, %rd12;
	cvta.to.global.u64 	%rd6, %rd30;
	cvta.to.global.u64 	%rd7, %rd11;
$L__BB3_2:
	mul.wide.u32 	%rd15, %r80, 4;
	add.s64 	%rd16, %rd3, %rd15;
	ld.global.u32 	%r28, [%rd16];
	add.s64 	%rd17, %rd4, %rd15;
	ld.global.u32 	%r73, [%rd17];
	sub.s32 	%r29, %r73, %r28;
	add.s32 	%r74, %r28, -2049;
	setp.gt.u32 	%p3, %r74, -2049;
	@%p3 bra 	$L__BB3_6;
	setp.ne.s32 	%p183, %r2, 0;
	setp.lt.u32 	%p184, %r28, 2049;
	or.pred  	%p185, %p183, %p184;
	@%p185 bra 	$L__BB3_5;
	atom.global.add.u32 	%r79, [%rd5], 1;
	mul.wide.u32 	%rd26, %r79, 4;
	add.s64 	%rd27, %rd6, %rd26;
	st.global.u32 	[%rd27], %r28;
	add.s64 	%rd28, %rd7, %rd26;
	st.global.u32 	[%rd28], %r29;
$L__BB3_5:
	bar.sync 	0;
	bra.uni 	$L__BB3_147;
$L__BB3_6:
	setp.ge.u32 	%p4, %r2, %r28;
	mov.f32 	%f141, 0f7F7FFFFF;
	@%p4 bra 	$L__BB3_8;
	add.s32 	%r75, %r29, %r2;
	mul.wide.u32 	%rd18, %r75, 4;
	add.s64 	%rd19, %rd2, %rd18;
	ld.global.f32 	%f141, [%rd19];
$L__BB3_8:
	st.shared.f32 	[%r26], %f141;
	setp.ge.u32 	%p5, %r4, %r28;
	mov.f32 	%f142, 0f7F7FFFFF;
	@%p5 bra 	$L__BB3_10;
	add.s32 	%r76, %r4, %r29;
	mul.wide.u32 	%rd20, %r76, 4;
	add.s64 	%rd21, %rd2, %rd20;
	ld.global.f32 	%f142, [%rd21];
$L__BB3_10:
	st.shared.f32 	[%r5], %f142;
	bar.sync 	0;
	ld.shared.f32 	%f5, [%r7];
	ld.shared.f32 	%f6, [%r7+4];
	setp.leu.f32 	%p6, %f5, %f6;
	xor.pred  	%p7, %p6, %p1;
	@%p7 bra 	$L__BB3_12;
	st.shared.f32 	[%r7], %f6;
	st.shared.f32 	[%r7+4], %f5;
$L__BB3_12:
	setp.ne.s32 	%p8, %r8, 0;
	bar.sync 	0;
	ld.shared.f32 	%f7, [%r9];
	ld.shared.f32 	%f8, [%r9+8];
	setp.leu.f32 	%p9, %f7, %f8;
	xor.pred  	%p10, %p9, %p8;
	@%p10 bra 	$L__BB3_14;
	st.shared.f32 	[%r9], %f8;
	st.shared.f32 	[%r9+8], %f7;
$L__BB3_14:
	bar.sync 	0;
	ld.shared.f32 	%f9, [%r7];
	ld.shared.f32 	%f10, [%r7+4];
	setp.leu.f32 	%p12, %f9, %f10;
	xor.pred  	%p13, %p12, %p8;
	@%p13 bra 	$L__BB3_16;
	st.shared.f32 	[%r7], %f10;
	st.shared.f32 	[%r7+4], %f9;
$L__BB3_16:
	setp.ne.s32 	%p14, %r10, 0;
	bar.sync 	0;
	ld.shared.f32 	%f11, [%r11];
	ld.shared.f32 	%f12, [%r11+16];
	setp.leu.f32 	%p15, %f11, %f12;
	xor.pred  	%p16, %p15, %p14;
	@%p16 bra 	$L__BB3_18;
	st.shared.f32 	[%r11], %f12;
	st.shared.f32 	[%r11+16], %f11;
$L__BB3_18:
	bar.sync 	0;
	ld.shared.f32 	%f13, [%r9];
	ld.shared.f32 	%f14, [%r9+8];
	setp.leu.f32 	%p18, %f13, %f14;
	xor.pred  	%p19, %p18, %p14;
	@%p19 bra 	$L__BB3_20;
	st.shared.f32 	[%r9], %f14;
	st.shared.f32 	[%r9+8], %f13;
$L__BB3_20:
	bar.sync 	0;
	ld.shared.f32 	%f15, [%r7];
	ld.shared.f32 	%f16, [%r7+4];
	setp.leu.f32 	%p21, %f15, %f16;
	xor.pred  	%p22, %p21, %p14;
	@%p22 bra 	$L__BB3_22;
	st.shared.f32 	[%r7], %f16;
	st.shared.f32 	[%r7+4], %f15;
$L__BB3_22:
	setp.ne.s32 	%p23, %r12, 0;
	bar.sync 	0;
	ld.shared.f32 	%f17, [%r13];
	ld.shared.f32 	%f18, [%r13+32];
	setp.leu.f32 	%p24, %f17, %f18;
	xor.pred  	%p25, %p24, %p23;
	@%p25 bra 	$L__BB3_24;
	st.shared.f32 	[%r13], %f18;
	st.shared.f32 	[%r13+32], %f17;
$L__BB3_24:
	bar.sync 	0;
	ld.shared.f32 	%f19, [%r11];
	ld.shared.f32 	%f20, [%r11+16];
	setp.leu.f32 	%p27, %f19, %f20;
	xor.pred  	%p28, %p27, %p23;
	@%p28 bra 	$L__BB3_26;
	st.shared.f32 	[%r11], %f20;
	st.shared.f32 	[%r11+16], %f19;
$L__BB3_26:
	bar.sync 	0;
	ld.shared.f32 	%f21, [%r9];
	ld.shared.f32 	%f22, [%r9+8];
	setp.leu.f32 	%p30, %f21, %f22;
	xor.pred  	%p31, %p30, %p23;
	@%p31 bra 	$L__BB3_28;
	st.shared.f32 	[%r9], %f22;
	st.shared.f32 	[%r9+8], %f21;
$L__BB3_28:
	bar.sync 	0;
	ld.shared.f32 	%f23, [%r7];
	ld.shared.f32 	%f24, [%r7+4];
	setp.leu.f32 	%p33, %f23, %f24;
	xor.pred  	%p34, %p33, %p23;
	@%p34 bra 	$L__BB3_30;
	st.shared.f32 	[%r7], %f24;
	st.shared.f32 	[%r7+4], %f23;
$L__BB3_30:
	setp.ne.s32 	%p35, %r14, 0;
	bar.sync 	0;
	ld.shared.f32 	%f25, [%r15];
	ld.shared.f32 	%f26, [%r15+64];
	setp.leu.f32 	%p36, %f25, %f26;
	xor.pred  	%p37, %p36, %p35;
	@%p37 bra 	$L__BB3_32;
	st.shared.f32 	[%r15], %f26;
	st.shared.f32 	[%r15+64], %f25;
$L__BB3_32:
	bar.sync 	0;
	ld.shared.f32 	%f27, [%r13];
	ld.shared.f32 	%f28, [%r13+32];
	setp.leu.f32 	%p39, %f27, %f28;
	xor.pred  	%p40, %p39, %p35;
	@%p40 bra 	$L__BB3_34;
	st.shared.f32 	[%r13], %f28;
	st.shared.f32 	[%r13+32], %f27;
$L__BB3_34:
	bar.sync 	0;
	ld.shared.f32 	%f29, [%r11];
	ld.shared.f32 	%f30, [%r11+16];
	setp.leu.f32 	%p42, %f29, %f30;
	xor.pred  	%p43, %p42, %p35;
	@%p43 bra 	$L__BB3_36;
	st.shared.f32 	[%r11], %f30;
	st.shared.f32 	[%r11+16], %f29;
$L__BB3_36:
	bar.sync 	0;
	ld.shared.f32 	%f31, [%r9];
	ld.shared.f32 	%f32, [%r9+8];
	setp.leu.f32 	%p45, %f31, %f32;
	xor.pred  	%p46, %p45, %p35;
	@%p46 bra 	$L__BB3_38;
	st.shared.f32 	[%r9], %f32;
	st.shared.f32 	[%r9+8], %f31;
$L__BB3_38:
	bar.sync 	0;
	ld.shared.f32 	%f33, [%r7];
	ld.shared.f32 	%f34, [%r7+4];
	setp.leu.f32 	%p48, %f33, %f34;
	xor.pred  	%p49, %p48, %p35;
	@%p49 bra 	$L__BB3_40;
	st.shared.f32 	[%r7], %f34;
	st.shared.f32 	[%r7+4], %f33;
$L__BB3_40:
	setp.ne.s32 	%p50, %r16, 0;
	bar.sync 	0;
	ld.shared.f32 	%f35, [%r17];
	ld.shared.f32 	%f36, [%r17+128];
	setp.leu.f32 	%p51, %f35, %f36;
	xor.pred  	%p52, %p51, %p50;
	@%p52 bra 	$L__BB3_42;
	st.shared.f32 	[%r17], %f36;
	st.shared.f32 	[%r17+128], %f35;
$L__BB3_42:
	bar.sync 	0;
	ld.shared.f32 	%f37, [%r15];
	ld.shared.f32 	%f38, [%r15+64];
	setp.leu.f32 	%p54, %f37, %f38;
	xor.pred  	%p55, %p54, %p50;
	@%p55 bra 	$L__BB3_44;
	st.shared.f32 	[%r15], %f38;
	st.shared.f32 	[%r15+64], %f37;
$L__BB3_44:
	bar.sync 	0;
	ld.shared.f32 	%f39, [%r13];
	ld.shared.f32 	%f40, [%r13+32];
	setp.leu.f32 	%p57, %f39, %f40;
	xor.pred  	%p58, %p57, %p50;
	@%p58 bra 	$L__BB3_46;
	st.shared.f32 	[%r13], %f40;
	st.shared.f32 	[%r13+32], %f39;
$L__BB3_46:
	bar.sync 	0;
	ld.shared.f32 	%f41, [%r11];
	ld.shared.f32 	%f42, [%r11+16];
	setp.leu.f32 	%p60, %f41, %f42;
	xor.pred  	%p61, %p60, %p50;
	@%p61 bra 	$L__BB3_48;
	st.shared.f32 	[%r11], %f42;
	st.shared.f32 	[%r11+16], %f41;
$L__BB3_48:
	bar.sync 	0;
	ld.shared.f32 	%f43, [%r9];
	ld.shared.f32 	%f44, [%r9+8];
	setp.leu.f32 	%p63, %f43, %f44;
	xor.pred  	%p64, %p63, %p50;
	@%p64 bra 	$L__BB3_50;
	st.shared.f32 	[%r9], %f44;
	st.shared.f32 	[%r9+8], %f43;
$L__BB3_50:
	bar.sync 	0;
	ld.shared.f32 	%f45, [%r7];
	ld.shared.f32 	%f46, [%r7+4];
	setp.leu.f32 	%p66, %f45, %f46;
	xor.pred  	%p67, %p66, %p50;
	@%p67 bra 	$L__BB3_52;
	st.shared.f32 	[%r7], %f46;
	st.shared.f32 	[%r7+4], %f45;
$L__BB3_52:
	setp.ne.s32 	%p68, %r18, 0;
	bar.sync 	0;
	ld.shared.f32 	%f47, [%r19];
	ld.shared.f32 	%f48, [%r19+256];
	setp.leu.f32 	%p69, %f47, %f48;
	xor.pred  	%p70, %p69, %p68;
	@%p70 bra 	$L__BB3_54;
	st.shared.f32 	[%r19], %f48;
	st.shared.f32 	[%r19+256], %f47;
$L__BB3_54:
	bar.sync 	0;
	ld.shared.f32 	%f49, [%r17];
	ld.shared.f32 	%f50, [%r17+128];
	setp.leu.f32 	%p72, %f49, %f50;
	xor.pred  	%p73, %p72, %p68;
	@%p73 bra 	$L__BB3_56;
	st.shared.f32 	[%r17], %f50;
	st.shared.f32 	[%r17+128], %f49;
$L__BB3_56:
	bar.sync 	0;
	ld.shared.f32 	%f51, [%r15];
	ld.shared.f32 	%f52, [%r15+64];
	setp.leu.f32 	%p75, %f51, %f52;
	xor.pred  	%p76, %p75, %p68;
	@%p76 bra 	$L__BB3_58;
	st.shared.f32 	[%r15], %f52;
	st.shared.f32 	[%r15+64], %f51;
$L__BB3_58:
	bar.sync 	0;
	ld.shared.f32 	%f53, [%r13];
	ld.shared.f32 	%f54, [%r13+32];
	setp.leu.f32 	%p78, %f53, %f54;
	xor.pred  	%p79, %p78, %p68;
	@%p79 bra 	$L__BB3_60;
	st.shared.f32 	[%r13], %f54;
	st.shared.f32 	[%r13+32], %f53;
$L__BB3_60:
	bar.sync 	0;
	ld.shared.f32 	%f55, [%r11];
	ld.shared.f32 	%f56, [%r11+16];
	setp.leu.f32 	%p81, %f55, %f56;
	xor.pred  	%p82, %p81, %p68;
	@%p82 bra 	$L__BB3_62;
	st.shared.f32 	[%r11], %f56;
	st.shared.f32 	[%r11+16], %f55;
$L__BB3_62:
	bar.sync 	0;
	ld.shared.f32 	%f57, [%r9];
	ld.shared.f32 	%f58, [%r9+8];
	setp.leu.f32 	%p84, %f57, %f58;
	xor.pred  	%p85, %p84, %p68;
	@%p85 bra 	$L__BB3_64;
	st.shared.f32 	[%r9], %f58;
	st.shared.f32 	[%r9+8], %f57;
$L__BB3_64:
	bar.sync 	0;
	ld.shared.f32 	%f59, [%r7];
	ld.shared.f32 	%f60, [%r7+4];
	setp.leu.f32 	%p87, %f59, %f60;
	xor.pred  	%p88, %p87, %p68;
	@%p88 bra 	$L__BB3_66;
	st.shared.f32 	[%r7], %f60;
	st.shared.f32 	[%r7+4], %f59;
$L__BB3_66:
	setp.ne.s32 	%p89, %r20, 0;
	bar.sync 	0;
	ld.shared.f32 	%f61, [%r21];
	ld.shared.f32 	%f62, [%r21+512];
	setp.leu.f32 	%p90, %f61, %f62;
	xor.pred  	%p91, %p90, %p89;
	@%p91 bra 	$L__BB3_68;
	st.shared.f32 	[%r21], %f62;
	st.shared.f32 	[%r21+512], %f61;
$L__BB3_68:
	bar.sync 	0;
	ld.shared.f32 	%f63, [%r19];
	ld.shared.f32 	%f64, [%r19+256];
	setp.leu.f32 	%p93, %f63, %f64;
	xor.pred  	%p94, %p93, %p89;
	@%p94 bra 	$L__BB3_70;
	st.shared.f32 	[%r19], %f64;
	st.shared.f32 	[%r19+256], %f63;
$L__BB3_70:
	bar.sync 	0;
	ld.shared.f32 	%f65, [%r17];
	ld.shared.f32 	%f66, [%r17+128];
	setp.leu.f32 	%p96, %f65, %f66;
	xor.pred  	%p97, %p96, %p89;
	@%p97 bra 	$L__BB3_72;
	st.shared.f32 	[%r17], %f66;
	st.shared.f32 	[%r17+128], %f65;
$L__BB3_72:
	bar.sync 	0;
	ld.shared.f32 	%f67, [%r15];
	ld.shared.f32 	%f68, [%r15+64];
	setp.leu.f32 	%p99, %f67, %f68;
	xor.pred  	%p100, %p99, %p89;
	@%p100 bra 	$L__BB3_74;
	st.shared.f32 	[%r15], %f68;
	st.shared.f32 	[%r15+64], %f67;
$L__BB3_74:
	bar.sync 	0;
	ld.shared.f32 	%f69, [%r13];
	ld.shared.f32 	%f70, [%r13+32];
	setp.leu.f32 	%p102, %f69, %f70;
	xor.pred  	%p103, %p102, %p89;
	@%p103 bra 	$L__BB3_76;
	st.shared.f32 	[%r13], %f70;
	st.shared.f32 	[%r13+32], %f69;
$L__BB3_76:
	bar.sync 	0;
	ld.shared.f32 	%f71, [%r11];
	ld.shared.f32 	%f72, [%r11+16];
	setp.leu.f32 	%p105, %f71, %f72;
	xor.pred  	%p106, %p105, %p89;
	@%p106 bra 	$L__BB3_78;
	st.shared.f32 	[%r11], %f72;
	st.shared.f32 	[%r11+16], %f71;
$L__BB3_78:
	bar.sync 	0;
	ld.shared.f32 	%f73, [%r9];
	ld.shared.f32 	%f74, [%r9+8];
	setp.leu.f32 	%p108, %f73, %f74;
	xor.pred  	%p109, %p108, %p89;
	@%p109 bra 	$L__BB3_80;
	st.shared.f32 	[%r9], %f74;
	st.shared.f32 	[%r9+8], %f73;
$L__BB3_80:
	bar.sync 	0;
	ld.shared.f32 	%f75, [%r7];
	ld.shared.f32 	%f76, [%r7+4];
	setp.leu.f32 	%p111, %f75, %f76;
	xor.pred  	%p112, %p111, %p89;
	@%p112 bra 	$L__BB3_82;
	st.shared.f32 	[%r7], %f76;
	st.shared.f32 	[%r7+4], %f75;
$L__BB3_82:
	setp.ne.s32 	%p113, %r22, 0;
	bar.sync 	0;
	ld.shared.f32 	%f77, [%r23];
	ld.shared.f32 	%f78, [%r23+1024];
	setp.leu.f32 	%p114, %f77, %f78;
	xor.pred  	%p115, %p114, %p113;
	@%p115 bra 	$L__BB3_84;
	st.shared.f32 	[%r23], %f78;
	st.shared.f32 	[%r23+1024], %f77;
$L__BB3_84:
	bar.sync 	0;
	ld.shared.f32 	%f79, [%r21];
	ld.shared.f32 	%f80, [%r21+512];
	setp.leu.f32 	%p117, %f79, %f80;
	xor.pred  	%p118, %p117, %p113;
	@%p118 bra 	$L__BB3_86;
	st.shared.f32 	[%r21], %f80;
	st.shared.f32 	[%r21+512], %f79;
$L__BB3_86:
	bar.sync 	0;
	ld.shared.f32 	%f81, [%r19];
	ld.shared.f32 	%f82, [%r19+256];
	setp.leu.f32 	%p120, %f81, %f82;
	xor.pred  	%p121, %p120, %p113;
	@%p121 bra 	$L__BB3_88;
	st.shared.f32 	[%r19], %f82;
	st.shared.f32 	[%r19+256], %f81;
$L__BB3_88:
	bar.sync 	0;
	ld.shared.f32 	%f83, [%r17];
	ld.shared.f32 	%f84, [%r17+128];
	setp.leu.f32 	%p123, %f83, %f84;
	xor.pred  	%p124, %p123, %p113;
	@%p124 bra 	$L__BB3_90;
	st.shared.f32 	[%r17], %f84;
	st.shared.f32 	[%r17+128], %f83;
$L__BB3_90:
	bar.sync 	0;
	ld.shared.f32 	%f85, [%r15];
	ld.shared.f32 	%f86, [%r15+64];
	setp.leu.f32 	%p126, %f85, %f86;
	xor.pred  	%p127, %p126, %p113;
	@%p127 bra 	$L__BB3_92;
	st.shared.f32 	[%r15], %f86;
	st.shared.f32 	[%r15+64], %f85;
$L__BB3_92:
	bar.sync 	0;
	ld.shared.f32 	%f87, [%r13];
	ld.shared.f32 	%f88, [%r13+32];
	setp.leu.f32 	%p129, %f87, %f88;
	xor.pred  	%p130, %p129, %p113;
	@%p130 bra 	$L__BB3_94;
	st.shared.f32 	[%r13], %f88;
	st.shared.f32 	[%r13+32], %f87;
$L__BB3_94:
	bar.sync 	0;
	ld.shared.f32 	%f89, [%r11];
	ld.shared.f32 	%f90, [%r11+16];
	setp.leu.f32 	%p132, %f89, %f90;
	xor.pred  	%p133, %p132, %p113;
	@%p133 bra 	$L__BB3_96;
	st.shared.f32 	[%r11], %f90;
	st.shared.f32 	[%r11+16], %f89;
$L__BB3_96:
	bar.sync 	0;
	ld.shared.f32 	%f91, [%r9];
	ld.shared.f32 	%f92, [%r9+8];
	setp.leu.f32 	%p135, %f91, %f92;
	xor.pred  	%p136, %p135, %p113;
	@%p136 bra 	$L__BB3_98;
	st.shared.f32 	[%r9], %f92;
	st.shared.f32 	[%r9+8], %f91;
$L__BB3_98:
	bar.sync 	0;
	ld.shared.f32 	%f93, [%r7];
	ld.shared.f32 	%f94, [%r7+4];
	setp.leu.f32 	%p138, %f93, %f94;
	xor.pred  	%p139, %p138, %p113;
	@%p139 bra 	$L__BB3_100;
	st.shared.f32 	[%r7], %f94;
	st.shared.f32 	[%r7+4], %f93;
$L__BB3_100:
	setp.ne.s32 	%p140, %r24, 0;
	bar.sync 	0;
	ld.shared.f32 	%f95, [%r25];
	ld.shared.f32 	%f96, [%r25+2048];
	setp.leu.f32 	%p141, %f95, %f96;
	xor.pred  	%p142, %p141, %p140;
	@%p142 bra 	$L__BB3_102;
	st.shared.f32 	[%r25], %f96;
	st.shared.f32 	[%r25+2048], %f95;
$L__BB3_102:
	bar.sync 	0;
	ld.shared.f32 	%f97, [%r23];
	ld.shared.f32 	%f98, [%r23+1024];
	setp.leu.f32 	%p144, %f97, %f98;
	xor.pred  	%p145, %p144, %p140;
	@%p145 bra 	$L__BB3_104;
	st.shared.f32 	[%r23], %f98;
	st.shared.f32 	[%r23+1024], %f97;
$L__BB3_104:
	bar.sync 	0;
	ld.shared.f32 	%f99, [%r21];
	ld.shared.f32 	%f100, [%r21+512];
	setp.leu.f32 	%p147, %f99, %f100;
	xor.pred  	%p148, %p147, %p140;
	@%p148 bra 	$L__BB3_106;
	st.shared.f32 	[%r21], %f100;
	st.shared.f32 	[%r21+512], %f99;
$L__BB3_106:
	bar.sync 	0;
	ld.shared.f32 	%f101, [%r19];
	ld.shared.f32 	%f102, [%r19+256];
	setp.leu.f32 	%p150, %f101, %f102;
	xor.pred  	%p151, %p150, %p140;
	@%p151 bra 	$L__BB3_108;
	st.shared.f32 	[%r19], %f102;
	st.shared.f32 	[%r19+256], %f101;
$L__BB3_108:
	bar.sync 	0;
	ld.shared.f32 	%f103, [%r17];
	ld.shared.f32 	%f104, [%r17+128];
	setp.leu.f32 	%p153, %f103, %f104;
	xor.pred  	%p154, %p153, %p140;
	@%p154 bra 	$L__BB3_110;
	st.shared.f32 	[%r17], %f104;
	st.shared.f32 	[%r17+128], %f103;
$L__BB3_110:
	bar.sync 	0;
	ld.shared.f32 	%f105, [%r15];
	ld.shared.f32 	%f106, [%r15+64];
	setp.leu.f32 	%p156, %f105, %f106;
	xor.pred  	%p157, %p156, %p140;
	@%p157 bra 	$L__BB3_112;
	st.shared.f32 	[%r15], %f106;
	st.shared.f32 	[%r15+64], %f105;
$L__BB3_112:
	bar.sync 	0;
	ld.shared.f32 	%f107, [%r13];
	ld.shared.f32 	%f108, [%r13+32];
	setp.leu.f32 	%p159, %f107, %f108;
	xor.pred  	%p160, %p159, %p140;
	@%p160 bra 	$L__BB3_114;
	st.shared.f32 	[%r13], %f108;
	st.shared.f32 	[%r13+32], %f107;
$L__BB3_114:
	bar.sync 	0;
	ld.shared.f32 	%f109, [%r11];
	ld.shared.f32 	%f110, [%r11+16];
	setp.leu.f32 	%p162, %f109, %f110;
	xor.pred  	%p163, %p162, %p140;
	@%p163 bra 	$L__BB3_116;
	st.shared.f32 	[%r11], %f110;
	st.shared.f32 	[%r11+16], %f109;
$L__BB3_116:
	bar.sync 	0;
	ld.shared.f32 	%f111, [%r9];
	ld.shared.f32 	%f112, [%r9+8];
	setp.leu.f32 	%p165, %f111, %f112;
	xor.pred  	%p166, %p165, %p140;
	@%p166 bra 	$L__BB3_118;
	st.shared.f32 	[%r9], %f112;
	st.shared.f32 	[%r9+8], %f111;
$L__BB3_118:
	bar.sync 	0;
	ld.shared.f32 	%f113, [%r7];
	ld.shared.f32 	%f114, [%r7+4];
	setp.leu.f32 	%p168, %f113, %f114;
	xor.pred  	%p169, %p168, %p140;
	@%p169 bra 	$L__BB3_120;
	st.shared.f32 	[%r7], %f114;
	st.shared.f32 	[%r7+4], %f113;
$L__BB3_120:
	bar.sync 	0;
	ld.shared.f32 	%f115, [%r26];
	ld.shared.f32 	%f116, [%r26+4096];
	setp.leu.f32 	%p170, %f115, %f116;
	@%p170 bra 	$L__BB3_122;
	st.shared.f32 	[%r26], %f116;
	st.shared.f32 	[%r26+4096], %f115;
$L__BB3_122:
	bar.sync 	0;
	ld.shared.f32 	%f117, [%r25];
	ld.shared.f32 	%f118, [%r25+2048];
	setp.leu.f32 	%p171, %f117, %f118;
	@%p171 bra 	$L__BB3_124;
	st.shared.f32 	[%r25], %f118;
	st.shared.f32 	[%r25+2048], %f117;
$L__BB3_124:
	bar.sync 	0;
	ld.shared.f32 	%f119, [%r23];
	ld.shared.f32 	%f120, [%r23+1024];
	setp.leu.f32 	%p172, %f119, %f120;
	@%p172 bra 	$L__BB3_126;
	st.shared.f32 	[%r23], %f120;
	st.shared.f32 	[%r23+1024], %f119;
$L__BB3_126:
	bar.sync 	0;
	ld.shared.f32 	%f121, [%r21];
	ld.shared.f32 	%f122, [%r21+512];
	setp.leu.f32 	%p173, %f121, %f122;
	@%p173 bra 	$L__BB3_128;
	st.shared.f32 	[%r21], %f122;
	st.shared.f32 	[%r21+512], %f121;
$L__BB3_128:
	bar.sync 	0;
	ld.shared.f32 	%f123, [%r19];
	ld.shared.f32 	%f124, [%r19+256];
	setp.leu.f32 	%p174, %f123, %f124;
	@%p174 bra 	$L__BB3_130;
	st.shared.f32 	[%r19], %f124;
	st.shared.f32 	[%r19+256], %f123;
$L__BB3_130:
	bar.sync 	0;
	ld.shared.f32 	%f125, [%r17];
	ld.shared.f32 	%f126, [%r17+128];
	setp.leu.f32 	%p175, %f125, %f126;
	@%p175 bra 	$L__BB3_132;
	st.shared.f32 	[%r17], %f126;
	st.shared.f32 	[%r17+128], %f125;
$L__BB3_132:
	bar.sync 	0;
	ld.shared.f32 	%f127, [%r15];
	ld.shared.f32 	%f128, [%r15+64];
	setp.leu.f32 	%p176, %f127, %f128;
	@%p176 bra 	$L__BB3_134;
	st.shared.f32 	[%r15], %f128;
	st.shared.f32 	[%r15+64], %f127;
$L__BB3_134:
	bar.sync 	0;
	ld.shared.f32 	%f129, [%r13];
	ld.shared.f32 	%f130, [%r13+32];
	setp.leu.f32 	%p177, %f129, %f130;
	@%p177 bra 	$L__BB3_136;
	st.shared.f32 	[%r13], %f130;
	st.shared.f32 	[%r13+32], %f129;
$L__BB3_136:
	bar.sync 	0;
	ld.shared.f32 	%f131, [%r11];
	ld.shared.f32 	%f132, [%r11+16];
	setp.leu.f32 	%p178, %f131, %f132;
	@%p178 bra 	$L__BB3_138;
	st.shared.f32 	[%r11], %f132;
	st.shared.f32 	[%r11+16], %f131;
$L__BB3_138:
	bar.sync 	0;
	ld.shared.f32 	%f133, [%r9];
	ld.shared.f32 	%f134, [%r9+8];
	setp.leu.f32 	%p179, %f133, %f134;
	@%p179 bra 	$L__BB3_140;
	st.shared.f32 	[%r9], %f134;
	st.shared.f32 	[%r9+8], %f133;
$L__BB3_140:
	bar.sync 	0;
	ld.shared.f32 	%f135, [%r7];
	ld.shared.f32 	%f136, [%r7+4];
	setp.leu.f32 	%p180, %f135, %f136;
	@%p180 bra 	$L__BB3_142;
	st.shared.f32 	[%r7], %f136;
	st.shared.f32 	[%r7+4], %f135;
$L__BB3_142:
	bar.sync 	0;
	@%p4 bra 	$L__BB3_144;
	ld.shared.f32 	%f139, [%r26];
	add.s32 	%r77, %r29, %r2;
	mul.wide.u32 	%rd22, %r77, 4;
	add.s64 	%rd23, %rd1, %rd22;
	st.global.f32 	[%rd23], %f139;
$L__BB3_144:
	@%p5 bra 	$L__BB3_146;
	ld.shared.f32 	%f140, [%r5];
	add.s32 	%r78, %r4, %r29;
	mul.wide.u32 	%rd24, %r78, 4;
	add.s64 	%rd25, %rd1, %rd24;
	st.global.f32 	[%rd25], %f140;
$L__BB3_146:
	bar.sync 	0;
$L__BB3_147:
	add.s32 	%r80, %r80, %r6;
	setp.lt.u32 	%p186, %r80, %r31;
	@%p186 bra 	$L__BB3_2;
$L__BB3_148:
	ret;

}
	// .globl	_ZN3cub18CUB_300001_SM_10006detail11EmptyKernelIvEEvv
.visible .entry _ZN3cub18CUB_300001_SM_10006detail11EmptyKernelIvEEvv()
{


	ret;

}
	// .globl	_ZN3cub18CUB_300001_SM_10006detail4scan20DeviceScanInitKernelINS0_13ScanTileStateIjLb1EEEEEvT_i
.visible .entry _ZN3cub18CUB_300001_SM_10006detail4scan20DeviceScanInitKernelINS0_13ScanTileStateIjLb1EEEEEvT_i(
	.param .align 8 .b8 _ZN3cub18CUB_300001_SM_10006detail4scan20DeviceScanInitKernelINS0_13ScanTileStateIjLb1EEEEEvT_i_param_0[8],
	.param .u32 _ZN3cub18CUB_300001_SM_10006detail4scan20DeviceScanInitKernelINS0_13ScanTileStateIjLb1EEEEEvT_i_param_1
)
{
	.reg .pred 	%p<5>;
	.reg .b32 	%r<10>;
	.reg .b64 	%rd<7>;

	ld.param.u64 	%rd2, [_ZN3cub18CUB_300001_SM_10006detail4scan20DeviceScanInitKernelINS0_13ScanTileStateIjLb1EEEEEvT_i_param_0];
	ld.param.u32 	%r4, [_ZN3cub18CUB_300001_SM_10006detail4scan20DeviceScanInitKernelINS0_13ScanTileStateIjLb1EEEEEvT_i_param_1];
	cvta.to.global.u64 	%rd1, %rd2;
	mov.u32 	%r1, %ctaid.x;
	mov.u32 	%r5, %ntid.x;
	mov.u32 	%r2, %tid.x;
	mad.lo.s32 	%r3, %r1, %r5, %r2;
	setp.ge.s32 	%p1, %r3, %r4;
	@%p1 bra 	$L__BB5_2;
	mul.wide.s32 	%rd3, %r3, 8;
	add.s64 	%rd4, %rd1, %rd3;
	mov.b32 	%r6, 0;
	mov.b32 	%r7, 99;
	st.global.v2.u32 	[%rd4+256], {%r7, %r6};
$L__BB5_2:
	setp.ne.s32 	%p2, %r1, 0;
	setp.gt.u32 	%p3, %r2, 31;
	or.pred  	%p4, %p2, %p3;
	@%p4 bra 	$L__BB5_4;
	mul.wide.u32 	%rd5, %r2, 8;
	add.s64 	%rd6, %rd1, %rd5;
	mov.b32 	%r9, 0;
	st.global.v2.u32 	[%rd6], {%r9, %r9};
$L__BB5_4:
	ret;

}
	// .globl	_ZN3cub18CUB_300001_SM_10006detail4scan16DeviceScanKernelINS2_10policy_hubIjjjjN4cuda3std3__44plusIvEEE10Policy1000EN6thrust24THRUST_300001_SM_1000_NS10device_ptrIjEESF_NS0_13ScanTileStateIjLb1EEES9_NS1_10InputValueIjPjEEjjLb0EjEEvT0_T1_T2_iT3_T4_T5_
.visible .entry _ZN3cub18CUB_300001_SM_10006detail4scan16DeviceScanKernelINS2_10policy_hubIjjjjN4cuda3std3__44plusIvEEE10Policy1000EN6thrust24THRUST_300001_SM_1000_NS10device_ptrIjEESF_NS0_13ScanTileStateIjLb1EEES9_NS1_10InputValueIjPjEEjjLb0EjEEvT0_T1_T2_iT3_T4_T5_(
	.param .align 8 .b8 _ZN3cub18CUB_300001_SM_10006detail4scan16DeviceScanKernelINS2_10policy_hubIjjjjN4cuda3std3__44plusIvEEE10Policy1000EN6thrust24THRUST_300001_SM_1000_NS10device_ptrIjEESF_NS0_13ScanTileStateIjLb1EEES9_NS1_10InputValueIjPjEEjjLb0EjEEvT0_T1_T2_iT3_T4_T5__param_0[8],
	.param .align 8 .b8 _ZN3cub18CUB_300001_SM_10006detail4scan16DeviceScanKernelINS2_10policy_hubIjjjjN4cuda3std3__44plusIvEEE10Policy1000EN6thrust24THRUST_300001_SM_1000_NS10device_ptrIjEESF_NS0_13ScanTileStateIjLb1EEES9_NS1_10InputValueIjPjEEjjLb0EjEEvT0_T1_T2_iT3_T4_T5__param_1[8],
	.param .align 8 .b8 _ZN3cub18CUB_300001_SM_10006detail4scan16DeviceScanKernelINS2_10policy_hubIjjjjN4cuda3std3__44plusIvEEE10Policy1000EN6thrust24THRUST_300001_SM_1000_NS10device_ptrIjEESF_NS0_13ScanTileStateIjLb1EEES9_NS1_10InputValueIjPjEEjjLb0EjEEvT0_T1_T2_iT3_T4_T5__param_2[8],
	.param .u32 _ZN3cub18CUB_300001_SM_10006detail4scan16DeviceScanKernelINS2_10policy_hubIjjjjN4cuda3std3__44plusIvEEE10Policy1000EN6thrust24THRUST_300001_SM_1000_NS10device_ptrIjEESF_NS0_13ScanTileStateIjLb1EEES9_NS1_10InputValueIjPjEEjjLb0EjEEvT0_T1_T2_iT3_T4_T5__param_3,
	.param .align 1 .b8 _ZN3cub18CUB_300001_SM_10006detail4scan16DeviceScanKernelINS2_10policy_hubIjjjjN4cuda3std3__44plusIvEEE10Policy1000EN6thrust24THRUST_300001_SM_1000_NS10device_ptrIjEESF_NS0_13ScanTileStateIjLb1EEES9_NS1_10InputValueIjPjEEjjLb0EjEEvT0_T1_T2_iT3_T4_T5__param_4[1],
	.param .align 8 .b8 _ZN3cub18CUB_300001_SM_10006detail4scan16DeviceScanKernelINS2_10policy_hubIjjjjN4cuda3std3__44plusIvEEE10Policy1000EN6thrust24THRUST_300001_SM_1000_NS10device_ptrIjEESF_NS0_13ScanTileStateIjLb1EEES9_NS1_10InputValueIjPjEEjjLb0EjEEvT0_T1_T2_iT3_T4_T5__param_5[16],
	.param .u32 _ZN3cub18CUB_300001_SM_10006detail4scan16DeviceScanKernelINS2_10policy_hubIjjjjN4cuda3std3__44plusIvEEE10Policy1000EN6thrust24THRUST_300001_SM_1000_NS10device_ptrIjEESF_NS0_13ScanTileStateIjLb1EEES9_NS1_10InputValueIjPjEEjjLb0EjEEvT0_T1_T2_iT3_T4_T5__param_6
)
.maxntid 384
{
	.reg .pred 	%p<160>;
	.reg .b16 	%rs<3>;
	.reg .b32 	%r<1050>;
	.reg .b64 	%rd<58>;
	// demoted variable
	.shared .align 16 .b8 _ZZN3cub18CUB_300001_SM_10006detail4scan16DeviceScanKernelINS2_10policy_hubIjjjjN4cuda3std3__44plusIvEEE10Policy1000EN6thrust24THRUST_300001_SM_1000_NS10device_ptrIjEESF_NS0_13ScanTileStateIjLb1EEES9_NS1_10InputValueIjPjEEjjLb0EjEEvT0_T1_T2_iT3_T4_T5_E12temp_storage[33808];
	ld.param.u32 	%r239, [_ZN3cub18CUB_300001_SM_10006detail4scan16DeviceScanKernelINS2_10policy_hubIjjjjN4cuda3std3__44plusIvEEE10Policy1000EN6thrust24THRUST_300001_SM_1000_NS10device_ptrIjEESF_NS0_13ScanTileStateIjLb1EEES9_NS1_10InputValueIjPjEEjjLb0EjEEvT0_T1_T2_iT3_T4_T5__param_5];
	bfe.u32 	%r240, %r239, 0, 8;
	cvt.u16.u32 	%rs1, %r240;
	and.b16  	%rs2, %rs1, 255;
	ld.param.u64 	%rd16, [_ZN3cub18CUB_300001_SM_10006detail4scan16DeviceScanKernelINS2_10policy_hubIjjjjN4cuda3std3__44plusIvEEE10Policy1000EN6thrust24THRUST_300001_SM_1000_NS10device_ptrIjEESF_NS0_13ScanTileStateIjLb1EEES9_NS1_10InputValueIjPjEEjjLb0EjEEvT0_T1_T2_iT3_T4_T5__param_2];
	ld.param.u64 	%rd15, [_ZN3cub18CUB_300001_SM_10006detail4scan16DeviceScanKernelINS2_10policy_hubIjjjjN4cuda3std3__44plusIvEEE10Policy1000EN6thrust24THRUST_300001_SM_1000_NS10device_ptrIjEESF_NS0_13ScanTileStateIjLb1EEES9_NS1_10InputValueIjPjEEjjLb0EjEEvT0_T1_T2_iT3_T4_T5__param_1];
	ld.param.u64 	%rd14, [_ZN3cub18CUB_300001_SM_10006detail4scan16DeviceScanKernelINS2_10policy_hubIjjjjN4cuda3std3__44plusIvEEE10Policy1000EN6thrust24THRUST_300001_SM_1000_NS10device_ptrIjEESF_NS0_13ScanTileStateIjLb1EEES9_NS1_10InputValueIjPjEEjjLb0EjEEvT0_T1_T2_iT3_T4_T5__param_0];
	ld.param.u64 	%rd1, [_ZN3cub18CUB_300001_SM_10006detail4scan16DeviceScanKernelINS2_10policy_hubIjjjjN4cuda3std3__44plusIvEEE10Policy1000EN6thrust24THRUST_300001_SM_1000_NS10device_ptrIjEESF_NS0_13ScanTileStateIjLb1EEES9_NS1_10InputValueIjPjEEjjLb0EjEEvT0_T1_T2_iT3_T4_T5__param_5+8];
	ld.param.u32 	%r238, [_ZN3cub18CUB_300001_SM_10006detail4scan16DeviceScanKernelINS2_10policy_hubIjjjjN4cuda3std3__44plusIvEEE10Policy1000EN6thrust24THRUST_300001_SM_1000_NS10device_ptrIjEESF_NS0_13ScanTileStateIjLb1EEES9_NS1_10InputValueIjPjEEjjLb0EjEEvT0_T1_T2_iT3_T4_T5__param_6];
	setp.eq.s16 	%p1, %rs2, 0;
	@%p1 bra 	$L__BB6_2;
	cvta.to.global.u64 	%rd17, %rd1;
	ld.global.u32 	%r997, [%rd17];
	bra.uni 	$L__BB6_3;
$L__BB6_2:
	cvt.u32.u64 	%r997, %rd1;
$L__BB6_3:
	ld.param.u32 	%r995, [_ZN3cub18CUB_300001_SM_10006detail4scan16DeviceScanKernelINS2_10policy_hubIjjjjN4cuda3std3__44plusIvEEE10Policy1000EN6thrust24THRUST_300001_SM_1000_NS10device_ptrIjEESF_NS0_13ScanTileStateIjLb1EEES9_NS1_10InputValueIjPjEEjjLb0EjEEvT0_T1_T2_iT3_T4_T5__param_3];
	cvta.to.global.u64 	%rd3, %rd14;
	cvta.to.global.u64 	%rd4, %rd15;
	mov.u32 	%r241, %ctaid.x;
	add.s32 	%r998, %r995, %r241;
	mul.lo.s32 	%r5, %r998, 8448;
	sub.s32 	%r6, %r238, %r5;
	setp.lt.u32 	%p2, %r6, 8449;
	@%p2 bra 	$L__BB6_29;
	cvt.u64.u32 	%rd40, %r5;
	mov.u32 	%r7, %tid.x;
	and.b32  	%r640, %r7, 31;
	and.b32  	%r641, %r7, 992;
	mul.lo.s32 	%r642, %r641, 22;
	or.b32  	%r643, %r642, %r640;
	cvt.u64.u32 	%rd41, %r643;
	add.s64 	%rd5, %rd41, %rd40;
	shl.b64 	%rd42, %rd5, 2;
	add.s64 	%rd43, %rd3, %rd42;
	ld.global.u32 	%r644, [%rd43];
	ld.global.u32 	%r645, [%rd43+128];
	ld.global.u32 	%r646, [%rd43+256];
	ld.global.u32 	%r647, [%rd43+384];
	ld.global.u32 	%r648, [%rd43+512];
	ld.global.u32 	%r649, [%rd43+640];
	ld.global.u32 	%r650, [%rd43+768];
	ld.global.u32 	%r651, [%rd43+896];
	ld.global.u32 	%r652, [%rd43+1024];
	ld.global.u32 	%r653, [%rd43+1152];
	ld.global.u32 	%r654, [%rd43+1280];
	ld.global.u32 	%r655, [%rd43+1408];
	ld.global.u32 	%r656, [%rd43+1536];
	ld.global.u32 	%r657, [%rd43+1664];
	ld.global.u32 	%r658, [%rd43+1792];
	ld.global.u32 	%r659, [%rd43+1920];
	ld.global.u32 	%r660, [%rd43+2048];
	ld.global.u32 	%r661, [%rd43+2176];
	ld.global.u32 	%r662, [%rd43+2304];
	ld.global.u32 	%r663, [%rd43+2432];
	ld.global.u32 	%r664, [%rd43+2560];
	ld.global.u32 	%r665, [%rd43+2688];
	// begin inline asm
	mov.u32 %r639, %laneid;
	// end inline asm
	shr.u32 	%r9, %r7, 5;
	mad.lo.s32 	%r666, %r9, 704, %r639;
	shl.b32 	%r667, %r666, 2;
	mov.u32 	%r668, _ZZN3cub18CUB_300001_SM_10006detail4scan16DeviceScanKernelINS2_10policy_hubIjjjjN4cuda3std3__44plusIvEEE10Policy1000EN6thrust24THRUST_300001_SM_1000_NS10device_ptrIjEESF_NS0_13ScanTileStateIjLb1EEES9_NS1_10InputValueIjPjEEjjLb0EjEEvT0_T1_T2_iT3_T4_T5_E12temp_storage;
	add.s32 	%r10, %r668, %r667;
	st.shared.u32 	[%r10], %r644;
	st.shared.u32 	[%r10+128], %r645;
	st.shared.u32 	[%r10+256], %r646;
	st.shared.u32 	[%r10+384], %r647;
	st.shared.u32 	[%r10+512], %r648;
	st.shared.u32 	[%r10+640], %r649;
	st.shared.u32 	[%r10+768], %r650;
	st.shared.u32 	[%r10+896], %r651;
	st.shared.u32 	[%r10+1024], %r652;
	st.shared.u32 	[%r10+1152], %r653;
	st.shared.u32 	[%r10+1280], %r654;
	st.shared.u32 	[%r10+1408], %r655;
	st.shared.u32 	[%r10+1536], %r656;
	st.shared.u32 	[%r10+1664], %r657;
	st.shared.u32 	[%r10+1792], %r658;
	st.shared.u32 	[%r10+1920], %r659;
	st.shared.u32 	[%r10+2048], %r660;
	st.shared.u32 	[%r10+2176], %r661;
	st.shared.u32 	[%r10+2304], %r662;
	st.shared.u32 	[%r10+2432], %r663;
	st.shared.u32 	[%r10+2560], %r664;
	st.shared.u32 	[%r10+2688], %r665;
	bar.warp.sync 	-1;
	mad.lo.s32 	%r11, %r639, 84, %r10;
	ld.shared.v2.u32 	{%r12, %r13}, [%r11];
	ld.shared.v2.u32 	{%r14, %r15}, [%r11+8];
	ld.shared.v2.u32 	{%r16, %r17}, [%r11+16];
	ld.shared.v2.u32 	{%r18, %r19}, [%r11+24];
	ld.shared.v2.u32 	{%r20, %r21}, [%r11+32];
	ld.shared.v2.u32 	{%r22, %r23}, [%r11+40];
	ld.shared.v2.u32 	{%r24, %r25}, [%r11+48];
	ld.shared.v2.u32 	{%r26, %r27}, [%r11+56];
	ld.shared.v2.u32 	{%r28, %r29}, [%r11+64];
	ld.shared.v2.u32 	{%r30, %r31}, [%r11+72];
	ld.shared.v2.u32 	{%r32, %r33}, [%r11+80];
	bar.sync 	0;
	setp.ne.s32 	%p104, %r998, 0;
	@%p104 bra 	$L__BB6_9;
	add.s32 	%r890, %r13, %r12;
	add.s32 	%r891, %r14, %r890;
	add.s32 	%r892, %r15, %r891;
	add.s32 	%r893, %r16, %r892;
	add.s32 	%r894, %r17, %r893;
	add.s32 	%r895, %r18, %r894;
	add.s32 	%r896, %r19, %r895;
	add.s32 	%r897, %r20, %r896;
	add.s32 	%r898, %r21, %r897;
	add.s32 	%r899, %r22, %r898;
	add.s32 	%r900, %r23, %r899;
	add.s32 	%r901, %r24, %r900;
	add.s32 	%r902, %r25, %r901;
	add.s32 	%r903, %r26, %r902;
	add.s32 	%r904, %r27, %r903;
	add.s32 	%r905, %r28, %r904;
	add.s32 	%r906, %r29, %r905;
	add.s32 	%r907, %r30, %r906;
	add.s32 	%r908, %r31, %r907;
	add.s32 	%r909, %r32, %r908;
	add.s32 	%r864, %r33, %r909;
	mov.b32 	%r862, 1;
	mov.b32 	%r887, 0;
	mov.b32 	%r889, -1;
	// begin inline asm
	{  .reg .u32 r0;  .reg .pred p;  shfl.sync.up.b32 r0|p, %r864, %r862, %r887, %r889;  @p add.u32 r0, r0, %r864;  mov.u32 %r860, r0;}
	// end inline asm
	mov.b32 	%r868, 2;
	// begin inline asm
	{  .reg .u32 r0;  .reg .pred p;  shfl.sync.up.b32 r0|p, %r860, %r868, %r887, %r889;  @p add.u32 r0, r0, %r860;  mov.u32 %r866, r0;}
	// end inline asm
	mov.b32 	%r874, 4;
	// begin inline asm
	{  .reg .u32 r0;  .reg .pred p;  shfl.sync.up.b32 r0|p, %r866, %r874, %r887, %r889;  @p add.u32 r0, r0, %r866;  mov.u32 %r872, r0;}
	// end inline asm
	mov.b32 	%r880, 8;
	// begin inline asm
	{  .reg .u32 r0;  .reg .pred p;  shfl.sync.up.b32 r0|p, %r872, %r880, %r887, %r889;  @p add.u32 r0, r0, %r872;  mov.u32 %r878, r0;}
	// end inline asm
	mov.b32 	%r886, 16;
	// begin inline asm
	{  .reg .u32 r0;  .reg .pred p;  shfl.sync.up.b32 r0|p, %r878, %r886, %r887, %r889;  @p add.u32 r0, r0, %r878;  mov.u32 %r884, r0;}
	// end inline asm
	setp.ne.s32 	%p146, %r639, 31;
	@%p146 bra 	$L__BB6_7;
	shl.b32 	%r910, %r9, 2;
	add.s32 	%r912, %r668, %r910;
	st.shared.u32 	[%r912+16], %r884;
$L__BB6_7:
	bar.sync 	0;
	ld.shared.v4.u32 	{%r913, %r914, %r915, %r916}, [_ZZN3cub18CUB_300001_SM_10006detail4scan16DeviceScanKernelINS2_10policy_hubIjjjjN4cuda3std3__44plusIvEEE10Policy1000EN6thrust24THRUST_300001_SM_1000_NS10device_ptrIjEESF_NS0_13ScanTileStateIjLb1EEES9_NS1_10InputValueIjPjEEjjLb0EjEEvT0_T1_T2_iT3_T4_T5_E12temp_storage+16];
	add.s32 	%r917, %r914, %r913;
	setp.eq.s32 	%p147, %r9, 2;
	selp.b32 	%r918, %r917, %r913, %p147;
	add.s32 	%r919, %r917, %r915;
	setp.eq.s32 	%p148, %r9, 3;
	selp.b32 	%r920, %r919, %r918, %p148;
	add.s32 	%r921, %r919, %r916;
	setp.eq.s32 	%p149, %r9, 4;
	selp.b32 	%r922, %r921, %r920, %p149;
	ld.shared.v4.u32 	{%r923, %r924, %r925, %r926}, [_ZZN3cub18CUB_300001_SM_10006detail4scan16DeviceScanKernelINS2_10policy_hubIjjjjN4cuda3std3__44plusIvEEE10Policy1000EN6thrust24THRUST_300001_SM_1000_NS10device_ptrIjEESF_NS0_13ScanTileStateIjLb1EEES9_NS1_10InputValueIjPjEEjjLb0EjEEvT0_T1_T2_iT3_T4_T5_E12temp_storage+32];
	add.s32 	%r927, %r921, %r923;
	setp.eq.s32 	%p150, %r9, 5;
	selp.b32 	%r928, %r927, %r922, %p150;
	add.s32 	%r929, %r927, %r924;
	setp.eq.s32 	%p151, %r9, 6;
	selp.b32 	%r930, %r929, %r928, %p151;
	add.s32 	%r931, %r929, %r925;
	setp.eq.s32 	%p152, %r9, 7;
	selp.b32 	%r932, %r931, %r930, %p152;
	add.s32 	%r933, %r931, %r926;
	setp.eq.s32 	%p153, %r9, 8;
	selp.b32 	%r934, %r933, %r932, %p153;
	ld.shared.v4.u32 	{%r935, %r936, %r937, %r938}, [_ZZN3cub18CUB_300001_SM_10006detail4scan16DeviceScanKernelINS2_10policy_hubIjjjjN4cuda3std3__44plusIvEEE10Policy1000EN6thrust24THRUST_300001_SM_1000_NS10device_ptrIjEESF_NS0_13ScanTileStateIjLb1EEES9_NS1_10InputValueIjPjEEjjLb0EjEEvT0_T1_T2_iT3_T4_T5_E12temp_storage+48];
	add.s32 	%r939, %r933, %r935;
	setp.eq.s32 	%p154, %r9, 9;
	selp.b32 	%r940, %r939, %r934, %p154;
	add.s32 	%r941, %r939, %r936;
	setp.eq.s32 	%p155, %r9, 10;
	selp.b32 	%r942, %r941, %r940, %p155;
	add.s32 	%r943, %r941, %r937;
	setp.eq.s32 	%p156, %r9, 11;
	selp.b32 	%r944, %r943, %r942, %p156;
	setp.lt.u32 	%p157, %r7, 32;
	selp.b32 	%r945, 0, %r944, %p157;
	setp.eq.s32 	%p158, %r639, 0;
	sub.s32 	%r946, %r884, %r864;
	selp.b32 	%r947, 0, %r946, %p158;
	add.s32 	%r948, %r947, %r997;
	add.s32 	%r1012, %r948, %r945;
	add.s32 	%r949, %r938, %r997;
	add.s32 	%r37, %r949, %r943;
	setp.ne.s32 	%p159, %r7, 0;
	@%p159 bra 	$L__BB6_28;
	add.s64 	%rd55, %rd16, 256;
	mov.b32 	%r950, 101;
	// begin inline asm
	st.relaxed.gpu.v2.u32 [%rd55], {%r950, %r37};
	// end inline asm
	bra.uni 	$L__BB6_28;
$L__BB6_9:
	add.s32 	%r699, %r13, %r12;
	add.s32 	%r700, %r14, %r699;
	add.s32 	%r701, %r15, %r700;
	add.s32 	%r702, %r16, %r701;
	add.s32 	%r703, %r17, %r702;
	add.s32 	%r704, %r18, %r703;
	add.s32 	%r705, %r19, %r704;
	add.s32 	%r706, %r20, %r705;
	add.s32 	%r707, %r21, %r706;
	add.s32 	%r708, %r22, %r707;
	add.s32 	%r709, %r23, %r708;
	add.s32 	%r710, %r24, %r709;
	add.s32 	%r711, %r25, %r710;
	add.s32 	%r712, %r26, %r711;
	add.s32 	%r713, %r27, %r712;
	add.s32 	%r714, %r28, %r713;
	add.s32 	%r715, %r29, %r714;
	add.s32 	%r716, %r30, %r715;
	add.s32 	%r717, %r31, %r716;
	add.s32 	%r718, %r32, %r717;
	add.s32 	%r673, %r33, %r718;
	mov.b32 	%r671, 1;
	mov.b32 	%r696, 0;
	mov.b32 	%r698, -1;
	// begin inline asm
	{  .reg .u32 r0;  .reg .pred p;  shfl.sync.up.b32 r0|p, %r673, %r671, %r696, %r698;  @p add.u32 r0, r0, %r673;  mov.u32 %r669, r0;}
	// end inline asm
	mov.b32 	%r677, 2;
	// begin inline asm
	{  .reg .u32 r0;  .reg .pred p;  shfl.sync.up.b32 r0|p, %r669, %r677, %r696, %r698;  @p add.u32 r0, r0, %r669;  mov.u32 %r675, r0;}
	// end inline asm
	mov.b32 	%r683, 4;
	// begin inline asm
	{  .reg .u32 r0;  .reg .pred p;  shfl.sync.up.b32 r0|p, %r675, %r683, %r696, %r698;  @p add.u32 r0, r0, %r675;  mov.u32 %r681, r0;}
	// end inline asm
	mov.b32 	%r689, 8;
	// begin inline asm
	{  .reg .u32 r0;  .reg .pred p;  shfl.sync.up.b32 r0|p, %r681, %r689, %r696, %r698;  @p add.u32 r0, r0, %r681;  mov.u32 %r687, r0;}
	// end inline asm
	mov.b32 	%r695, 16;
	// begin inline asm
	{  .reg .u32 r0;  .reg .pred p;  shfl.sync.up.b32 r0|p, %r687, %r695, %r696, %r698;  @p add.u32 r0, r0, %r687;  mov.u32 %r693, r0;}
	// end inline asm
	setp.ne.s32 	%p105, %r639, 31;
	@%p105 bra 	$L__BB6_11;
	shl.b32 	%r719, %r9, 2;
	add.s32 	%r721, %r668, %r719;
	st.shared.u32 	[%r721+16], %r693;
$L__BB6_11:
	sub.s32 	%r722, %r693, %r673;
	bar.sync 	0;
	ld.shared.v4.u32 	{%r723, %r724, %r725, %r726}, [_ZZN3cub18CUB_300001_SM_10006detail4scan16DeviceScanKernelINS2_10policy_hubIjjjjN4cuda3std3__44plusIvEEE10Policy1000EN6thrust24THRUST_300001_SM_1000_NS10device_ptrIjEESF_NS0_13ScanTileStateIjLb1EEES9_NS1_10InputValueIjPjEEjjLb0EjEEvT0_T1_T2_iT3_T4_T5_E12temp_storage+16];
	add.s32 	%r727, %r724, %r723;
	setp.eq.s32 	%p106, %r9, 2;
	selp.b32 	%r728, %r727, %r723, %p106;
	add.s32 	%r729, %r727, %r725;
	setp.eq.s32 	%p107, %r9, 3;
	selp.b32 	%r730, %r729, %r728, %p107;
	add.s32 	%r731, %r729, %r726;
	setp.eq.s32 	%p108, %r9, 4;
	selp.b32 	%r732, %r731, %r730, %p108;
	ld.shared.v4.u32 	{%r733, %r734, %r735, %r736}, [_ZZN3cub18CUB_300001_SM_10006detail4scan16DeviceScanKernelINS2_10policy_hubIjjjjN4cuda3std3__44plusIvEEE10Policy1000EN6thrust24THRUST_300001_SM_1000_NS10device_ptrIjEESF_NS0_13ScanTileStateIjLb1EEES9_NS1_10InputValueIjPjEEjjLb0EjEEvT0_T1_T2_iT3_T4_T5_E12temp_storage+32];
	add.s32 	%r737, %r731, %r733;
	setp.eq.s32 	%p109, %r9, 5;
	selp.b32 	%r738, %r737, %r732, %p109;
	add.s32 	%r739, %r737, %r734;
	setp.eq.s32 	%p110, %r9, 6;
	selp.b32 	%r740, %r739, %r738, %p110;
	add.s32 	%r741, %r739, %r735;
	setp.eq.s32 	%p111, %r9, 7;
	selp.b32 	%r742, %r741, %r740, %p111;
	add.s32 	%r743, %r741, %r736;
	setp.eq.s32 	%p112, %r9, 8;
	selp.b32 	%r744, %r743, %r742, %p112;
	ld.shared.v4.u32 	{%r745, %r746, %r747, %r748}, [_ZZN3cub18CUB_300001_SM_10006detail4scan16DeviceScanKernelINS2_10policy_hubIjjjjN4cuda3std3__44plusIvEEE10Policy1000EN6thrust24THRUST_300001_SM_1000_NS10device_ptrIjEESF_NS0_13ScanTileStateIjLb1EEES9_NS1_10InputValueIjPjEEjjLb0EjEEvT0_T1_T2_iT3_T4_T5_E12temp_storage+48];
	add.s32 	%r749, %r743, %r745;
	setp.eq.s32 	%p113, %r9, 9;
	selp.b32 	%r750, %r749, %r744, %p113;
	add.s32 	%r751, %r749, %r746;
	setp.eq.s32 	%p114, %r9, 10;
	selp.b32 	%r752, %r751, %r750, %p114;
	add.s32 	%r753, %r751, %r747;
	setp.eq.s32 	%p115, %r9, 11;
	selp.b32 	%r754, %r753, %r752, %p115;
	add.s32 	%r40, %r753, %r748;
	setp.gt.u32 	%p116, %r7, 31;
	setp.lt.u32 	%p117, %r7, 32;
	setp.eq.s32 	%p118, %r639, 0;
	selp.b32 	%r755, 0, %r722, %p118;
	add.s32 	%r1011, %r754, %r755;
	selp.b32 	%r42, %r722, %r1011, %p117;
	@%p116 bra 	$L__BB6_27;
	setp.ne.s32 	%p119, %r7, 0;
	mul.wide.s32 	%rd44, %r998, 8;
	add.s64 	%rd6, %rd16, %rd44;
	@%p119 bra 	$L__BB6_14;
	st.shared.u32 	[_ZZN3cub18CUB_300001_SM_10006detail4scan16DeviceScanKernelINS2_10policy_hubIjjjjN4cuda3std3__44plusIvEEE10Policy1000EN6thrust24THRUST_300001_SM_1000_NS10device_ptrIjEESF_NS0_13ScanTileStateIjLb1EEES9_NS1_10InputValueIjPjEEjjLb0EjEEvT0_T1_T2_iT3_T4_T5_E12temp_storage+12], %r40;
	add.s64 	%rd45, %rd6, 256;
	mov.b32 	%r756, 100;
	// begin inline asm
	st.relaxed.gpu.v2.u32 [%rd45], {%r756, %r40};
	// end inline asm
$L__BB6_14:
	not.b32 	%r762, %r7;
	add.s32 	%r1006, %r998, %r762;
	mov.b32 	%r758, 830;
	// begin inline asm
	nanosleep.u32 %r758;
	// end inline asm
	mul.wide.s32 	%rd47, %r1006, 8;
	add.s64 	%rd48, %rd16, %rd47;
	add.s64 	%rd46, %rd48, 256;
	// begin inline asm
	ld.relaxed.gpu.v2.u32 {%r1008, %r1000}, [%rd46];
	// end inline asm
	mov.b32 	%r1001, 952;
$L__BB6_15:
	setp.eq.s32 	%p120, %r1008, 99;
	mov.b32 	%r763, -1;
	vote.sync.any.pred 	%p121, %p120, %r763;
	not.pred 	%p122, %p121;
	@%p122 bra 	$L__BB6_17;
	mul.lo.s32 	%r858, %r998, 16807;
	and.b32  	%r998, %r858, 2147483647;
	add.s32 	%r859, %r1001, 1;
	rem.u32 	%r855, %r998, %r859;
	// begin inline asm
	nanosleep.u32 %r855;
	// end inline asm
	shr.u32 	%r1001, %r1001, 1;
	// begin inline asm
	ld.relaxed.gpu.v2.u32 {%r1008, %r1000}, [%rd46];
	// end inline asm
	bra.uni 	$L__BB6_15;
$L__BB6_17:
	setp.eq.s32 	%p123, %r1008, 101;
	mov.b32 	%r790, -1;
	vote.sync.ballot.b32 	%r792, %p123, %r790;
	// begin inline asm
	mov.u32 %r765, %lanemask_ge;
	// end inline asm
	and.b32  	%r793, %r792, %r765;
	or.b32  	%r794, %r793, -2147483648;
	add.s32 	%r795, %r794, -1;
	not.b32 	%r796, %r794;
	and.b32  	%r797, %r796, %r795;
	popc.b32 	%r769, %r797;
	mov.b32 	%r768, 1;
	// begin inline asm
	shfl.sync.down.b32 %r766, %r1000, %r768, %r769, %r790;
	// end inline asm
	setp.lt.s32 	%p125, %r639, %r769;
	selp.b32 	%r798, %r766, 0, %p125;
	add.s32 	%r772, %r798, %r1000;
	mov.b32 	%r773, 2;
	// begin inline asm
	shfl.sync.down.b32 %r771, %r772, %r773, %r769, %r790;
	// end inline asm
	add.s32 	%r57, %r639, 2;
	setp.gt.s32 	%p126, %r57, %r769;
	selp.b32 	%r799, 0, %r771, %p126;
	add.s32 	%r777, %r772, %r799;
	mov.b32 	%r778, 4;
	// begin inline asm
	shfl.sync.down.b32 %r776, %r777, %r778, %r769, %r790;
	// end inline asm
	add.s32 	%r58, %r639, 4;
	setp.gt.s32 	%p127, %r58, %r769;
	selp.b32 	%r800, 0, %r776, %p127;
	add.s32 	%r782, %r777, %r800;
	mov.b32 	%r783, 8;
	// begin inline asm
	shfl.sync.down.b32 %r781, %r782, %r783, %r769, %r790;
	// end inline asm
	add.s32 	%r59, %r639, 8;
	setp.gt.s32 	%p128, %r59, %r769;
	selp.b32 	%r801, 0, %r781, %p128;
	add.s32 	%r787, %r782, %r801;
	mov.b32 	%r788, 16;
	// begin inline asm
	shfl.sync.down.b32 %r786, %r787, %r788, %r769, %r790;
	// end inline asm
	add.s32 	%r60, %r639, 16;
	setp.gt.s32 	%p129, %r60, %r769;
	selp.b32 	%r802, 0, %r786, %p129;
	add.s32 	%r1005, %r787, %r802;
	add.s64 	%rd8, %rd16, 256;
	mov.b32 	%r1002, 952;
$L__BB6_18:
	setp.ne.s32 	%p130, %r1008, 101;
	mov.b32 	%r803, -1;
	vote.sync.all.pred 	%p131, %p130, %r803;
	not.pred 	%p132, %p131;
	@%p132 bra 	$L__BB6_23;
	shr.u32 	%r1002, %r1002, 1;
	mul.wide.s32 	%rd51, %r1006, 8;
	add.s64 	%rd52, %rd8, %rd51;
	add.s64 	%rd50, %rd52, -256;
	// begin inline asm
	ld.relaxed.gpu.v2.u32 {%r1008, %r1009}, [%rd50];
	// end inline asm
	mov.u32 	%r1010, %r1002;
$L__BB6_20:
	setp.eq.s32 	%p136, %r1008, 99;
	mov.b32 	%r811, -1;
	vote.sync.any.pred 	%p137, %p136, %r811;
	not.pred 	%p138, %p137;
	@%p138 bra 	$L__BB6_22;
	mul.lo.s32 	%r853, %r998, 16807;
	and.b32  	%r998, %r853, 2147483647;
	add.s32 	%r854, %r1010, 1;
	rem.u32 	%r850, %r998, %r854;
	// begin inline asm
	nanosleep.u32 %r850;
	// end inline asm
	shr.u32 	%r1010, %r1010, 1;
	// begin inline asm
	ld.relaxed.gpu.v2.u32 {%r1008, %r1009}, [%rd50];
	// end inline asm
	bra.uni 	$L__BB6_20;
$L__BB6_22:
	setp.eq.s32 	%p139, %r1008, 101;
	mov.b32 	%r837, -1;
	vote.sync.ballot.b32 	%r838, %p139, %r837;
	and.b32  	%r839, %r838, %r765;
	or.b32  	%r840, %r839, -2147483648;
	add.s32 	%r841, %r840, -1;
	not.b32 	%r842, %r840;
	and.b32  	%r843, %r842, %r841;
	popc.b32 	%r816, %r843;
	mov.b32 	%r815, 1;
	// begin inline asm
	shfl.sync.down.b32 %r813, %r1009, %r815, %r816, %r837;
	// end inline asm
	setp.lt.s32 	%p141, %r639, %r816;
	selp.b32 	%r844, %r813, 0, %p141;
	add.s32 	%r819, %r844, %r1009;
	mov.b32 	%r820, 2;
	// begin inline asm
	shfl.sync.down.b32 %r818, %r819, %r820, %r816, %r837;
	// end inline asm
	setp.gt.s32 	%p142, %r57, %r816;
	selp.b32 	%r845, 0, %r818, %p142;
	add.s32 	%r824, %r819, %r845;
	mov.b32 	%r825, 4;
	// begin inline asm
	shfl.sync.down.b32 %r823, %r824, %r825, %r816, %r837;
	// end inline asm
	setp.gt.s32 	%p143, %r58, %r816;
	selp.b32 	%r846, 0, %r823, %p143;
	add.s32 	%r829, %r824, %r846;
	mov.b32 	%r830, 8;
	// begin inline asm
	shfl.sync.down.b32 %r828, %r829, %r830, %r816, %r837;
	// end inline asm
	setp.gt.s32 	%p144, %r59, %r816;
	selp.b32 	%r847, 0, %r828, %p144;
	add.s32 	%r834, %r829, %r847;
	mov.b32 	%r835, 16;
	// begin inline asm
	shfl.sync.down.b32 %r833, %r834, %r835, %r816, %r837;
	// end inline asm
	setp.gt.s32 	%p145, %r60, %r816;
	selp.b32 	%r848, 0, %r833, %p145;
	add.s32 	%r849, %r848, %r1005;
	add.s32 	%r1005, %r849, %r834;
	add.s32 	%r1006, %r1006, -32;
	bra.uni 	$L__BB6_18;
$L__BB6_23:
	@%p119 bra 	$L__BB6_25;
	add.s32 	%r806, %r1005, %r40;
	add.s64 	%rd49, %rd6, 256;
	mov.b32 	%r805, 101;
	// begin inline asm
	st.relaxed.gpu.v2.u32 [%rd49], {%r805, %r806};
	// end inline asm
	st.shared.u32 	[_ZZN3cub18CUB_300001_SM_10006detail4scan16DeviceScanKernelINS2_10policy_hubIjjjjN4cuda3std3__44plusIvEEE10Policy1000EN6thrust24THRUST_300001_SM_1000_NS10device_ptrIjEESF_NS0_13ScanTileStateIjLb1EEES9_NS1_10InputValueIjPjEEjjLb0EjEEvT0_T1_T2_iT3_T4_T5_E12temp_storage+4], %r1005;
	st.shared.u32 	[_ZZN3cub18CUB_300001_SM_10006detail4scan16DeviceScanKernelINS2_10policy_hubIjjjjN4cuda3std3__44plusIvEEE10Policy1000EN6thrust24THRUST_300001_SM_1000_NS10device_ptrIjEESF_NS0_13ScanTileStateIjLb1EEES9_NS1_10InputValueIjPjEEjjLb0EjEEvT0_T1_T2_iT3_T4_T5_E12temp_storage+8], %r806;
$L__BB6_25:
	setp.ne.s32 	%p134, %r639, 0;
	mov.u32 	%r1011, %r42;
	@%p134 bra 	$L__BB6_27;
	st.shared.u32 	[_ZZN3cub18CUB_300001_SM_10006detail4scan16DeviceScanKernelINS2_10policy_hubIjjjjN4cuda3std3__44plusIvEEE10Policy1000EN6thrust24THRUST_300001_SM_1000_NS10device_ptrIjEESF_NS0_13ScanTileStateIjLb1EEES9_NS1_10InputValueIjPjEEjjLb0EjEEvT0_T1_T2_iT3_T4_T5_E12temp_storage+76], %r1005;
	mov.u32 	%r1011, %r1005;
$L__BB6_27:
	bar.sync 	0;
	setp.eq.s32 	%p135, %r7, 0;
	ld.shared.u32 	%r807, [_ZZN3cub18CUB_300001_SM_10006detail4scan16DeviceScanKernelINS2_10policy_hubIjjjjN4cuda3std3__44plusIvEEE10Policy1000EN6thrust24THRUST_300001_SM_1000_NS10device_ptrIjEESF_NS0_13ScanTileStateIjLb1EEES9_NS1_10InputValueIjPjEEjjLb0EjEEvT0_T1_T2_iT3_T4_T5_E12temp_storage+76];
	selp.b32 	%r808, 0, %r807, %p135;
	add.s32 	%r1012, %r808, %r1011;
$L__BB6_28:
	add.s32 	%r952, %r1012, %r12;
	add.s32 	%r953, %r13, %r952;
	add.s32 	%r954, %r14, %r953;
	add.s32 	%r955, %r15, %r954;
	add.s32 	%r956, %r16, %r955;
	add.s32 	%r957, %r17, %r956;
	add.s32 	%r958, %r18, %r957;
	add.s32 	%r959, %r19, %r958;
	add.s32 	%r960, %r20, %r959;
	add.s32 	%r961, %r21, %r960;
	add.s32 	%r962, %r22, %r961;
	add.s32 	%r963, %r23, %r962;
	add.s32 	%r964, %r24, %r963;
	add.s32 	%r965, %r25, %r964;
	add.s32 	%r966, %r26, %r965;
	add.s32 	%r967, %r27, %r966;
	add.s32 	%r968, %r28, %r967;
	add.s32 	%r969, %r29, %r968;
	add.s32 	%r970, %r30, %r969;
	add.s32 	%r971, %r31, %r970;
	add.s32 	%r972, %r32, %r971;
	bar.sync 	0;
	st.shared.v2.u32 	[%r11], {%r1012, %r952};
	st.shared.v2.u32 	[%r11+8], {%r953, %r954};
	st.shared.v2.u32 	[%r11+16], {%r955, %r956};
	st.shared.v2.u32 	[%r11+24], {%r957, %r958};
	st.shared.v2.u32 	[%r11+32], {%r959, %r960};
	st.shared.v2.u32 	[%r11+40], {%r961, %r962};
	st.shared.v2.u32 	[%r11+48], {%r963, %r964};
	st.shared.v2.u32 	[%r11+56], {%r965, %r966};
	st.shared.v2.u32 	[%r11+64], {%r967, %r968};
	st.shared.v2.u32 	[%r11+72], {%r969, %r970};
	st.shared.v2.u32 	[%r11+80], {%r971, %r972};
	bar.warp.sync 	-1;
	ld.shared.u32 	%r973, [%r10];
	ld.shared.u32 	%r974, [%r10+128];
	ld.shared.u32 	%r975, [%r10+256];
	ld.shared.u32 	%r976, [%r10+384];
	ld.shared.u32 	%r977, [%r10+512];
	ld.shared.u32 	%r978, [%r10+640];
	ld.shared.u32 	%r979, [%r10+768];
	ld.shared.u32 	%r980, [%r10+896];
	ld.shared.u32 	%r981, [%r10+1024];
	ld.shared.u32 	%r982, [%r10+1152];
	ld.shared.u32 	%r983, [%r10+1280];
	ld.shared.u32 	%r984, [%r10+1408];
	ld.shared.u32 	%r985, [%r10+1536];
	ld.shared.u32 	%r986, [%r10+1664];
	ld.shared.u32 	%r987, [%r10+1792];
	ld.shared.u32 	%r988, [%r10+1920];
	ld.shared.u32 	%r989, [%r10+2048];
	ld.shared.u32 	%r990, [%r10+2176];
	ld.shared.u32 	%r991, [%r10+2304];
	ld.shared.u32 	%r992, [%r10+2432];
	ld.shared.u32 	%r993, [%r10+2560];
	ld.shared.u32 	%r994, [%r10+2688];
	add.s64 	%rd57, %rd4, %rd42;
	st.global.u32 	[%rd57], %r973;
	st.global.u32 	[%rd57+128], %r974;
	st.global.u32 	[%rd57+256], %r975;
	st.global.u32 	[%rd57+384], %r976;
	st.global.u32 	[%rd57+512], %r977;
	st.global.u32 	[%rd57+640], %r978;
	st.global.u32 	[%rd57+768], %r979;
	st.global.u32 	[%rd57+896], %r980;
	st.global.u32 	[%rd57+1024], %r981;
	st.global.u32 	[%rd57+1152], %r982;
	st.global.u32 	[%rd57+1280], %r983;
	st.global.u32 	[%rd57+1408], %r984;
	st.global.u32 	[%rd57+1536], %r985;
	st.global.u32 	[%rd57+1664], %r986;
	st.global.u32 	[%rd57+1792], %r987;
	st.global.u32 	[%rd57+1920], %r988;
	st.global.u32 	[%rd57+2048], %r989;
	st.global.u32 	[%rd57+2176], %r990;
	st.global.u32 	[%rd57+2304], %r991;
	st.global.u32 	[%rd57+2432], %r992;
	st.global.u32 	[%rd57+2560], %r993;
	st.global.u32 	[%rd57+2688], %r994;
	bra.uni 	$L__BB6_143;
$L__BB6_29:
	setp.eq.s32 	%p3, %r6, 0;
	@%p3 bra 	$L__BB6_143;
	mul.wide.u32 	%rd18, %r5, 4;
	add.s64 	%rd19, %rd3, %rd18;
	mov.u32 	%r85, %tid.x;
	ld.global.u32 	%r1034, [%rd19];
	and.b32  	%r242, %r85, 31;
	and.b32  	%r243, %r85, 992;
	mul.lo.s32 	%r244, %r243, 22;
	or.b32  	%r87, %r244, %r242;
	setp.ge.u32 	%p4, %r87, %r6;
	shl.b32 	%r245, %r87, 2;
	cvt.u64.u32 	%rd20, %r245;
	add.s64 	%rd10, %rd19, %rd20;
	mov.u32 	%r1013, %r1034;
	@%p4 bra 	$L__BB6_32;
	ld.global.u32 	%r1013, [%rd10];
$L__BB6_32:
	add.s32 	%r90, %r87, 32;
	setp.ge.u32 	%p5, %r90, %r6;
	mov.u32 	%r1014, %r1034;
	@%p5 bra 	$L__BB6_34;
	ld.global.u32 	%r1014, [%rd10+128];
$L__BB6_34:
	add.s32 	%r93, %r87, 64;
	setp.ge.u32 	%p6, %r93, %r6;
	mov.u32 	%r1015, %r1034;
	@%p6 bra 	$L__BB6_36;
	ld.global.u32 	%r1015, [%rd10+256];
$L__BB6_36:
	add.s32 	%r96, %r87, 96;
	setp.ge.u32 	%p7, %r96, %r6;
	mov.u32 	%r1016, %r1034;
	@%p7 bra 	$L__BB6_38;
	ld.global.u32 	%r1016, [%rd10+384];
$L__BB6_38:
	add.s32 	%r246, %r87, 128;
	setp.ge.u32 	%p8, %r246, %r6;
	mov.u32 	%r1017, %r1034;
	@%p8 bra 	$L__BB6_40;
	ld.global.u32 	%r1017, [%rd10+512];
$L__BB6_40:
	add.s32 	%r247, %r87, 160;
	setp.ge.u32 	%p9, %r247, %r6;
	mov.u32 	%r1018, %r1034;
	@%p9 bra 	$L__BB6_42;
	ld.global.u32 	%r1018, [%rd10+640];
$L__BB6_42:
	add.s32 	%r248, %r87, 192;
	setp.ge.u32 	%p10, %r248, %r6;
	mov.u32 	%r1019, %r1034;
	@%p10 bra 	$L__BB6_44;
	ld.global.u32 	%r1019, [%rd10+768];
$L__BB6_44:
	add.s32 	%r249, %r87, 224;
	setp.ge.u32 	%p11, %r249, %r6;
	mov.u32 	%r1020, %r1034;
	@%p11 bra 	$L__BB6_46;
	ld.global.u32 	%r1020, [%rd10+896];
$L__BB6_46:
	add.s32 	%r250, %r87, 256;
	setp.ge.u32 	%p12, %r250, %r6;
	mov.u32 	%r1021, %r1034;
	@%p12 bra 	$L__BB6_48;
	ld.global.u32 	%r1021, [%rd10+1024];
$L__BB6_48:
	add.s32 	%r251, %r87, 288;
	setp.ge.u32 	%p13, %r251, %r6;
	mov.u32 	%r1022, %r1034;
	@%p13 bra 	$L__BB6_50;
	ld.global.u32 	%r1022, [%rd10+1152];
$L__BB6_50:
	add.s32 	%r111, %r87, 320;
	setp.ge.u32 	%p14, %r111, %r6;
	mov.u32 	%r1023, %r1034;
	@%p14 bra 	$L__BB6_52;
	ld.global.u32 	%r1023, [%rd10+1280];
$L__BB6_52:
	add.s32 	%r114, %r87, 352;
	setp.ge.u32 	%p15, %r114, %r6;
	mov.u32 	%r1024, %r1034;
	@%p15 bra 	$L__BB6_54;
	ld.global.u32 	%r1024, [%rd10+1408];
$L__BB6_54:
	add.s32 	%r117, %r87, 384;
	setp.ge.u32 	%p16, %r117, %r6;
	mov.u32 	%r1025, %r1034;
	@%p16 bra 	$L__BB6_56;
	ld.global.u32 	%r1025, [%rd10+1536];
$L__BB6_56:
	add.s32 	%r120, %r87, 416;
	setp.ge.u32 	%p17, %r120, %r6;
	mov.u32 	%r1026, %r1034;
	@%p17 bra 	$L__BB6_58;
	ld.global.u32 	%r1026, [%rd10+1664];
$L__BB6_58:
	add.s32 	%r252, %r87, 448;
	setp.ge.u32 	%p18, %r252, %r6;
	mov.u32 	%r1027, %r1034;
	@%p18 bra 	$L__BB6_60;
	ld.global.u32 	%r1027, [%rd10+1792];
$L__BB6_60:
	add.s32 	%r253, %r87, 480;
	setp.ge.u32 	%p19, %r253, %r6;
	mov.u32 	%r1028, %r1034;
	@%p19 bra 	$L__BB6_62;
	ld.global.u32 	%r1028, [%rd10+1920];
$L__BB6_62:
	add.s32 	%r254, %r87, 512;
	setp.ge.u32 	%p20, %r254, %r6;
	mov.u32 	%r1029, %r1034;
	@%p20 bra 	$L__BB6_64;
	ld.global.u32 	%r1029, [%rd10+2048];
$L__BB6_64:
	add.s32 	%r129, %r87, 544;
	setp.ge.u32 	%p21, %r129, %r6;
	mov.u32 	%r1030, %r1034;
	@%p21 bra 	$L__BB6_66;
	ld.global.u32 	%r1030, [%rd10+2176];
$L__BB6_66:
	add.s32 	%r132, %r87, 576;
	setp.ge.u32 	%p22, %r132, %r6;
	mov.u32 	%r1031, %r1034;
	@%p22 bra 	$L__BB6_68;
	ld.global.u32 	%r1031, [%rd10+2304];
$L__BB6_68:
	add.s32 	%r255, %r87, 608;
	setp.ge.u32 	%p23, %r255, %r6;
	mov.u32 	%r1032, %r1034;
	@%p23 bra 	$L__BB6_70;
	ld.global.u32 	%r1032, [%rd10+2432];
$L__BB6_70:
	add.s32 	%r256, %r87, 640;
	setp.ge.u32 	%p24, %r256, %r6;
	mov.u32 	%r1033, %r1034;
	@%p24 bra 	$L__BB6_72;
	ld.global.u32 	%r1033, [%rd10+2560];
$L__BB6_72:
	add.s32 	%r139, %r87, 672;
	setp.ge.u32 	%p25, %r139, %r6;
	@%p25 bra 	$L__BB6_74;
	ld.global.u32 	%r1034, [%rd10+2688];
$L__BB6_74:
	// begin inline asm
	mov.u32 %r257, %laneid;
	// end inline asm
	shr.u32 	%r143, %r85, 5;
	mad.lo.s32 	%r258, %r143, 704, %r257;
	shl.b32 	%r259, %r258, 2;
	mov.u32 	%r260, _ZZN3cub18CUB_300001_SM_10006detail4scan16DeviceScanKernelINS2_10policy_hubIjjjjN4cuda3std3__44plusIvEEE10Policy1000EN6thrust24THRUST_300001_SM_1000_NS10device_ptrIjEESF_NS0_13ScanTileStateIjLb1EEES9_NS1_10InputValueIjPjEEjjLb0EjEEvT0_T1_T2_iT3_T4_T5_E12temp_storage;
	add.s32 	%r144, %r260, %r259;
	st.shared.u32 	[%r144], %r1013;
	st.shared.u32 	[%r144+128], %r1014;
	st.shared.u32 	[%r144+256], %r1015;
	st.shared.u32 	[%r144+384], %r1016;
	st.shared.u32 	[%r144+512], %r1017;
	st.shared.u32 	[%r144+640], %r1018;
	st.shared.u32 	[%r144+768], %r1019;
	st.shared.u32 	[%r144+896], %r1020;
	st.shared.u32 	[%r144+1024], %r1021;
	st.shared.u32 	[%r144+1152], %r1022;
	st.shared.u32 	[%r144+1280], %r1023;
	st.shared.u32 	[%r144+1408], %r1024;
	st.shared.u32 	[%r144+1536], %r1025;
	st.shared.u32 	[%r144+1664], %r1026;
	st.shared.u32 	[%r144+1792], %r1027;
	st.shared.u32 	[%r144+1920], %r1028;
	st.shared.u32 	[%r144+2048], %r1029;
	st.shared.u32 	[%r144+2176], %r1030;
	st.shared.u32 	[%r144+2304], %r1031;
	st.shared.u32 	[%r144+2432], %r1032;
	st.shared.u32 	[%r144+2560], %r1033;
	st.shared.u32 	[%r144+2688], %r1034;
	bar.warp.sync 	-1;
	mad.lo.s32 	%r145, %r257, 84, %r144;
	ld.shared.v2.u32 	{%r146, %r147}, [%r145];
	ld.shared.v2.u32 	{%r148, %r149}, [%r145+8];
	ld.shared.v2.u32 	{%r150, %r151}, [%r145+16];
	ld.shared.v2.u32 	{%r152, %r153}, [%r145+24];
	ld.shared.v2.u32 	{%r154, %r155}, [%r145+32];
	ld.shared.v2.u32 	{%r156, %r157}, [%r145+40];
	ld.shared.v2.u32 	{%r158, %r159}, [%r145+48];
	ld.shared.v2.u32 	{%r160, %r161}, [%r145+56];
	ld.shared.v2.u32 	{%r162, %r163}, [%r145+64];
	ld.shared.v2.u32 	{%r164, %r165}, [%r145+72];
	ld.shared.v2.u32 	{%r166, %r167}, [%r145+80];
	bar.sync 	0;
	setp.ne.s32 	%p26, %r998, 0;
	@%p26 bra 	$L__BB6_78;
	add.s32 	%r490, %r147, %r146;
	add.s32 	%r491, %r148, %r490;
	add.s32 	%r492, %r149, %r491;
	add.s32 	%r493, %r150, %r492;
	add.s32 	%r494, %r151, %r493;
	add.s32 	%r495, %r152, %r494;
	add.s32 	%r496, %r153, %r495;
	add.s32 	%r497, %r154, %r496;
	add.s32 	%r498, %r155, %r497;
	add.s32 	%r499, %r156, %r498;
	add.s32 	%r500, %r157, %r499;
	add.s32 	%r501, %r158, %r500;
	add.s32 	%r502, %r159, %r501;
	add.s32 	%r503, %r160, %r502;
	add.s32 	%r504, %r161, %r503;
	add.s32 	%r505, %r162, %r504;
	add.s32 	%r506, %r163, %r505;
	add.s32 	%r507, %r164, %r506;
	add.s32 	%r508, %r165, %r507;
	add.s32 	%r509, %r166, %r508;
	add.s32 	%r464, %r167, %r509;
	mov.b32 	%r462, 1;
	mov.b32 	%r487, 0;
	mov.b32 	%r489, -1;
	// begin inline asm
	{  .reg .u32 r0;  .reg .pred p;  shfl.sync.up.b32 r0|p, %r464, %r462, %r487, %r489;  @p add.u32 r0, r0, %r464;  mov.u32 %r460, r0;}
	// end inline asm
	mov.b32 	%r468, 2;
	// begin inline asm
	{  .reg .u32 r0;  .reg .pred p;  shfl.sync.up.b32 r0|p, %r460, %r468, %r487, %r489;  @p add.u32 r0, r0, %r460;  mov.u32 %r466, r0;}
	// end inline asm
	mov.b32 	%r474, 4;
	// begin inline asm
	{  .reg .u32 r0;  .reg .pred p;  shfl.sync.up.b32 r0|p, %r466, %r474, %r487, %r489;  @p add.u32 r0, r0, %r466;  mov.u32 %r472, r0;}
	// end inline asm
	mov.b32 	%r480, 8;
	// begin inline asm
	{  .reg .u32 r0;  .reg .pred p;  shfl.sync.up.b32 r0|p, %r472, %r480, %r487, %r489;  @p add.u32 r0, r0, %r472;  mov.u32 %r478, r0;}
	// end inline asm
	mov.b32 	%r486, 16;
	// begin inline asm
	{  .reg .u32 r0;  .reg .pred p;  shfl.sync.up.b32 r0|p, %r478, %r486, %r487, %r489;  @p add.u32 r0, r0, %r478;  mov.u32 %r484, r0;}
	// end inline asm
	setp.ne.s32 	%p68, %r257, 31;
	@%p68 bra 	$L__BB6_77;
	shl.b32 	%r510, %r143, 2;
	mov.u32 	%r511, _ZZN3cub18CUB_300001_SM_10006detail4scan16DeviceScanKernelINS2_10policy_hubIjjjjN4cuda3std3__44plusIvEEE10Policy1000EN6thrust24THRUST_300001_SM_1000_NS10device_ptrIjEESF_NS0_13ScanTileStateIjLb1EEES9_NS1_10InputValueIjPjEEjjLb0EjEEvT0_T1_T2_iT3_T4_T5_E12temp_storage;
	add.s32 	%r512, %r511, %r510;
	st.shared.u32 	[%r512+16], %r484;
$L__BB6_77:
	bar.sync 	0;
	ld.shared.v4.u32 	{%r513, %r514, %r515, %r516}, [_ZZN3cub18CUB_300001_SM_10006detail4scan16DeviceScanKernelINS2_10policy_hubIjjjjN4cuda3std3__44plusIvEEE10Policy1000EN6thrust24THRUST_300001_SM_1000_NS10device_ptrIjEESF_NS0_13ScanTileStateIjLb1EEES9_NS1_10InputValueIjPjEEjjLb0EjEEvT0_T1_T2_iT3_T4_T5_E12temp_storage+16];
	add.s32 	%r517, %r514, %r513;
	setp.eq.s32 	%p69, %r143, 2;
	selp.b32 	%r518, %r517, %r513, %p69;
	add.s32 	%r519, %r517, %r515;
	setp.eq.s32 	%p70, %r143, 3;
	selp.b32 	%r520, %r519, %r518, %p70;
	add.s32 	%r521, %r519, %r516;
	setp.eq.s32 	%p71, %r143, 4;
	selp.b32 	%r522, %r521, %r520, %p71;
	ld.shared.v4.u32 	{%r523, %r524, %r525, %r526}, [_ZZN3cub18CUB_300001_SM_10006detail4scan16DeviceScanKernelINS2_10policy_hubIjjjjN4cuda3std3__44plusIvEEE10Policy1000EN6thrust24THRUST_300001_SM_1000_NS10device_ptrIjEESF_NS0_13ScanTileStateIjLb1EEES9_NS1_10InputValueIjPjEEjjLb0EjEEvT0_T1_T2_iT3_T4_T5_E12temp_storage+32];
	add.s32 	%r527, %r521, %r523;
	setp.eq.s32 	%p72, %r143, 5;
	selp.b32 	%r528, %r527, %r522, %p72;
	add.s32 	%r529, %r527, %r524;
	setp.eq.s32 	%p73, %r143, 6;
	selp.b32 	%r530, %r529, %r528, %p73;
	add.s32 	%r531, %r529, %r525;
	setp.eq.s32 	%p74, %r143, 7;
	selp.b32 	%r532, %r531, %r530, %p74;
	add.s32 	%r533, %r531, %r526;
	setp.eq.s32 	%p75, %r143, 8;
	selp.b32 	%r534, %r533, %r532, %p75;
	.pragma "used_bytes_mask 4095";
	ld.shared.v4.u32 	{%r535, %r536, %r537, %r538}, [_ZZN3cub18CUB_300001_SM_10006detail4scan16DeviceScanKernelINS2_10policy_hubIjjjjN4cuda3std3__44plusIvEEE10Policy1000EN6thrust24THRUST_300001_SM_1000_NS10device_ptrIjEESF_NS0_13ScanTileStateIjLb1EEES9_NS1_10InputValueIjPjEEjjLb0EjEEvT0_T1_T2_iT3_T4_T5_E12temp_storage+48];
	add.s32 	%r539, %r533, %r535;
	setp.eq.s32 	%p76, %r143, 9;
	selp.b32 	%r540, %r539, %r534, %p76;
	add.s32 	%r541, %r539, %r536;
	setp.eq.s32 	%p77, %r143, 10;
	selp.b32 	%r542, %r541, %r540, %p77;
	add.s32 	%r543, %r541, %r537;
	setp.eq.s32 	%p78, %r143, 11;
	selp.b32 	%r544, %r543, %r542, %p78;
	setp.lt.u32 	%p79, %r85, 32;
	selp.b32 	%r545, 0, %r544, %p79;
	setp.eq.s32 	%p80, %r257, 0;
	sub.s32 	%r546, %r484, %r464;
	selp.b32 	%r547, 0, %r546, %p80;
	add.s32 	%r548, %r547, %r997;
	add.s32 	%r1049, %r548, %r545;
	bra.uni 	$L__BB6_97;
$L__BB6_78:
	add.s32 	%r291, %r147, %r146;
	add.s32 	%r292, %r148, %r291;
	add.s32 	%r293, %r149, %r292;
	add.s32 	%r294, %r150, %r293;
	add.s32 	%r295, %r151, %r294;
	add.s32 	%r296, %r152, %r295;
	add.s32 	%r297, %r153, %r296;
	add.s32 	%r298, %r154, %r297;
	add.s32 	%r299, %r155, %r298;
	add.s32 	%r300, %r156, %r299;
	add.s32 	%r301, %r157, %r300;
	add.s32 	%r302, %r158, %r301;
	add.s32 	%r303, %r159, %r302;
	add.s32 	%r304, %r160, %r303;
	add.s32 	%r305, %r161, %r304;
	add.s32 	%r306, %r162, %r305;
	add.s32 	%r307, %r163, %r306;
	add.s32 	%r308, %r164, %r307;
	add.s32 	%r309, %r165, %r308;
	add.s32 	%r310, %r166, %r309;
	add.s32 	%r265, %r167, %r310;
	mov.b32 	%r263, 1;
	mov.b32 	%r288, 0;
	mov.b32 	%r290, -1;
	// begin inline asm
	{  .reg .u32 r0;  .reg .pred p;  shfl.sync.up.b32 r0|p, %r265, %r263, %r288, %r290;  @p add.u32 r0, r0, %r265;  mov.u32 %r261, r0;}
	// end inline asm
	mov.b32 	%r269, 2;
	// begin inline asm
	{  .reg .u32 r0;  .reg .pred p;  shfl.sync.up.b32 r0|p, %r261, %r269, %r288, %r290;  @p add.u32 r0, r0, %r261;  mov.u32 %r267, r0;}
	// end inline asm
	mov.b32 	%r275, 4;
	// begin inline asm
	{  .reg .u32 r0;  .reg .pred p;  shfl.sync.up.b32 r0|p, %r267, %r275, %r288, %r290;  @p add.u32 r0, r0, %r267;  mov.u32 %r273, r0;}
	// end inline asm
	mov.b32 	%r281, 8;
	// begin inline asm
	{  .reg .u32 r0;  .reg .pred p;  shfl.sync.up.b32 r0|p, %r273, %r281, %r288, %r290;  @p add.u32 r0, r0, %r273;  mov.u32 %r279, r0;}
	// end inline asm
	mov.b32 	%r287, 16;
	// begin inline asm
	{  .reg .u32 r0;  .reg .pred p;  shfl.sync.up.b32 r0|p, %r279, %r287, %r288, %r290;  @p add.u32 r0, r0, %r279;  mov.u32 %r285, r0;}
	// end inline asm
	setp.ne.s32 	%p27, %r257, 31;
	@%p27 bra 	$L__BB6_80;
	shl.b32 	%r311, %r143, 2;
	mov.u32 	%r312, _ZZN3cub18CUB_300001_SM_10006detail4scan16DeviceScanKernelINS2_10policy_hubIjjjjN4cuda3std3__44plusIvEEE10Policy1000EN6thrust24THRUST_300001_SM_1000_NS10device_ptrIjEESF_NS0_13ScanTileStateIjLb1EEES9_NS1_10InputValueIjPjEEjjLb0EjEEvT0_T1_T2_iT3_T4_T5_E12temp_storage;
	add.s32 	%r313, %r312, %r311;
	st.shared.u32 	[%r313+16], %r285;
$L__BB6_80:
	sub.s32 	%r314, %r285, %r265;
	bar.sync 	0;
	ld.shared.v4.u32 	{%r315, %r316, %r317, %r318}, [_ZZN3cub18CUB_300001_SM_10006detail4scan16DeviceScanKernelINS2_10policy_hubIjjjjN4cuda3std3__44plusIvEEE10Policy1000EN6thrust24THRUST_300001_SM_1000_NS10device_ptrIjEESF_NS0_13ScanTileStateIjLb1EEES9_NS1_10InputValueIjPjEEjjLb0EjEEvT0_T1_T2_iT3_T4_T5_E12temp_storage+16];
	add.s32 	%r319, %r316, %r315;
	setp.eq.s32 	%p28, %r143, 2;
	selp.b32 	%r320, %r319, %r315, %p28;
	add.s32 	%r321, %r319, %r317;
	setp.eq.s32 	%p29, %r143, 3;
	selp.b32 	%r322, %r321, %r320, %p29;
	add.s32 	%r323, %r321, %r318;
	setp.eq.s32 	%p30, %r143, 4;
	selp.b32 	%r324, %r323, %r322, %p30;
	ld.shared.v4.u32 	{%r325, %r326, %r327, %r328}, [_ZZN3cub18CUB_300001_SM_10006detail4scan16DeviceScanKernelINS2_10policy_hubIjjjjN4cuda3std3__44plusIvEEE10Policy1000EN6thrust24THRUST_300001_SM_1000_NS10device_ptrIjEESF_NS0_13ScanTileStateIjLb1EEES9_NS1_10InputValueIjPjEEjjLb0EjEEvT0_T1_T2_iT3_T4_T5_E12temp_storage+32];
	add.s32 	%r329, %r323, %r325;
	setp.eq.s32 	%p31, %r143, 5;
	selp.b32 	%r330, %r329, %r324, %p31;
	add.s32 	%r331, %r329, %r326;
	setp.eq.s32 	%p32, %r143, 6;
	selp.b32 	%r332, %r331, %r330, %p32;
	add.s32 	%r333, %r331, %r327;
	setp.eq.s32 	%p33, %r143, 7;
	selp.b32 	%r334, %r333, %r332, %p33;
	add.s32 	%r335, %r333, %r328;
	setp.eq.s32 	%p34, %r143, 8;
	selp.b32 	%r336, %r335, %r334, %p34;
	ld.shared.v4.u32 	{%r337, %r338, %r339, %r340}, [_ZZN3cub18CUB_300001_SM_10006detail4scan16DeviceScanKernelINS2_10policy_hubIjjjjN4cuda3std3__44plusIvEEE10Policy1000EN6thrust24THRUST_300001_SM_1000_NS10device_ptrIjEESF_NS0_13ScanTileStateIjLb1EEES9_NS1_10InputValueIjPjEEjjLb0EjEEvT0_T1_T2_iT3_T4_T5_E12temp_storage+48];
	add.s32 	%r341, %r335, %r337;
	setp.eq.s32 	%p35, %r143, 9;
	selp.b32 	%r342, %r341, %r336, %p35;
	add.s32 	%r343, %r341, %r338;
	setp.eq.s32 	%p36, %r143, 10;
	selp.b32 	%r344, %r343, %r342, %p36;
	add.s32 	%r345, %r343, %r339;
	setp.eq.s32 	%p37, %r143, 11;
	selp.b32 	%r346, %r345, %r344, %p37;
	add.s32 	%r173, %r345, %r340;
	setp.gt.u32 	%p38, %r85, 31;
	setp.lt.u32 	%p39, %r85, 32;
	setp.eq.s32 	%p40, %r257, 0;
	selp.b32 	%r347, 0, %r314, %p40;
	add.s32 	%r1048, %r346, %r347;
	selp.b32 	%r175, %r314, %r1048, %p39;
	@%p38 bra 	$L__BB6_96;
	setp.ne.s32 	%p41, %r85, 0;
	mul.wide.s32 	%rd21, %r998, 8;
	add.s64 	%rd11, %rd16, %rd21;
	@%p41 bra 	$L__BB6_83;
	st.shared.u32 	[_ZZN3cub18CUB_300001_SM_10006detail4scan16DeviceScanKernelINS2_10policy_hubIjjjjN4cuda3std3__44plusIvEEE10Policy1000EN6thrust24THRUST_300001_SM_1000_NS10device_ptrIjEESF_NS0_13ScanTileStateIjLb1EEES9_NS1_10InputValueIjPjEEjjLb0EjEEvT0_T1_T2_iT3_T4_T5_E12temp_storage+12], %r173;
	add.s64 	%rd22, %rd11, 256;
	mov.b32 	%r348, 100;
	// begin inline asm
	st.relaxed.gpu.v2.u32 [%rd22], {%r348, %r173};
	// end inline asm
$L__BB6_83:
	not.b32 	%r354, %r85;
	add.s32 	%r1043, %r998, %r354;
	mov.b32 	%r350, 830;
	// begin inline asm
	nanosleep.u32 %r350;
	// end inline asm
	mul.wide.s32 	%rd24, %r1043, 8;
	add.s64 	%rd25, %rd16, %rd24;
	add.s64 	%rd23, %rd25, 256;
	// begin inline asm
	ld.relaxed.gpu.v2.u32 {%r1045, %r1037}, [%rd23];
	// end inline asm
	mov.b32 	%r1038, 952;
$L__BB6_84:
	setp.eq.s32 	%p42, %r1045, 99;
	mov.b32 	%r355, -1;
	vote.sync.any.pred 	%p43, %p42, %r355;
	not.pred 	%p44, %p43;
	@%p44 bra 	$L__BB6_86;
	mul.lo.s32 	%r458, %r998, 16807;
	and.b32  	%r998, %r458, 2147483647;
	add.s32 	%r459, %r1038, 1;
	rem.u32 	%r455, %r998, %r459;
	// begin inline asm
	nanosleep.u32 %r455;
	// end inline asm
	shr.u32 	%r1038, %r1038, 1;
	// begin inline asm
	ld.relaxed.gpu.v2.u32 {%r1045, %r1037}, [%rd23];
	// end inline asm
	bra.uni 	$L__BB6_84;
$L__BB6_86:
	setp.eq.s32 	%p45, %r1045, 101;
	mov.b32 	%r382, -1;
	vote.sync.ballot.b32 	%r384, %p45, %r382;
	// begin inline asm
	mov.u32 %r357, %lanemask_ge;
	// end inline asm
	and.b32  	%r385, %r384, %r357;
	or.b32  	%r386, %r385, -2147483648;
	add.s32 	%r387, %r386, -1;
	not.b32 	%r388, %r386;
	and.b32  	%r389, %r388, %r387;
	popc.b32 	%r361, %r389;
	mov.b32 	%r360, 1;
	// begin inline asm
	shfl.sync.down.b32 %r358, %r1037, %r360, %r361, %r382;
	// end inline asm
	setp.lt.s32 	%p47, %r257, %r361;
	selp.b32 	%r390, %r358, 0, %p47;
	add.s32 	%r364, %r390, %r1037;
	mov.b32 	%r365, 2;
	// begin inline asm
	shfl.sync.down.b32 %r363, %r364, %r365, %r361, %r382;
	// end inline asm
	add.s32 	%r391, %r257, 2;
	setp.gt.s32 	%p48, %r391, %r361;
	selp.b32 	%r392, 0, %r363, %p48;
	add.s32 	%r369, %r364, %r392;
	mov.b32 	%r370, 4;
	// begin inline asm
	shfl.sync.down.b32 %r368, %r369, %r370, %r361, %r382;
	// end inline asm
	add.s32 	%r393, %r257, 4;
	setp.gt.s32 	%p49, %r393, %r361;
	selp.b32 	%r394, 0, %r368, %p49;
	add.s32 	%r374, %r369, %r394;
	mov.b32 	%r375, 8;
	// begin inline asm
	shfl.sync.down.b32 %r373, %r374, %r375, %r361, %r382;
	// end inline asm
	add.s32 	%r395, %r257, 8;
	setp.gt.s32 	%p50, %r395, %r361;
	selp.b32 	%r396, 0, %r373, %p50;
	add.s32 	%r379, %r374, %r396;
	mov.b32 	%r380, 16;
	// begin inline asm
	shfl.sync.down.b32 %r378, %r379, %r380, %r361, %r382;
	// end inline asm
	add.s32 	%r397, %r257, 16;
	setp.gt.s32 	%p51, %r397, %r361;
	selp.b32 	%r398, 0, %r378, %p51;
	add.s32 	%r1041, %r379, %r398;
	add.s64 	%rd12, %rd16, 256;
	mov.b32 	%r1039, 952;
$L__BB6_87:
	setp.ne.s32 	%p52, %r1045, 101;
	mov.b32 	%r399, -1;
	vote.sync.all.pred 	%p53, %p52, %r399;
	not.pred 	%p54, %p53;
	@%p54 bra 	$L__BB6_92;
	shr.u32 	%r1039, %r1039, 1;
	mul.wide.s32 	%rd28, %r1043, 8;
	add.s64 	%rd29, %rd12, %rd28;
	add.s64 	%rd27, %rd29, -256;
	// begin inline asm
	ld.relaxed.gpu.v2.u32 {%r1045, %r1046}, [%rd27];
	// end inline asm
	mov.u32 	%r1047, %r1039;
$L__BB6_89:
	setp.eq.s32 	%p58, %r1045, 99;
	mov.b32 	%r407, -1;
	vote.sync.any.pred 	%p59, %p58, %r407;
	not.pred 	%p60, %p59;
	@%p60 bra 	$L__BB6_91;
	mul.lo.s32 	%r453, %r998, 16807;
	and.b32  	%r998, %r453, 2147483647;
	add.s32 	%r454, %r1047, 1;
	rem.u32 	%r450, %r998, %r454;
	// begin inline asm
	nanosleep.u32 %r450;
	// end inline asm
	shr.u32 	%r1047, %r1047, 1;
	// begin inline asm
	ld.relaxed.gpu.v2.u32 {%r1045, %r1046}, [%rd27];
	// end inline asm
	bra.uni 	$L__BB6_89;
$L__BB6_91:
	setp.eq.s32 	%p61, %r1045, 101;
	mov.b32 	%r433, -1;
	vote.sync.ballot.b32 	%r434, %p61, %r433;
	and.b32  	%r435, %r434, %r357;
	or.b32  	%r436, %r435, -2147483648;
	add.s32 	%r437, %r436, -1;
	not.b32 	%r438, %r436;
	and.b32  	%r439, %r438, %r437;
	popc.b32 	%r412, %r439;
	mov.b32 	%r411, 1;
	// begin inline asm
	shfl.sync.down.b32 %r409, %r1046, %r411, %r412, %r433;
	// end inline asm
	setp.lt.s32 	%p63, %r257, %r412;
	selp.b32 	%r440, %r409, 0, %p63;
	add.s32 	%r415, %r440, %r1046;
	mov.b32 	%r416, 2;
	// begin inline asm
	shfl.sync.down.b32 %r414, %r415, %r416, %r412, %r433;
	// end inline asm
	add.s32 	%r441, %r257, 2;
	setp.gt.s32 	%p64, %r441, %r412;
	selp.b32 	%r442, 0, %r414, %p64;
	add.s32 	%r420, %r415, %r442;
	mov.b32 	%r421, 4;
	// begin inline asm
	shfl.sync.down.b32 %r419, %r420, %r421, %r412, %r433;
	// end inline asm
	add.s32 	%r443, %r257, 4;
	setp.gt.s32 	%p65, %r443, %r412;
	selp.b32 	%r444, 0, %r419, %p65;
	add.s32 	%r425, %r420, %r444;
	mov.b32 	%r426, 8;
	// begin inline asm
	shfl.sync.down.b32 %r424, %r425, %r426, %r412, %r433;
	// end inline asm
	add.s32 	%r445, %r257, 8;
	setp.gt.s32 	%p66, %r445, %r412;
	selp.b32 	%r446, 0, %r424, %p66;
	add.s32 	%r430, %r425, %r446;
	mov.b32 	%r431, 16;
	// begin inline asm
	shfl.sync.down.b32 %r429, %r430, %r431, %r412, %r433;
	// end inline asm
	add.s32 	%r447, %r257, 16;
	setp.gt.s32 	%p67, %r447, %r412;
	selp.b32 	%r448, 0, %r429, %p67;
	add.s32 	%r449, %r448, %r1041;
	add.s32 	%r1041, %r449, %r430;
	add.s32 	%r1043, %r1043, -32;
	bra.uni 	$L__BB6_87;
$L__BB6_92:
	@%p41 bra 	$L__BB6_94;
	add.s32 	%r402, %r1041, %r173;
	add.s64 	%rd26, %rd11, 256;
	mov.b32 	%r401, 101;
	// begin inline asm
	st.relaxed.gpu.v2.u32 [%rd26], {%r401, %r402};
	// end inline asm
	st.shared.u32 	[_ZZN3cub18CUB_300001_SM_10006detail4scan16DeviceScanKernelINS2_10policy_hubIjjjjN4cuda3std3__44plusIvEEE10Policy1000EN6thrust24THRUST_300001_SM_1000_NS10device_ptrIjEESF_NS0_13ScanTileStateIjLb1EEES9_NS1_10InputValueIjPjEEjjLb0EjEEvT0_T1_T2_iT3_T4_T5_E12temp_storage+4], %r1041;
	st.shared.u32 	[_ZZN3cub18CUB_300001_SM_10006detail4scan16DeviceScanKernelINS2_10policy_hubIjjjjN4cuda3std3__44plusIvEEE10Policy1000EN6thrust24THRUST_300001_SM_1000_NS10device_ptrIjEESF_NS0_13ScanTileStateIjLb1EEES9_NS1_10InputValueIjPjEEjjLb0EjEEvT0_T1_T2_iT3_T4_T5_E12temp_storage+8], %r402;
$L__BB6_94:
	setp.ne.s32 	%p56, %r257, 0;
	mov.u32 	%r1048, %r175;
	@%p56 bra 	$L__BB6_96;
	st.shared.u32 	[_ZZN3cub18CUB_300001_SM_10006detail4scan16DeviceScanKernelINS2_10policy_hubIjjjjN4cuda3std3__44plusIvEEE10Policy1000EN6thrust24THRUST_300001_SM_1000_NS10device_ptrIjEESF_NS0_13ScanTileStateIjLb1EEES9_NS1_10InputValueIjPjEEjjLb0EjEEvT0_T1_T2_iT3_T4_T5_E12temp_storage+76], %r1041;
	mov.u32 	%r1048, %r1041;
$L__BB6_96:
	bar.sync 	0;
	setp.eq.s32 	%p57, %r85, 0;
	ld.shared.u32 	%r403, [_ZZN3cub18CUB_300001_SM_10006detail4scan16DeviceScanKernelINS2_10policy_hubIjjjjN4cuda3std3__44plusIvEEE10Policy1000EN6thrust24THRUST_300001_SM_1000_NS10device_ptrIjEESF_NS0_13ScanTileStateIjLb1EEES9_NS1_10InputValueIjPjEEjjLb0EjEEvT0_T1_T2_iT3_T4_T5_E12temp_storage+76];
	selp.b32 	%r404, 0, %r403, %p57;
	add.s32 	%r1049, %r404, %r1048;
$L__BB6_97:
	add.s32 	%r549, %r1049, %r146;
	add.s32 	%r550, %r147, %r549;
	add.s32 	%r551, %r148, %r550;
	add.s32 	%r552, %r149, %r551;
	add.s32 	%r553, %r150, %r552;
	add.s32 	%r554, %r151, %r553;
	add.s32 	%r555, %r152, %r554;
	add.s32 	%r556, %r153, %r555;
	add.s32 	%r557, %r154, %r556;
	add.s32 	%r558, %r155, %r557;
	add.s32 	%r559, %r156, %r558;
	add.s32 	%r560, %r157, %r559;
	add.s32 	%r561, %r158, %r560;
	add.s32 	%r562, %r159, %r561;
	add.s32 	%r563, %r160, %r562;
	add.s32 	%r564, %r161, %r563;
	add.s32 	%r565, %r162, %r564;
	add.s32 	%r566, %r163, %r565;
	add.s32 	%r567, %r164, %r566;
	add.s32 	%r568, %r165, %r567;
	add.s32 	%r569, %r166, %r568;
	bar.sync 	0;
	st.shared.v2.u32 	[%r145], {%r1049, %r549};
	st.shared.v2.u32 	[%r145+8], {%r550, %r551};
	st.shared.v2.u32 	[%r145+16], {%r552, %r553};
	st.shared.v2.u32 	[%r145+24], {%r554, %r555};
	st.shared.v2.u32 	[%r145+32], {%r556, %r557};
	st.shared.v2.u32 	[%r145+40], {%r558, %r559};
	st.shared.v2.u32 	[%r145+48], {%r560, %r561};
	st.shared.v2.u32 	[%r145+56], {%r562, %r563};
	st.shared.v2.u32 	[%r145+64], {%r564, %r565};
	st.shared.v2.u32 	[%r145+72], {%r566, %r567};
	st.shared.v2.u32 	[%r145+80], {%r568, %r569};
	bar.warp.sync 	-1;
	ld.shared.u32 	%r214, [%r144];
	ld.shared.u32 	%r215, [%r144+128];
	ld.shared.u32 	%r216, [%r144+256];
	ld.shared.u32 	%r217, [%r144+384];
	ld.shared.u32 	%r218, [%r144+512];
	ld.shared.u32 	%r219, [%r144+640];
	ld.shared.u32 	%r220, [%r144+768];
	ld.shared.u32 	%r221, [%r144+896];
	ld.shared.u32 	%r222, [%r144+1024];
	ld.shared.u32 	%r223, [%r144+1152];
	ld.shared.u32 	%r224, [%r144+1280];
	ld.shared.u32 	%r225, [%r144+1408];
	ld.shared.u32 	%r226, [%r144+1536];
	ld.shared.u32 	%r227, [%r144+1664];
	ld.shared.u32 	%r228, [%r144+1792];
	ld.shared.u32 	%r229, [%r144+1920];
	ld.shared.u32 	%r230, [%r144+2048];
	ld.shared.u32 	%r231, [%r144+2176];
	ld.shared.u32 	%r232, [%r144+2304];
	ld.shared.u32 	%r233, [%r144+2432];
	ld.shared.u32 	%r234, [%r144+2560];
	ld.shared.u32 	%r235, [%r144+2688];
	setp.ne.s32 	%p81, %r85, 0;
	@%p81 bra 	$L__BB6_99;
	st.volatile.shared.u32 	[_ZZN3cub18CUB_300001_SM_10006detail4scan16DeviceScanKernelINS2_10policy_hubIjjjjN4cuda3std3__44plusIvEEE10Policy1000EN6thrust24THRUST_300001_SM_1000_NS10device_ptrIjEESF_NS0_13ScanTileStateIjLb1EEES9_NS1_10InputValueIjPjEEjjLb0EjEEvT0_T1_T2_iT3_T4_T5_E12temp_storage+33792], %r6;
$L__BB6_99:
	ld.param.u32 	%r996, [_ZN3cub18CUB_300001_SM_10006detail4scan16DeviceScanKernelINS2_10policy_hubIjjjjN4cuda3std3__44plusIvEEE10Policy1000EN6thrust24THRUST_300001_SM_1000_NS10device_ptrIjEESF_NS0_13ScanTileStateIjLb1EEES9_NS1_10InputValueIjPjEEjjLb0EjEEvT0_T1_T2_iT3_T4_T5__param_3];
	bar.sync 	0;
	ld.volatile.shared.u32 	%r236, [_ZZN3cub18CUB_300001_SM_10006detail4scan16DeviceScanKernelINS2_10policy_hubIjjjjN4cuda3std3__44plusIvEEE10Policy1000EN6thrust24THRUST_300001_SM_1000_NS10device_ptrIjEESF_NS0_13ScanTileStateIjLb1EEES9_NS1_10InputValueIjPjEEjjLb0EjEEvT0_T1_T2_iT3_T4_T5_E12temp_storage+33792];
	cvt.u64.u32 	%rd36, %r87;
	mov.u32 	%r570, %ctaid.x;
	add.s32 	%r571, %r996, %r570;
	mul.lo.s32 	%r572, %r571, 8448;
	cvt.u64.u32 	%rd37, %r572;
	add.s64 	%rd38, %rd36, %rd37;
	setp.ge.s32 	%p82, %r87, %r236;
	shl.b64 	%rd39, %rd38, 2;
	add.s64 	%rd13, %rd4, %rd39;
	@%p82 bra 	$L__BB6_101;
	st.global.u32 	[%rd13], %r214;
$L__BB6_101:
	setp.ge.s32 	%p83, %r90, %r236;
	@%p83 bra 	$L__BB6_103;
	st.global.u32 	[%rd13+128], %r215;
$L__BB6_103:
	setp.ge.s32 	%p84, %r93, %r236;
	@%p84 bra 	$L__BB6_105;
	st.global.u32 	[%rd13+256], %r216;
$L__BB6_105:
	setp.ge.s32 	%p85, %r96, %r236;
	@%p85 bra 	$L__BB6_107;
	st.global.u32 	[%rd13+384], %r217;
$L__BB6_107:
	mov.u32 	%r573, %tid.x;
	and.b32  	%r574, %r573, 992;
	mul.lo.s32 	%r575, %r574, 22;
	and.b32  	%r576, %r573, 31;
	or.b32  	%r577, %r575, %r576;
	add.s32 	%r578, %r577, 128;
	setp.ge.s32 	%p86, %r578, %r236;
	@%p86 bra 	$L__BB6_109;
	st.global.u32 	[%rd13+512], %r218;
$L__BB6_109:
	add.s32 	%r584, %r577, 160;
	setp.ge.s32 	%p87, %r584, %r236;
	@%p87 bra 	$L__BB6_111;
	st.global.u32 	[%rd13+640], %r219;
$L__BB6_111:
	add.s32 	%r590, %r577, 192;
	setp.ge.s32 	%p88, %r590, %r236;
	@%p88 bra 	$L__BB6_113;
	st.global.u32 	[%rd13+768], %r220;
$L__BB6_113:
	add.s32 	%r596, %r577, 224;
	setp.ge.s32 	%p89, %r596, %r236;
	@%p89 bra 	$L__BB6_115;
	st.global.u32 	[%rd13+896], %r221;
$L__BB6_115:
	add.s32 	%r602, %r577, 256;
	setp.ge.s32 	%p90, %r602, %r236;
	@%p90 bra 	$L__BB6_117;
	st.global.u32 	[%rd13+1024], %r222;
$L__BB6_117:
	add.s32 	%r608, %r577, 288;
	setp.ge.s32 	%p91, %r608, %r236;
	@%p91 bra 	$L__BB6_119;
	st.global.u32 	[%rd13+1152], %r223;
$L__BB6_119:
	setp.ge.s32 	%p92, %r111, %r236;
	@%p92 bra 	$L__BB6_121;
	st.global.u32 	[%rd13+1280], %r224;
$L__BB6_121:
	setp.ge.s32 	%p93, %r114, %r236;
	@%p93 bra 	$L__BB6_123;
	st.global.u32 	[%rd13+1408], %r225;
$L__BB6_123:
	setp.ge.s32 	%p94, %r117, %r236;
	@%p94 bra 	$L__BB6_125;
	st.global.u32 	[%rd13+1536], %r226;
$L__BB6_125:
	setp.ge.s32 	%p95, %r120, %r236;
	@%p95 bra 	$L__BB6_127;
	st.global.u32 	[%rd13+1664], %r227;
$L__BB6_127:
	add.s32 	%r614, %r577, 448;
	setp.ge.s32 	%p96, %r614, %r236;
	@%p96 bra 	$L__BB6_129;
	st.global.u32 	[%rd13+1792], %r228;
$L__BB6_129:
	add.s32 	%r620, %r577, 480;
	setp.ge.s32 	%p97, %r620, %r236;
	@%p97 bra 	$L__BB6_131;
	st.global.u32 	[%rd13+1920], %r229;
$L__BB6_131:
	add.s32 	%r626, %r577, 512;
	setp.ge.s32 	%p98, %r626, %r236;
	@%p98 bra 	$L__BB6_133;
	st.global.u32 	[%rd13+2048], %r230;
$L__BB6_133:
	setp.ge.s32 	%p99, %r129, %r236;
	@%p99 bra 	$L__BB6_135;
	st.global.u32 	[%rd13+2176], %r231;
$L__BB6_135:
	setp.ge.s32 	%p100, %r132, %r236;
	@%p100 bra 	$L__BB6_137;
	st.global.u32 	[%rd13+2304], %r232;
$L__BB6_137:
	add.s32 	%r632, %r577, 608;
	setp.ge.s32 	%p101, %r632, %r236;
	@%p101 bra 	$L__BB6_139;
	st.global.u32 	[%rd13+2432], %r233;
$L__BB6_139:
	add.s32 	%r638, %r577, 640;
	setp.ge.s32 	%p102, %r638, %r236;
	@%p102 bra 	$L__BB6_141;
	st.global.u32 	[%rd13+2560], %r234;
$L__BB6_141:
	setp.ge.s32 	%p103, %r139, %r236;
	@%p103 bra 	$L__BB6_143;
	st.global.u32 	[%rd13+2688], %r235;
$L__BB6_143:
	ret;

}
	// .globl	_ZN3cub18CUB_300001_SM_10006detail4scan16DeviceScanKernelINS2_10policy_hubIjjjmN4cuda3std3__44plusIvEEE10Policy1000EN6thrust24THRUST_300001_SM_1000_NS10device_ptrIjEESF_NS0_13ScanTileStateIjLb1EEES9_NS1_10InputValueIjPjEEmjLb0EjEEvT0_T1_T2_iT3_T4_T5_
.visible .entry _ZN3cub18CUB_300001_SM_10006detail4scan16DeviceScanKernelINS2_10policy_hubIjjjmN4cuda3std3__44plusIvEEE10Policy1000EN6thrust24THRUST_300001_SM_1000_NS10device_ptrIjEESF_NS0_13ScanTileStateIjLb1EEES9_NS1_10InputValueIjPjEEmjLb0EjEEvT0_T1_T2_iT3_T4_T5_(
	.param .align 8 .b8 _ZN3cub18CUB_300001_SM_10006detail4scan16DeviceScanKernelINS2_10policy_hubIjjjmN4cuda3std3__44plusIvEEE10Policy1000EN6thrust24THRUST_300001_SM_1000_NS10device_ptrIjEESF_NS0_13ScanTileStateIjLb1EEES9_NS1_10InputValueIjPjEEmjLb0EjEEvT0_T1_T2_iT3_T4_T5__param_0[8],
	.param .align 8 .b8 _ZN3cub18CUB_300001_SM_10006detail4scan16DeviceScanKernelINS2_10policy_hubIjjjmN4cuda3std3__44plusIvEEE10Policy1000EN6thrust24THRUST_300001_SM_1000_NS10device_ptrIjEESF_NS0_13ScanTileStateIjLb1EEES9_NS1_10InputValueIjPjEEmjLb0EjEEvT0_T1_T2_iT3_T4_T5__param_1[8],
	.param .align 8 .b8 _ZN3cub18CUB_300001_SM_10006detail4scan16DeviceScanKernelINS2_10policy_hubIjjjmN4cuda3std3__44plusIvEEE10Policy1000EN6thrust24THRUST_300001_SM_1000_NS10device_ptrIjEESF_NS0_13ScanTileStateIjLb1EEES9_NS1_10InputValueIjPjEEmjLb0EjEEvT0_T1_T2_iT3_T4_T5__param_2[8],
	.param .u32 _ZN3cub18CUB_300001_SM_10006detail4scan16DeviceScanKernelINS2_10policy_hubIjjjmN4cuda3std3__44plusIvEEE10Policy1000EN6thrust24THRUST_300001_SM_1000_NS10device_ptrIjEESF_NS0_13ScanTileStateIjLb1EEES9_NS1_10InputValueIjPjEEmjLb0EjEEvT0_T1_T2_iT3_T4_T5__param_3,
	.param .align 1 .b8 _ZN3cub18CUB_300001_SM_10006detail4scan16DeviceScanKernelINS2_10policy_hubIjjjmN4cuda3std3__44plusIvEEE10Policy1000EN6thrust24THRUST_300001_SM_1000_NS10device_ptrIjEESF_NS0_13ScanTileStateIjLb1EEES9_NS1_10InputValueIjPjEEmjLb0EjEEvT0_T1_T2_iT3_T4_T5__param_4[1],
	.param .align 8 .b8 _ZN3cub18CUB_300001_SM_10006detail4scan16DeviceScanKernelINS2_10policy_hubIjjjmN4cuda3std3__44plusIvEEE10Policy1000EN6thrust24THRUST_300001_SM_1000_NS10device_ptrIjEESF_NS0_13ScanTileStateIjLb1EEES9_NS1_10InputValueIjPjEEmjLb0EjEEvT0_T1_T2_iT3_T4_T5__param_5[16],
	.param .u64 _ZN3cub18CUB_300001_SM_10006detail4scan16DeviceScanKernelINS2_10policy_hubIjjjmN4cuda3std3__44plusIvEEE10Policy1000EN6thrust24THRUST_300001_SM_1000_NS10device_ptrIjEESF_NS0_13ScanTileStateIjLb1EEES9_NS1_10InputValueIjPjEEmjLb0EjEEvT0_T1_T2_iT3_T4_T5__param_6
)
.maxntid 416
{
	.reg .pred 	%p<158>;
	.reg .b16 	%rs<3>;
	.reg .b32 	%r<1003>;
	.reg .b64 	%rd<59>;
	// demoted variable
	.shared .align 16 .b8 _ZZN3cub18CUB_300001_SM_10006detail4scan16DeviceScanKernelINS2_10policy_hubIjjjmN4cuda3std3__44plusIvEEE10Policy1000EN6thrust24THRUST_300001_SM_1000_NS10device_ptrIjEESF_NS0_13ScanTileStateIjLb1EEES9_NS1_10InputValueIjPjEEmjLb0EjEEvT0_T1_T2_iT3_T4_T5_E12temp_storage[31632];
	ld.param.u32 	%r206, [_ZN3cub18CUB_300001_SM_10006detail4scan16DeviceScanKernelINS2_10policy_hubIjjjmN4cuda3std3__44plusIvEEE10Policy1000EN6thrust24THRUST_300001_SM_1000_NS10device_ptrIjEESF_NS0_13ScanTileStateIjLb1EEES9_NS1_10InputValueIjPjEEmjLb0EjEEvT0_T1_T2_iT3_T4_T5__param_5];
	bfe.u32 	%r207, %r206, 0, 8;
	cvt.u16.u32 	%rs1, %r207;
	and.b16  	%rs2, %rs1, 255;
	ld.param.u64 	%rd18, [_ZN3cub18CUB_300001_SM_10006detail4scan16DeviceScanKernelINS2_10policy_hubIjjjmN4cuda3std3__44plusIvEEE10Policy1000EN6thrust24THRUST_300001_SM_1000_NS10device_ptrIjEESF_NS0_13ScanTileStateIjLb1EEES9_NS1_10InputValueIjPjEEmjLb0EjEEvT0_T1_T2_iT3_T4_T5__param_2];
	ld.param.u64 	%rd17, [_ZN3cub18CUB_300001_SM_10006detail4scan16DeviceScanKernelINS2_10policy_hubIjjjmN4cuda3std3__44plusIvEEE10Policy1000EN6thrust24THRUST_300001_SM_1000_NS10device_ptrIjEESF_NS0_13ScanTileStateIjLb1EEES9_NS1_10InputValueIjPjEEmjLb0EjEEvT0_T1_T2_iT3_T4_T5__param_1];
	ld.param.u64 	%rd16, [_ZN3cub18CUB_300001_SM_10006detail4scan16DeviceScanKernelINS2_10policy_hubIjjjmN4cuda3std3__44plusIvEEE10Policy1000EN6thrust24THRUST_300001_SM_1000_NS10device_ptrIjEESF_NS0_13ScanTileStateIjLb1EEES9_NS1_10InputValueIjPjEEmjLb0EjEEvT0_T1_T2_iT3_T4_T5__param_0];
	ld.param.u64 	%rd1, [_ZN3cub18CUB_300001_SM_10006detail4scan16DeviceScanKernelINS2_10policy_hubIjjjmN4cuda3std3__44plusIvEEE10Policy1000EN6thrust24THRUST_300001_SM_1000_NS10device_ptrIjEESF_NS0_13ScanTileStateIjLb1EEES9_NS1_10InputValueIjPjEEmjLb0EjEEvT0_T1_T2_iT3_T4_T5__param_5+8];
	ld.param.u32 	%r205, [_ZN3cub18CUB_300001_SM_10006detail4scan16DeviceScanKernelINS2_10policy_hubIjjjmN4cuda3std3__44plusIvEEE10Policy1000EN6thrust24THRUST_300001_SM_1000_NS10device_ptrIjEESF_NS0_13ScanTileStateIjLb1EEES9_NS1_10InputValueIjPjEEmjLb0EjEEvT0_T1_T2_iT3_T4_T5__param_3];
	ld.param.u64 	%rd19, [_ZN3cub18CUB_300001_SM_10006detail4scan16DeviceScanKernelINS2_10policy_hubIjjjmN4cuda3std3__44plusIvEEE10Policy1000EN6thrust24THRUST_300001_SM_1000_NS10device_ptrIjEESF_NS0_13ScanTileStateIjLb1EEES9_NS1_10InputValueIjPjEEmjLb0EjEEvT0_T1_T2_iT3_T4_T5__param_6];
	setp.eq.s16 	%p1, %rs2, 0;
	@%p1 bra 	$L__BB7_2;
	cvta.to.global.u64 	%rd20, %rd1;
	ld.global.u32 	%r959, [%rd20];
	bra.uni 	$L__BB7_3;
$L__BB7_2:
	cvt.u32.u64 	%r959, %rd1;
$L__BB7_3:
	cvta.to.global.u64 	%rd3, %rd16;
	cvta.to.global.u64 	%rd4, %rd17;
	mov.u32 	%r208, %ctaid.x;
	add.s32 	%r4, %r205, %r208;
	mul.wide.s32 	%rd5, %r4, 7904;
	sub.s64 	%rd6, %rd19, %rd5;
	setp.lt.u64 	%p2, %rd6, 7905;
	@%p2 bra 	$L__BB7_29;
	mov.u32 	%r5, %tid.x;
	and.b32  	%r617, %r5, 31;
	and.b32  	%r618, %r5, 992;
	mul.lo.s32 	%r619, %r618, 19;
	or.b32  	%r620, %r619, %r617;
	cvt.u64.u32 	%rd42, %r620;
	add.s64 	%rd7, %rd5, %rd42;
	shl.b64 	%rd43, %rd7, 2;
	add.s64 	%rd44, %rd3, %rd43;
	ld.global.u32 	%r621, [%rd44];
	ld.global.u32 	%r622, [%rd44+128];
	ld.global.u32 	%r623, [%rd44+256];
	ld.global.u32 	%r624, [%rd44+384];
	ld.global.u32 	%r625, [%rd44+512];
	ld.global.u32 	%r626, [%rd44+640];
	ld.global.u32 	%r627, [%rd44+768];
	ld.global.u32 	%r628, [%rd44+896];
	ld.global.u32 	%r629, [%rd44+1024];
	ld.global.u32 	%r630, [%rd44+1152];
	ld.global.u32 	%r631, [%rd44+1280];
	ld.global.u32 	%r632, [%rd44+1408];
	ld.global.u32 	%r633, [%rd44+1536];
	ld.global.u32 	%r634, [%rd44+1664];
	ld.global.u32 	%r635, [%rd44+1792];
	ld.global.u32 	%r636, [%rd44+1920];
	ld.global.u32 	%r637, [%rd44+2048];
	ld.global.u32 	%r638, [%rd44+2176];
	ld.global.u32 	%r639, [%rd44+2304];
	// begin inline asm
	mov.u32 %r616, %laneid;
	// end inline asm
	shr.u32 	%r7, %r5, 5;
	mad.lo.s32 	%r640, %r7, 608, %r616;
	shl.b32 	%r641, %r640, 2;
	mov.u32 	%r642, _ZZN3cub18CUB_300001_SM_10006detail4scan16DeviceScanKernelINS2_10policy_hubIjjjmN4cuda3std3__44plusIvEEE10Policy1000EN6thrust24THRUST_300001_SM_1000_NS10device_ptrIjEESF_NS0_13ScanTileStateIjLb1EEES9_NS1_10InputValueIjPjEEmjLb0EjEEvT0_T1_T2_iT3_T4_T5_E12temp_storage;
	add.s32 	%r8, %r642, %r641;
	st.shared.u32 	[%r8], %r621;
	st.shared.u32 	[%r8+128], %r622;
	st.shared.u32 	[%r8+256], %r623;
	st.shared.u32 	[%r8+384], %r624;
	st.shared.u32 	[%r8+512], %r625;
	st.shared.u32 	[%r8+640], %r626;
	st.shared.u32 	[%r8+768], %r627;
	st.shared.u32 	[%r8+896], %r628;
	st.shared.u32 	[%r8+1024], %r629;
	st.shared.u32 	[%r8+1152], %r630;
	st.shared.u32 	[%r8+1280], %r631;
	st.shared.u32 	[%r8+1408], %r632;
	st.shared.u32 	[%r8+1536], %r633;
	st.shared.u32 	[%r8+1664], %r634;
	st.shared.u32 	[%r8+1792], %r635;
	st.shared.u32 	[%r8+1920], %r636;
	st.shared.u32 	[%r8+2048], %r637;
	st.shared.u32 	[%r8+2176], %r638;
	st.shared.u32 	[%r8+2304], %r639;
	bar.warp.sync 	-1;
	mad.lo.s32 	%r9, %r616, 72, %r8;
	ld.shared.u32 	%r10, [%r9];
	ld.shared.u32 	%r11, [%r9+4];
	ld.shared.u32 	%r12, [%r9+8];
	ld.shared.u32 	%r13, [%r9+12];
	ld.shared.u32 	%r14, [%r9+16];
	ld.shared.u32 	%r15, [%r9+20];
	ld.shared.u32 	%r16, [%r9+24];
	ld.shared.u32 	%r17, [%r9+28];
	ld.shared.u32 	%r18, [%r9+32];
	ld.shared.u32 	%r19, [%r9+36];
	ld.shared.u32 	%r20, [%r9+40];
	ld.shared.u32 	%r21, [%r9+44];
	ld.shared.u32 	%r22, [%r9+48];
	ld.shared.u32 	%r23, [%r9+52];
	ld.shared.u32 	%r24, [%r9+56];
	ld.shared.u32 	%r25, [%r9+60];
	ld.shared.u32 	%r26, [%r9+64];
	ld.shared.u32 	%r27, [%r9+68];
	ld.shared.u32 	%r28, [%r9+72];
	bar.sync 	0;
	setp.ne.s32 	%p100, %r4, 0;
	@%p100 bra 	$L__BB7_9;
	add.s32 	%r860, %r11, %r10;
	add.s32 	%r861, %r12, %r860;
	add.s32 	%r862, %r13, %r861;
	add.s32 	%r863, %r14, %r862;
	add.s32 	%r864, %r15, %r863;
	add.s32 	%r865, %r16, %r864;
	add.s32 	%r866, %r17, %r865;
	add.s32 	%r867, %r18, %r866;
	add.s32 	%r868, %r19, %r867;
	add.s32 	%r869, %r20, %r868;
	add.s32 	%r870, %r21, %r869;
	add.s32 	%r871, %r22, %r870;
	add.s32 	%r872, %r23, %r871;
	add.s32 	%r873, %r24, %r872;
	add.s32 	%r874, %r25, %r873;
	add.s32 	%r875, %r26, %r874;
	add.s32 	%r876, %r27, %r875;
	add.s32 	%r834, %r28, %r876;
	mov.b32 	%r832, 1;
	mov.b32 	%r857, 0;
	mov.b32 	%r859, -1;
	// begin inline asm
	{  .reg .u32 r0;  .reg .pred p;  shfl.sync.up.b32 r0|p, %r834, %r832, %r857, %r859;  @p add.u32 r0, r0, %r834;  mov.u32 %r830, r0;}
	// end inline asm
	mov.b32 	%r838, 2;
	// begin inline asm
	{  .reg .u32 r0;  .reg .pred p;  shfl.sync.up.b32 r0|p, %r830, %r838, %r857, %r859;  @p add.u32 r0, r0, %r830;  mov.u32 %r836, r0;}
	// end inline asm
	mov.b32 	%r844, 4;
	// begin inline asm
	{  .reg .u32 r0;  .reg .pred p;  shfl.sync.up.b32 r0|p, %r836, %r844, %r857, %r859;  @p add.u32 r0, r0, %r836;  mov.u32 %r842, r0;}
	// end inline asm
	mov.b32 	%r850, 8;
	// begin inline asm
	{  .reg .u32 r0;  .reg .pred p;  shfl.sync.up.b32 r0|p, %r842, %r850, %r857, %r859;  @p add.u32 r0, r0, %r842;  mov.u32 %r848, r0;}
	// end inline asm
	mov.b32 	%r856, 16;
	// begin inline asm
	{  .reg .u32 r0;  .reg .pred p;  shfl.sync.up.b32 r0|p, %r848, %r856, %r857, %r859;  @p add.u32 r0, r0, %r848;  mov.u32 %r854, r0;}
	// end inline asm
	setp.ne.s32 	%p143, %r616, 31;
	@%p143 bra 	$L__BB7_7;
	shl.b32 	%r877, %r7, 2;
	mov.u32 	%r878, _ZZN3cub18CUB_300001_SM_10006detail4scan16DeviceScanKernelINS2_10policy_hubIjjjmN4cuda3std3__44plusIvEEE10Policy1000EN6thrust24THRUST_300001_SM_1000_NS10device_ptrIjEESF_NS0_13ScanTileStateIjLb1EEES9_NS1_10InputValueIjPjEEmjLb0EjEEvT0_T1_T2_iT3_T4_T5_E12temp_storage;
	add.s32 	%r879, %r878, %r877;
	st.shared.u32 	[%r879+16], %r854;
$L__BB7_7:
	bar.sync 	0;
	ld.shared.v4.u32 	{%r880, %r881, %r882, %r883}, [_ZZN3cub18CUB_300001_SM_10006detail4scan16DeviceScanKernelINS2_10policy_hubIjjjmN4cuda3std3__44plusIvEEE10Policy1000EN6thrust24THRUST_300001_SM_1000_NS10device_ptrIjEESF_NS0_13ScanTileStateIjLb1EEES9_NS1_10InputValueIjPjEEmjLb0EjEEvT0_T1_T2_iT3_T4_T5_E12temp_storage+16];
	add.s32 	%r884, %r881, %r880;
	setp.eq.s32 	%p144, %r7, 2;
	selp.b32 	%r885, %r884, %r880, %p144;
	add.s32 	%r886, %r884, %r882;
	setp.eq.s32 	%p145, %r7, 3;
	selp.b32 	%r887, %r886, %r885, %p145;
	add.s32 	%r888, %r886, %r883;
	setp.eq.s32 	%p146, %r7, 4;
	selp.b32 	%r889, %r888, %r887, %p146;
	ld.shared.v4.u32 	{%r890, %r891, %r892, %r893}, [_ZZN3cub18CUB_300001_SM_10006detail4scan16DeviceScanKernelINS2_10policy_hubIjjjmN4cuda3std3__44plusIvEEE10Policy1000EN6thrust24THRUST_300001_SM_1000_NS10device_ptrIjEESF_NS0_13ScanTileStateIjLb1EEES9_NS1_10InputValueIjPjEEmjLb0EjEEvT0_T1_T2_iT3_T4_T5_E12temp_storage+32];
	add.s32 	%r894, %r888, %r890;
	setp.eq.s32 	%p147, %r7, 5;
	selp.b32 	%r895, %r894, %r889, %p147;
	add.s32 	%r896, %r894, %r891;
	setp.eq.s32 	%p148, %r7, 6;
	selp.b32 	%r897, %r896, %r895, %p148;
	add.s32 	%r898, %r896, %r892;
	setp.eq.s32 	%p149, %r7, 7;
	selp.b32 	%r899, %r898, %r897, %p149;
	add.s32 	%r900, %r898, %r893;
	setp.eq.s32 	%p150, %r7, 8;
	selp.b32 	%r901, %r900, %r899, %p150;
	ld.shared.v4.u32 	{%r902, %r903, %r904, %r905}, [_ZZN3cub18CUB_300001_SM_10006detail4scan16DeviceScanKernelINS2_10policy_hubIjjjmN4cuda3std3__44plusIvEEE10Policy1000EN6thrust24THRUST_300001_SM_1000_NS10device_ptrIjEESF_NS0_13ScanTileStateIjLb1EEES9_NS1_10InputValueIjPjEEmjLb0EjEEvT0_T1_T2_iT3_T4_T5_E12temp_storage+48];
	add.s32 	%r906, %r900, %r902;
	setp.eq.s32 	%p151, %r7, 9;
	selp.b32 	%r907, %r906, %r901, %p151;
	add.s32 	%r908, %r906, %r903;
	setp.eq.s32 	%p152, %r7, 10;
	selp.b32 	%r909, %r908, %r907, %p152;
	add.s32 	%r910, %r908, %r904;
	setp.eq.s32 	%p153, %r7, 11;
	selp.b32 	%r911, %r910, %r909, %p153;
	add.s32 	%r912, %r910, %r905;
	setp.eq.s32 	%p154, %r7, 12;
	selp.b32 	%r913, %r912, %r911, %p154;
	ld.shared.u32 	%r914, [_ZZN3cub18CUB_300001_SM_10006detail4scan16DeviceScanKernelINS2_10policy_hubIjjjmN4cuda3std3__44plusIvEEE10Policy1000EN6thrust24THRUST_300001_SM_1000_NS10device_ptrIjEESF_NS0_13ScanTileStateIjLb1EEES9_NS1_10InputValueIjPjEEmjLb0EjEEvT0_T1_T2_iT3_T4_T5_E12temp_storage+64];
	setp.lt.u32 	%p155, %r5, 32;
	selp.b32 	%r915, 0, %r913, %p155;
	setp.eq.s32 	%p156, %r616, 0;
	sub.s32 	%r916, %r854, %r834;
	selp.b32 	%r917, 0, %r916, %p156;
	add.s32 	%r918, %r917, %r959;
	add.s32 	%r971, %r918, %r915;
	add.s32 	%r919, %r914, %r959;
	add.s32 	%r32, %r919, %r912;
	setp.ne.s32 	%p157, %r5, 0;
	@%p157 bra 	$L__BB7_28;
	add.s64 	%rd56, %rd18, 256;
	mov.b32 	%r920, 101;
	// begin inline asm
	st.relaxed.gpu.v2.u32 [%rd56], {%r920, %r32};
	// end inline asm
	bra.uni 	$L__BB7_28;
$L__BB7_9:
	add.s32 	%r673, %r11, %r10;
	add.s32 	%r674, %r12, %r673;
	add.s32 	%r675, %r13, %r674;
	add.s32 	%r676, %r14, %r675;
	add.s32 	%r677, %r15, %r676;
	add.s32 	%r678, %r16, %r677;
	add.s32 	%r679, %r17, %r678;
	add.s32 	%r680, %r18, %r679;
	add.s32 	%r681, %r19, %r680;
	add.s32 	%r682, %r20, %r681;
	add.s32 	%r683, %r21, %r682;
	add.s32 	%r684, %r22, %r683;
	add.s32 	%r685, %r23, %r684;
	add.s32 	%r686, %r24, %r685;
	add.s32 	%r687, %r25, %r686;
	add.s32 	%r688, %r26, %r687;
	add.s32 	%r689, %r27, %r688;
	add.s32 	%r647, %r28, %r689;
	mov.b32 	%r645, 1;
	mov.b32 	%r670, 0;
	mov.b32 	%r672, -1;
	// begin inline asm
	{  .reg .u32 r0;  .reg .pred p;  shfl.sync.up.b32 r0|p, %r647, %r645, %r670, %r672;  @p add.u32 r0, r0, %r647;  mov.u32 %r643, r0;}
	// end inline asm
	mov.b32 	%r651, 2;
	// begin inline asm
	{  .reg .u32 r0;  .reg .pred p;  shfl.sync.up.b32 r0|p, %r643, %r651, %r670, %r672;  @p add.u32 r0, r0, %r643;  mov.u32 %r649, r0;}
	// end inline asm
	mov.b32 	%r657, 4;
	// begin inline asm
	{  .reg .u32 r0;  .reg .pred p;  shfl.sync.up.b32 r0|p, %r649, %r657, %r670, %r672;  @p add.u32 r0, r0, %r649;  mov.u32 %r655, r0;}
	// end inline asm
	mov.b32 	%r663, 8;
	// begin inline asm
	{  .reg .u32 r0;  .reg .pred p;  shfl.sync.up.b32 r0|p, %r655, %r663, %r670, %r672;  @p add.u32 r0, r0, %r655;  mov.u32 %r661, r0;}
	// end inline asm
	mov.b32 	%r669, 16;
	// begin inline asm
	{  .reg .u32 r0;  .reg .pred p;  shfl.sync.up.b32 r0|p, %r661, %r669, %r670, %r672;  @p add.u32 r0, r0, %r661;  mov.u32 %r667, r0;}
	// end inline asm
	setp.ne.s32 	%p101, %r616, 31;
	@%p101 bra 	$L__BB7_11;
	shl.b32 	%r690, %r7, 2;
	mov.u32 	%r691, _ZZN3cub18CUB_300001_SM_10006detail4scan16DeviceScanKernelINS2_10policy_hubIjjjmN4cuda3std3__44plusIvEEE10Policy1000EN6thrust24THRUST_300001_SM_1000_NS10device_ptrIjEESF_NS0_13ScanTileStateIjLb1EEES9_NS1_10InputValueIjPjEEmjLb0EjEEvT0_T1_T2_iT3_T4_T5_E12temp_storage;
	add.s32 	%r692, %r691, %r690;
	st.shared.u32 	[%r692+16], %r667;
$L__BB7_11:
	sub.s32 	%r693, %r667, %r647;
	bar.sync 	0;
	ld.shared.v4.u32 	{%r694, %r695, %r696, %r697}, [_ZZN3cub18CUB_300001_SM_10006detail4scan16DeviceScanKernelINS2_10policy_hubIjjjmN4cuda3std3__44plusIvEEE10Policy1000EN6thrust24THRUST_300001_SM_1000_NS10device_ptrIjEESF_NS0_13ScanTileStateIjLb1EEES9_NS1_10InputValueIjPjEEmjLb0EjEEvT0_T1_T2_iT3_T4_T5_E12temp_storage+16];
	add.s32 	%r698, %r695, %r694;
	setp.eq.s32 	%p102, %r7, 2;
	selp.b32 	%r699, %r698, %r694, %p102;
	add.s32 	%r700, %r698, %r696;
	setp.eq.s32 	%p103, %r7, 3;
	selp.b32 	%r701, %r700, %r699, %p103;
	add.s32 	%r702, %r700, %r697;
	setp.eq.s32 	%p104, %r7, 4;
	selp.b32 	%r703, %r702, %r701, %p104;
	ld.shared.v4.u32 	{%r704, %r705, %r706, %r707}, [_ZZN3cub18CUB_300001_SM_10006detail4scan16DeviceScanKernelINS2_10policy_hubIjjjmN4cuda3std3__44plusIvEEE10Policy1000EN6thrust24THRUST_300001_SM_1000_NS10device_ptrIjEESF_NS0_13ScanTileStateIjLb1EEES9_NS1_10InputValueIjPjEEmjLb0EjEEvT0_T1_T2_iT3_T4_T5_E12temp_storage+32];
	add.s32 	%r708, %r702, %r704;
	setp.eq.s32 	%p105, %r7, 5;
	selp.b32 	%r709, %r708, %r703, %p105;
	add.s32 	%r710, %r708, %r705;
	setp.eq.s32 	%p106, %r7, 6;
	selp.b32 	%r711, %r710, %r709, %p106;
	add.s32 	%r712, %r710, %r706;
	setp.eq.s32 	%p107, %r7, 7;
	selp.b32 	%r713, %r712, %r711, %p107;
	add.s32 	%r714, %r712, %r707;
	setp.eq.s32 	%p108, %r7, 8;
	selp.b32 	%r715, %r714, %r713, %p108;
	ld.shared.v4.u32 	{%r716, %r717, %r718, %r719}, [_ZZN3cub18CUB_300001_SM_10006detail4scan16DeviceScanKernelINS2_10policy_hubIjjjmN4cuda3std3__44plusIvEEE10Policy1000EN6thrust24THRUST_300001_SM_1000_NS10device_ptrIjEESF_NS0_13ScanTileStateIjLb1EEES9_NS1_10InputValueIjPjEEmjLb0EjEEvT0_T1_T2_iT3_T4_T5_E12temp_storage+48];
	add.s32 	%r720, %r714, %r716;
	setp.eq.s32 	%p109, %r7, 9;
	selp.b32 	%r721, %r720, %r715, %p109;
	add.s32 	%r722, %r720, %r717;
	setp.eq.s32 	%p110, %r7, 10;
	selp.b32 	%r723, %r722, %r721, %p110;
	add.s32 	%r724, %r722, %r718;
	setp.eq.s32 	%p111, %r7, 11;
	selp.b32 	%r725, %r724, %r723, %p111;
	add.s32 	%r726, %r724, %r719;
	setp.eq.s32 	%p112, %r7, 12;
	selp.b32 	%r727, %r726, %r725, %p112;
	ld.shared.u32 	%r728, [_ZZN3cub18CUB_300001_SM_10006detail4scan16DeviceScanKernelINS2_10policy_hubIjjjmN4cuda3std3__44plusIvEEE10Policy1000EN6thrust24THRUST_300001_SM_1000_NS10device_ptrIjEESF_NS0_13ScanTileStateIjLb1EEES9_NS1_10InputValueIjPjEEmjLb0EjEEvT0_T1_T2_iT3_T4_T5_E12temp_storage+64];
	add.s32 	%r35, %r726, %r728;
	setp.gt.u32 	%p113, %r5, 31;
	setp.lt.u32 	%p114, %r5, 32;
	setp.eq.s32 	%p115, %r616, 0;
	selp.b32 	%r729, 0, %r693, %p115;
	add.s32 	%r970, %r727, %r729;
	selp.b32 	%r37, %r693, %r970, %p114;
	@%p113 bra 	$L__BB7_27;
	setp.ne.s32 	%p116, %r5, 0;
	mul.wide.s32 	%rd45, %r4, 8;
	add.s64 	%rd8, %rd18, %rd45;
	@%p116 bra 	$L__BB7_14;
	st.shared.u32 	[_ZZN3cub18CUB_300001_SM_10006detail4scan16DeviceScanKernelINS2_10policy_hubIjjjmN4cuda3std3__44plusIvEEE10Policy1000EN6thrust24THRUST_300001_SM_1000_NS10device_ptrIjEESF_NS0_13ScanTileStateIjLb1EEES9_NS1_10InputValueIjPjEEmjLb0EjEEvT0_T1_T2_iT3_T4_T5_E12temp_storage+12], %r35;
	add.s64 	%rd46, %rd8, 256;
	mov.b32 	%r730, 100;
	// begin inline asm
	st.relaxed.gpu.v2.u32 [%rd46], {%r730, %r35};
	// end inline asm
$L__BB7_14:
	not.b32 	%r736, %r5;
	add.s32 	%r966, %r4, %r736;
	mov.b32 	%r732, 550;
	// begin inline asm
	nanosleep.u32 %r732;
	// end inline asm
	mul.wide.s32 	%rd48, %r966, 8;
	add.s64 	%rd49, %rd18, %rd48;
	add.s64 	%rd47, %rd49, 256;
	// begin inline asm
	ld.relaxed.gpu.v2.u32 {%r967, %r961}, [%rd47];
	// end inline asm
	mov.b32 	%r962, 478;
$L__BB7_15:
	setp.eq.s32 	%p117, %r967, 99;
	mov.b32 	%r737, -1;
	vote.sync.any.pred 	%p118, %p117, %r737;
	not.pred 	%p119, %p118;
	@%p119 bra 	$L__BB7_17;
	// begin inline asm
	nanosleep.u32 %r962;
	// end inline asm
	shr.u32 	%r962, %r962, 1;
	// begin inline asm
	ld.relaxed.gpu.v2.u32 {%r967, %r961}, [%rd47];
	// end inline asm
	bra.uni 	$L__BB7_15;
$L__BB7_17:
	setp.eq.s32 	%p120, %r967, 101;
	mov.b32 	%r764, -1;
	vote.sync.ballot.b32 	%r766, %p120, %r764;
	// begin inline asm
	mov.u32 %r739, %lanemask_ge;
	// end inline asm
	and.b32  	%r767, %r766, %r739;
	or.b32  	%r768, %r767, -2147483648;
	add.s32 	%r769, %r768, -1;
	not.b32 	%r770, %r768;
	and.b32  	%r771, %r770, %r769;
	popc.b32 	%r743, %r771;
	mov.b32 	%r742, 1;
	// begin inline asm
	shfl.sync.down.b32 %r740, %r961, %r742, %r743, %r764;
	// end inline asm
	setp.lt.s32 	%p122, %r616, %r743;
	selp.b32 	%r772, %r740, 0, %p122;
	add.s32 	%r746, %r772, %r961;
	mov.b32 	%r747, 2;
	// begin inline asm
	shfl.sync.down.b32 %r745, %r746, %r747, %r743, %r764;
	// end inline asm
	add.s32 	%r50, %r616, 2;
	setp.gt.s32 	%p123, %r50, %r743;
	selp.b32 	%r773, 0, %r745, %p123;
	add.s32 	%r751, %r746, %r773;
	mov.b32 	%r752, 4;
	// begin inline asm
	shfl.sync.down.b32 %r750, %r751, %r752, %r743, %r764;
	// end inline asm
	add.s32 	%r51, %r616, 4;
	setp.gt.s32 	%p124, %r51, %r743;
	selp.b32 	%r774, 0, %r750, %p124;
	add.s32 	%r756, %r751, %r774;
	mov.b32 	%r757, 8;
	// begin inline asm
	shfl.sync.down.b32 %r755, %r756, %r757, %r743, %r764;
	// end inline asm
	add.s32 	%r52, %r616, 8;
	setp.gt.s32 	%p125, %r52, %r743;
	selp.b32 	%r775, 0, %r755, %p125;
	add.s32 	%r761, %r756, %r775;
	mov.b32 	%r762, 16;
	// begin inline asm
	shfl.sync.down.b32 %r760, %r761, %r762, %r743, %r764;
	// end inline asm
	add.s32 	%r53, %r616, 16;
	setp.gt.s32 	%p126, %r53, %r743;
	selp.b32 	%r776, 0, %r760, %p126;
	add.s32 	%r965, %r761, %r776;
	add.s64 	%rd10, %rd18, 256;
	mov.b32 	%r963, 478;
$L__BB7_18:
	setp.ne.s32 	%p127, %r967, 101;
	mov.b32 	%r777, -1;
	vote.sync.all.pred 	%p128, %p127, %r777;
	not.pred 	%p129, %p128;
	@%p129 bra 	$L__BB7_23;
	shr.u32 	%r963, %r963, 1;
	mul.wide.s32 	%rd52, %r966, 8;
	add.s64 	%rd53, %rd10, %rd52;
	add.s64 	%rd51, %rd53, -256;
	// begin inline asm
	ld.relaxed.gpu.v2.u32 {%r967, %r968}, [%rd51];
	// end inline asm
	mov.u32 	%r969, %r963;
$L__BB7_20:
	setp.eq.s32 	%p133, %r967, 99;
	mov.b32 	%r785, -1;
	vote.sync.any.pred 	%p134, %p133, %r785;
	not.pred 	%p135, %p134;
	@%p135 bra 	$L__BB7_22;
	// begin inline asm
	nanosleep.u32 %r969;
	// end inline asm
	shr.u32 	%r969, %r969, 1;
	// begin inline asm
	ld.relaxed.gpu.v2.u32 {%r967, %r968}, [%rd51];
	// end inline asm
	bra.uni 	$L__BB7_20;
$L__BB7_22:
	setp.eq.s32 	%p136, %r967, 101;
	mov.b32 	%r811, -1;
	vote.sync.ballot.b32 	%r812, %p136, %r811;
	and.b32  	%r813, %r812, %r739;
	or.b32  	%r814, %r813, -2147483648;
	add.s32 	%r815, %r814, -1;
	not.b32 	%r816, %r814;
	and.b32  	%r817, %r816, %r815;
	popc.b32 	%r790, %r817;
	mov.b32 	%r789, 1;
	// begin inline asm
	shfl.sync.down.b32 %r787, %r968, %r789, %r790, %r811;
	// end inline asm
	setp.lt.s32 	%p138, %r616, %r790;
	selp.b32 	%r818, %r787, 0, %p138;
	add.s32 	%r793, %r818, %r968;
	mov.b32 	%r794, 2;
	// begin inline asm
	shfl.sync.down.b32 %r792, %r793, %r794, %r790, %r811;
	// end inline asm
	setp.gt.s32 	%p139, %r50, %r790;
	selp.b32 	%r819, 0, %r792, %p139;
	add.s32 	%r798, %r793, %r819;
	mov.b32 	%r799, 4;
	// begin inline asm
	shfl.sync.down.b32 %r797, %r798, %r799, %r790, %r811;
	// end inline asm
	setp.gt.s32 	%p140, %r51, %r790;
	selp.b32 	%r820, 0, %r797, %p140;
	add.s32 	%r803, %r798, %r820;
	mov.b32 	%r804, 8;
	// begin inline asm
	shfl.sync.down.b32 %r802, %r803, %r804, %r790, %r811;
	// end inline asm
	setp.gt.s32 	%p141, %r52, %r790;
	selp.b32 	%r821, 0, %r802, %p141;
	add.s32 	%r808, %r803, %r821;
	mov.b32 	%r809, 16;
	// begin inline asm
	shfl.sync.down.b32 %r807, %r808, %r809, %r790, %r811;
	// end inline asm
	setp.gt.s32 	%p142, %r53, %r790;
	selp.b32 	%r822, 0, %r807, %p142;
	add.s32 	%r823, %r822, %r965;
	add.s32 	%r965, %r823, %r808;
	add.s32 	%r966, %r966, -32;
	bra.uni 	$L__BB7_18;
$L__BB7_23:
	@%p116 bra 	$L__BB7_25;
	add.s32 	%r780, %r965, %r35;
	add.s64 	%rd50, %rd8, 256;
	mov.b32 	%r779, 101;
	// begin inline asm
	st.relaxed.gpu.v2.u32 [%rd50], {%r779, %r780};
	// end inline asm
	st.shared.u32 	[_ZZN3cub18CUB_300001_SM_10006detail4scan16DeviceScanKernelINS2_10policy_hubIjjjmN4cuda3std3__44plusIvEEE10Policy1000EN6thrust24THRUST_300001_SM_1000_NS10device_ptrIjEESF_NS0_13ScanTileStateIjLb1EEES9_NS1_10InputValueIjPjEEmjLb0EjEEvT0_T1_T2_iT3_T4_T5_E12temp_storage+4], %r965;
	st.shared.u32 	[_ZZN3cub18CUB_300001_SM_10006detail4scan16DeviceScanKernelINS2_10policy_hubIjjjmN4cuda3std3__44plusIvEEE10Policy1000EN6thrust24THRUST_300001_SM_1000_NS10device_ptrIjEESF_NS0_13ScanTileStateIjLb1EEES9_NS1_10InputValueIjPjEEmjLb0EjEEvT0_T1_T2_iT3_T4_T5_E12temp_storage+8], %r780;
$L__BB7_25:
	setp.ne.s32 	%p131, %r616, 0;
	mov.u32 	%r970, %r37;
	@%p131 bra 	$L__BB7_27;
	st.shared.u32 	[_ZZN3cub18CUB_300001_SM_10006detail4scan16DeviceScanKernelINS2_10policy_hubIjjjmN4cuda3std3__44plusIvEEE10Policy1000EN6thrust24THRUST_300001_SM_1000_NS10device_ptrIjEESF_NS0_13ScanTileStateIjLb1EEES9_NS1_10InputValueIjPjEEmjLb0EjEEvT0_T1_T2_iT3_T4_T5_E12temp_storage+84], %r965;
	mov.u32 	%r970, %r965;
$L__BB7_27:
	bar.sync 	0;
	setp.eq.s32 	%p132, %r5, 0;
	ld.shared.u32 	%r781, [_ZZN3cub18CUB_300001_SM_10006detail4scan16DeviceScanKernelINS2_10policy_hubIjjjmN4cuda3std3__44plusIvEEE10Policy1000EN6thrust24THRUST_300001_SM_1000_NS10device_ptrIjEESF_NS0_13ScanTileStateIjLb1EEES9_NS1_10InputValueIjPjEEmjLb0EjEEvT0_T1_T2_iT3_T4_T5_E12temp_storage+84];
	selp.b32 	%r782, 0, %r781, %p132;
	add.s32 	%r971, %r782, %r970;
$L__BB7_28:
	add.s32 	%r922, %r971, %r10;
	add.s32 	%r923, %r11, %r922;
	add.s32 	%r924, %r12, %r923;
	add.s32 	%r925, %r13, %r924;
	add.s32 	%r926, %r14, %r925;
	add.s32 	%r927, %r15, %r926;
	add.s32 	%r928, %r16, %r927;
	add.s32 	%r929, %r17, %r928;
	add.s32 	%r930, %r18, %r929;
	add.s32 	%r931, %r19, %r930;
	add.s32 	%r932, %r20, %r931;
	add.s32 	%r933, %r21, %r932;
	add.s32 	%r934, %r22, %r933;
	add.s32 	%r935, %r23, %r934;
	add.s32 	%r936, %r24, %r935;
	add.s32 	%r937, %r25, %r936;
	add.s32 	%r938, %r26, %r937;
	add.s32 	%r939, %r27, %r938;
	bar.sync 	0;
	st.shared.u32 	[%r9], %r971;
	st.shared.u32 	[%r9+4], %r922;
	st.shared.u32 	[%r9+8], %r923;
	st.shared.u32 	[%r9+12], %r924;
	st.shared.u32 	[%r9+16], %r925;
	st.shared.u32 	[%r9+20], %r926;
	st.shared.u32 	[%r9+24], %r927;
	st.shared.u32 	[%r9+28], %r928;
	st.shared.u32 	[%r9+32], %r929;
	st.shared.u32 	[%r9+36], %r930;
	st.shared.u32 	[%r9+40], %r931;
	st.shared.u32 	[%r9+44], %r932;
	st.shared.u32 	[%r9+48], %r933;
	st.shared.u32 	[%r9+52], %r934;
	st.shared.u32 	[%r9+56], %r935;
	st.shared.u32 	[%r9+60], %r936;
	st.shared.u32 	[%r9+64], %r937;
	st.shared.u32 	[%r9+68], %r938;
	st.shared.u32 	[%r9+72], %r939;
	bar.warp.sync 	-1;
	ld.shared.u32 	%r940, [%r8];
	ld.shared.u32 	%r941, [%r8+128];
	ld.shared.u32 	%r942, [%r8+256];
	ld.shared.u32 	%r943, [%r8+384];
	ld.shared.u32 	%r944, [%r8+512];
	ld.shared.u32 	%r945, [%r8+640];
	ld.shared.u32 	%r946, [%r8+768];
	ld.shared.u32 	%r947, [%r8+896];
	ld.shared.u32 	%r948, [%r8+1024];
	ld.shared.u32 	%r949, [%r8+1152];
	ld.shared.u32 	%r950, [%r8+1280];
	ld.shared.u32 	%r951, [%r8+1408];
	ld.shared.u32 	%r952, [%r8+1536];
	ld.shared.u32 	%r953, [%r8+1664];
	ld.shared.u32 	%r954, [%r8+1792];
	ld.shared.u32 	%r955, [%r8+1920];
	ld.shared.u32 	%r956, [%r8+2048];
	ld.shared.u32 	%r957, [%r8+2176];
	ld.shared.u32 	%r958, [%r8+2304];
	add.s64 	%rd58, %rd4, %rd43;
	st.global.u32 	[%rd58], %r940;
	st.global.u32 	[%rd58+128], %r941;
	st.global.u32 	[%rd58+256], %r942;
	st.global.u32 	[%rd58+384], %r943;
	st.global.u32 	[%rd58+512], %r944;
	st.global.u32 	[%rd58+640], %r945;
	st.global.u32 	[%rd58+768], %r946;
	st.global.u32 	[%rd58+896], %r947;
	st.global.u32 	[%rd58+1024], %r948;
	st.global.u32 	[%rd58+1152], %r949;
	st.global.u32 	[%rd58+1280], %r950;
	st.global.u32 	[%rd58+1408], %r951;
	st.global.u32 	[%rd58+1536], %r952;
	st.global.u32 	[%rd58+1664], %r953;
	st.global.u32 	[%rd58+1792], %r954;
	st.global.u32 	[%rd58+1920], %r955;
	st.global.u32 	[%rd58+2048], %r956;
	st.global.u32 	[%rd58+2176], %r957;
	st.global.u32 	[%rd58+2304], %r958;
	bra.uni 	$L__BB7_131;
$L__BB7_29:
	setp.eq.s64 	%p3, %rd6, 0;
	@%p3 bra 	$L__BB7_131;
	cvt.u32.u64 	%r75, %rd6;
	shl.b64 	%rd21, %rd5, 2;
	add.s64 	%rd22, %rd3, %rd21;
	mov.u32 	%r76, %tid.x;
	ld.global.u32 	%r990, [%rd22];
	and.b32  	%r209, %r76, 31;
	and.b32  	%r210, %r76, 992;
	mul.lo.s32 	%r211, %r210, 19;
	or.b32  	%r78, %r211, %r209;
	setp.ge.u32 	%p4, %r78, %r75;
	shl.b32 	%r212, %r78, 2;
	cvt.u64.u32 	%rd23, %r212;
	add.s64 	%rd12, %rd22, %rd23;
	mov.u32 	%r972, %r990;
	@%p4 bra 	$L__BB7_32;
	ld.global.u32 	%r972, [%rd12];
$L__BB7_32:
	add.s32 	%r213, %r78, 32;
	setp.ge.u32 	%p5, %r213, %r75;
	mov.u32 	%r973, %r990;
	@%p5 bra 	$L__BB7_34;
	ld.global.u32 	%r973, [%rd12+128];
$L__BB7_34:
	add.s32 	%r214, %r78, 64;
	setp.ge.u32 	%p6, %r214, %r75;
	mov.u32 	%r974, %r990;
	@%p6 bra 	$L__BB7_36;
	ld.global.u32 	%r974, [%rd12+256];
$L__BB7_36:
	add.s32 	%r215, %r78, 96;
	setp.ge.u32 	%p7, %r215, %r75;
	mov.u32 	%r975, %r990;
	@%p7 bra 	$L__BB7_38;
	ld.global.u32 	%r975, [%rd12+384];
$L__BB7_38:
	add.s32 	%r216, %r78, 128;
	setp.ge.u32 	%p8, %r216, %r75;
	mov.u32 	%r976, %r990;
	@%p8 bra 	$L__BB7_40;
	ld.global.u32 	%r976, [%rd12+512];
$L__BB7_40:
	add.s32 	%r217, %r78, 160;
	setp.ge.u32 	%p9, %r217, %r75;
	mov.u32 	%r977, %r990;
	@%p9 bra 	$L__BB7_42;
	ld.global.u32 	%r977, [%rd12+640];
$L__BB7_42:
	add.s32 	%r218, %r78, 192;
	setp.ge.u32 	%p10, %r218, %r75;
	mov.u32 	%r978, %r990;
	@%p10 bra 	$L__BB7_44;
	ld.global.u32 	%r978, [%rd12+768];
$L__BB7_44:
	add.s32 	%r219, %r78, 224;
	setp.ge.u32 	%p11, %r219, %r75;
	mov.u32 	%r979, %r990;
	@%p11 bra 	$L__BB7_46;
	ld.global.u32 	%r979, [%rd12+896];
$L__BB7_46:
	add.s32 	%r95, %r78, 256;
	setp.ge.u32 	%p12, %r95, %r75;
	mov.u32 	%r980, %r990;
	@%p12 bra 	$L__BB7_48;
	ld.global.u32 	%r980, [%rd12+1024];
$L__BB7_48:
	add.s32 	%r98, %r78, 288;
	setp.ge.u32 	%p13, %r98, %r75;
	mov.u32 	%r981, %r990;
	@%p13 bra 	$L__BB7_50;
	ld.global.u32 	%r981, [%rd12+1152];
$L__BB7_50:
	add.s32 	%r220, %r78, 320;
	setp.ge.u32 	%p14, %r220, %r75;
	mov.u32 	%r982, %r990;
	@%p14 bra 	$L__BB7_52;
	ld.global.u32 	%r982, [%rd12+1280];
$L__BB7_52:
	add.s32 	%r221, %r78, 352;
	setp.ge.u32 	%p15, %r221, %r75;
	mov.u32 	%r983, %r990;
	@%p15 bra 	$L__BB7_54;
	ld.global.u32 	%r983, [%rd12+1408];
$L__BB7_54:
	add.s32 	%r222, %r78, 384;
	setp.ge.u32 	%p16, %r222, %r75;
	mov.u32 	%r984, %r990;
	@%p16 bra 	$L__BB7_56;
	ld.global.u32 	%r984, [%rd12+1536];
$L__BB7_56:
	add.s32 	%r223, %r78, 416;
	setp.ge.u32 	%p17, %r223, %r75;
	mov.u32 	%r985, %r990;
	@%p17 bra 	$L__BB7_58;
	ld.global.u32 	%r985, [%rd12+1664];
$L__BB7_58:
	add.s32 	%r224, %r78, 448;
	setp.ge.u32 	%p18, %r224, %r75;
	mov.u32 	%r986, %r990;
	@%p18 bra 	$L__BB7_60;
	ld.global.u32 	%r986, [%rd12+1792];
$L__BB7_60:
	add.s32 	%r225, %r78, 480;
	setp.ge.u32 	%p19, %r225, %r75;
	mov.u32 	%r987, %r990;
	@%p19 bra 	$L__BB7_62;
	ld.global.u32 	%r987, [%rd12+1920];
$L__BB7_62:
	add.s32 	%r226, %r78, 512;
	setp.ge.u32 	%p20, %r226, %r75;
	mov.u32 	%r988, %r990;
	@%p20 bra 	$L__BB7_64;
	ld.global.u32 	%r988, [%rd12+2048];
$L__BB7_64:
	add.s32 	%r115, %r78, 544;
	setp.ge.u32 	%p21, %r115, %r75;
	mov.u32 	%r989, %r990;
	@%p21 bra 	$L__BB7_66;
	ld.global.u32 	%r989, [%rd12+2176];
$L__BB7_66:
	add.s32 	%r118, %r78, 576;
	setp.ge.u32 	%p22, %r118, %r75;
	@%p22 bra 	$L__BB7_68;
	ld.global.u32 	%r990, [%rd12+2304];
$L__BB7_68:
	// begin inline asm
	mov.u32 %r227, %laneid;
	// end inline asm
	shr.u32 	%r122, %r76, 5;
	mad.lo.s32 	%r228, %r122, 608, %r227;
	shl.b32 	%r229, %r228, 2;
	mov.u32 	%r230, _ZZN3cub18CUB_300001_SM_10006detail4scan16DeviceScanKernelINS2_10policy_hubIjjjmN4cuda3std3__44plusIvEEE10Policy1000EN6thrust24THRUST_300001_SM_1000_NS10device_ptrIjEESF_NS0_13ScanTileStateIjLb1EEES9_NS1_10InputValueIjPjEEmjLb0EjEEvT0_T1_T2_iT3_T4_T5_E12temp_storage;
	add.s32 	%r123, %r230, %r229;
	st.shared.u32 	[%r123], %r972;
	st.shared.u32 	[%r123+128], %r973;
	st.shared.u32 	[%r123+256], %r974;
	st.shared.u32 	[%r123+384], %r975;
	st.shared.u32 	[%r123+512], %r976;
	st.shared.u32 	[%r123+640], %r977;
	st.shared.u32 	[%r123+768], %r978;
	st.shared.u32 	[%r123+896], %r979;
	st.shared.u32 	[%r123+1024], %r980;
	st.shared.u32 	[%r123+1152], %r981;
	st.shared.u32 	[%r123+1280], %r982;
	st.shared.u32 	[%r123+1408], %r983;
	st.shared.u32 	[%r123+1536], %r984;
	st.shared.u32 	[%r123+1664], %r985;
	st.shared.u32 	[%r123+1792], %r986;
	st.shared.u32 	[%r123+1920], %r987;
	st.shared.u32 	[%r123+2048], %r988;
	st.shared.u32 	[%r123+2176], %r989;
	st.shared.u32 	[%r123+2304], %r990;
	bar.warp.sync 	-1;
	mad.lo.s32 	%r124, %r227, 72, %r123;
	ld.shared.u32 	%r125, [%r124];
	ld.shared.u32 	%r126, [%r124+4];
	ld.shared.u32 	%r127, [%r124+8];
	ld.shared.u32 	%r128, [%r124+12];
	ld.shared.u32 	%r129, [%r124+16];
	ld.shared.u32 	%r130, [%r124+20];
	ld.shared.u32 	%r131, [%r124+24];
	ld.shared.u32 	%r132, [%r124+28];
	ld.shared.u32 	%r133, [%r124+32];
	ld.shared.u32 	%r134, [%r124+36];
	ld.shared.u32 	%r135, [%r124+40];
	ld.shared.u32 	%r136, [%r124+44];
	ld.shared.u32 	%r137, [%r124+48];
	ld.shared.u32 	%r138, [%r124+52];
	ld.shared.u32 	%r139, [%r124+56];
	ld.shared.u32 	%r140, [%r124+60];
	ld.shared.u32 	%r141, [%r124+64];
	ld.shared.u32 	%r142, [%r124+68];
	ld.shared.u32 	%r143, [%r124+72];
	bar.sync 	0;
	setp.ne.s32 	%p23, %r4, 0;
	@%p23 bra 	$L__BB7_72;
	add.s32 	%r456, %r126, %r125;
	add.s32 	%r457, %r127, %r456;
	add.s32 	%r458, %r128, %r457;
	add.s32 	%r459, %r129, %r458;
	add.s32 	%r460, %r130, %r459;
	add.s32 	%r461, %r131, %r460;
	add.s32 	%r462, %r132, %r461;
	add.s32 	%r463, %r133, %r462;
	add.s32 	%r464, %r134, %r463;
	add.s32 	%r465, %r135, %r464;
	add.s32 	%r466, %r136, %r465;
	add.s32 	%r467, %r137, %r466;
	add.s32 	%r468, %r138, %r467;
	add.s32 	%r469, %r139, %r468;
	add.s32 	%r470, %r140, %r469;
	add.s32 	%r471, %r141, %r470;
	add.s32 	%r472, %r142, %r471;
	add.s32 	%r430, %r143, %r472;
	mov.b32 	%r428, 1;
	mov.b32 	%r453, 0;
	mov.b32 	%r455, -1;
	// begin inline asm
	{  .reg .u32 r0;  .reg .pred p;  shfl.sync.up.b32 r0|p, %r430, %r428, %r453, %r455;  @p add.u32 r0, r0, %r430;  mov.u32 %r426, r0;}
	// end inline asm
	mov.b32 	%r434, 2;
	// begin inline asm
	{  .reg .u32 r0;  .reg .pred p;  shfl.sync.up.b32 r0|p, %r426, %r434, %r453, %r455;  @p add.u32 r0, r0, %r426;  mov.u32 %r432, r0;}
	// end inline asm
	mov.b32 	%r440, 4;
	// begin inline asm
	{  .reg .u32 r0;  .reg .pred p;  shfl.sync.up.b32 r0|p, %r432, %r440, %r453, %r455;  @p add.u32 r0, r0, %r432;  mov.u32 %r438, r0;}
	// end inline asm
	mov.b32 	%r446, 8;
	// begin inline asm
	{  .reg .u32 r0;  .reg .pred p;  shfl.sync.up.b32 r0|p, %r438, %r446, %r453, %r455;  @p add.u32 r0, r0, %r438;  mov.u32 %r444, r0;}
	// end inline asm
	mov.b32 	%r452, 16;
	// begin inline asm
	{  .reg .u32 r0;  .reg .pred p;  shfl.sync.up.b32 r0|p, %r444, %r452, %r453, %r455;  @p add.u32 r0, r0, %r444;  mov.u32 %r450, r0;}
	// end inline asm
	setp.ne.s32 	%p66, %r227, 31;
	@%p66 bra 	$L__BB7_71;
	shl.b32 	%r473, %r122, 2;
	mov.u32 	%r474, _ZZN3cub18CUB_300001_SM_10006detail4scan16DeviceScanKernelINS2_10policy_hubIjjjmN4cuda3std3__44plusIvEEE10Policy1000EN6thrust24THRUST_300001_SM_1000_NS10device_ptrIjEESF_NS0_13ScanTileStateIjLb1EEES9_NS1_10InputValueIjPjEEmjLb0EjEEvT0_T1_T2_iT3_T4_T5_E12temp_storage;
	add.s32 	%r475, %r474, %r473;
	st.shared.u32 	[%r475+16], %r450;
$L__BB7_71:
	bar.sync 	0;
	ld.shared.v4.u32 	{%r476, %r477, %r478, %r479}, [_ZZN3cub18CUB_300001_SM_10006detail4scan16DeviceScanKernelINS2_10policy_hubIjjjmN4cuda3std3__44plusIvEEE10Policy1000EN6thrust24THRUST_300001_SM_1000_NS10device_ptrIjEESF_NS0_13ScanTileStateIjLb1EEES9_NS1_10InputValueIjPjEEmjLb0EjEEvT0_T1_T2_iT3_T4_T5_E12temp_storage+16];
	add.s32 	%r480, %r477, %r476;
	setp.eq.s32 	%p67, %r122, 2;
	selp.b32 	%r481, %r480, %r476, %p67;
	add.s32 	%r482, %r480, %r478;
	setp.eq.s32 	%p68, %r122, 3;
	selp.b32 	%r483, %r482, %r481, %p68;
	add.s32 	%r484, %r482, %r479;
	setp.eq.s32 	%p69, %r122, 4;
	selp.b32 	%r485, %r484, %r483, %p69;
	ld.shared.v4.u32 	{%r486, %r487, %r488, %r489}, [_ZZN3cub18CUB_300001_SM_10006detail4scan16DeviceScanKernelINS2_10policy_hubIjjjmN4cuda3std3__44plusIvEEE10Policy1000EN6thrust24THRUST_300001_SM_1000_NS10device_ptrIjEESF_NS0_13ScanTileStateIjLb1EEES9_NS1_10InputValueIjPjEEmjLb0EjEEvT0_T1_T2_iT3_T4_T5_E12temp_storage+32];
	add.s32 	%r490, %r484, %r486;
	setp.eq.s32 	%p70, %r122, 5;
	selp.b32 	%r491, %r490, %r485, %p70;
	add.s32 	%r492, %r490, %r487;
	setp.eq.s32 	%p71, %r122, 6;
	selp.b32 	%r493, %r492, %r491, %p71;
	add.s32 	%r494, %r492, %r488;
	setp.eq.s32 	%p72, %r122, 7;
	selp.b32 	%r495, %r494, %r493, %p72;
	add.s32 	%r496, %r494, %r489;
	setp.eq.s32 	%p73, %r122, 8;
	selp.b32 	%r497, %r496, %r495, %p73;
	ld.shared.v4.u32 	{%r498, %r499, %r500, %r501}, [_ZZN3cub18CUB_300001_SM_10006detail4scan16DeviceScanKernelINS2_10policy_hubIjjjmN4cuda3std3__44plusIvEEE10Policy1000EN6thrust24THRUST_300001_SM_1000_NS10device_ptrIjEESF_NS0_13ScanTileStateIjLb1EEES9_NS1_10InputValueIjPjEEmjLb0EjEEvT0_T1_T2_iT3_T4_T5_E12temp_storage+48];
	add.s32 	%r502, %r496, %r498;
	setp.eq.s32 	%p74, %r122, 9;
	selp.b32 	%r503, %r502, %r497, %p74;
	add.s32 	%r504, %r502, %r499;
	setp.eq.s32 	%p75, %r122, 10;
	selp.b32 	%r505, %r504, %r503, %p75;
	add.s32 	%r506, %r504, %r500;
	setp.eq.s32 	%p76, %r122, 11;
	selp.b32 	%r507, %r506, %r505, %p76;
	add.s32 	%r508, %r506, %r501;
	setp.eq.s32 	%p77, %r122, 12;
	selp.b32 	%r509, %r508, %r507, %p77;
	setp.lt.u32 	%p78, %r76, 32;
	selp.b32 	%r510, 0, %r509, %p78;
	setp.eq.s32 	%p79, %r227, 0;
	sub.s32 	%r511, %r450, %r430;
	selp.b32 	%r512, 0, %r511, %p79;
	add.s32 	%r513, %r512, %r959;
	add.s32 	%r1002, %r513, %r510;
	bra.uni 	$L__BB7_91;
$L__BB7_72:
	add.s32 	%r261, %r126, %r125;
	add.s32 	%r262, %r127, %r261;
	add.s32 	%r263, %r128, %r262;
	add.s32 	%r264, %r129, %r263;
	add.s32 	%r265, %r130, %r264;
	add.s32 	%r266, %r131, %r265;
	add.s32 	%r267, %r132, %r266;
	add.s32 	%r268, %r133, %r267;
	add.s32 	%r269, %r134, %r268;
	add.s32 	%r270, %r135, %r269;
	add.s32 	%r271, %r136, %r270;
	add.s32 	%r272, %r137, %r271;
	add.s32 	%r273, %r138, %r272;
	add.s32 	%r274, %r139, %r273;
	add.s32 	%r275, %r140, %r274;
	add.s32 	%r276, %r141, %r275;
	add.s32 	%r277, %r142, %r276;
	add.s32 	%r235, %r143, %r277;
	mov.b32 	%r233, 1;
	mov.b32 	%r258, 0;
	mov.b32 	%r260, -1;
	// begin inline asm
	{  .reg .u32 r0;  .reg .pred p;  shfl.sync.up.b32 r0|p, %r235, %r233, %r258, %r260;  @p add.u32 r0, r0, %r235;  mov.u32 %r231, r0;}
	// end inline asm
	mov.b32 	%r239, 2;
	// begin inline asm
	{  .reg .u32 r0;  .reg .pred p;  shfl.sync.up.b32 r0|p, %r231, %r239, %r258, %r260;  @p add.u32 r0, r0, %r231;  mov.u32 %r237, r0;}
	// end inline asm
	mov.b32 	%r245, 4;
	// begin inline asm
	{  .reg .u32 r0;  .reg .pred p;  shfl.sync.up.b32 r0|p, %r237, %r245, %r258, %r260;  @p add.u32 r0, r0, %r237;  mov.u32 %r243, r0;}
	// end inline asm
	mov.b32 	%r251, 8;
	// begin inline asm
	{  .reg .u32 r0;  .reg .pred p;  shfl.sync.up.b32 r0|p, %r243, %r251, %r258, %r260;  @p add.u32 r0, r0, %r243;  mov.u32 %r249, r0;}
	// end inline asm
	mov.b32 	%r257, 16;
	// begin inline asm
	{  .reg .u32 r0;  .reg .pred p;  shfl.sync.up.b32 r0|p, %r249, %r257, %r258, %r260;  @p add.u32 r0, r0, %r249;  mov.u32 %r255, r0;}
	// end inline asm
	setp.ne.s32 	%p24, %r227, 31;
	@%p24 bra 	$L__BB7_74;
	shl.b32 	%r278, %r122, 2;
	mov.u32 	%r279, _ZZN3cub18CUB_300001_SM_10006detail4scan16DeviceScanKernelINS2_10policy_hubIjjjmN4cuda3std3__44plusIvEEE10Policy1000EN6thrust24THRUST_300001_SM_1000_NS10device_ptrIjEESF_NS0_13ScanTileStateIjLb1EEES9_NS1_10InputValueIjPjEEmjLb0EjEEvT0_T1_T2_iT3_T4_T5_E12temp_storage;
	add.s32 	%r280, %r279, %r278;
	st.shared.u32 	[%r280+16], %r255;
$L__BB7_74:
	sub.s32 	%r281, %r255, %r235;
	bar.sync 	0;
	ld.shared.v4.u32 	{%r282, %r283, %r284, %r285}, [_ZZN3cub18CUB_300001_SM_10006detail4scan16DeviceScanKernelINS2_10policy_hubIjjjmN4cuda3std3__44plusIvEEE10Policy1000EN6thrust24THRUST_300001_SM_1000_NS10device_ptrIjEESF_NS0_13ScanTileStateIjLb1EEES9_NS1_10InputValueIjPjEEmjLb0EjEEvT0_T1_T2_iT3_T4_T5_E12temp_storage+16];
	add.s32 	%r286, %r283, %r282;
	setp.eq.s32 	%p25, %r122, 2;
	selp.b32 	%r287, %r286, %r282, %p25;
	add.s32 	%r288, %r286, %r284;
	setp.eq.s32 	%p26, %r122, 3;
	selp.b32 	%r289, %r288, %r287, %p26;
	add.s32 	%r290, %r288, %r285;
	setp.eq.s32 	%p27, %r122, 4;
	selp.b32 	%r291, %r290, %r289, %p27;
	ld.shared.v4.u32 	{%r292, %r293, %r294, %r295}, [_ZZN3cub18CUB_300001_SM_10006detail4scan16DeviceScanKernelINS2_10policy_hubIjjjmN4cuda3std3__44plusIvEEE10Policy1000EN6thrust24THRUST_300001_SM_1000_NS10device_ptrIjEESF_NS0_13ScanTileStateIjLb1EEES9_NS1_10InputValueIjPjEEmjLb0EjEEvT0_T1_T2_iT3_T4_T5_E12temp_storage+32];
	add.s32 	%r296, %r290, %r292;
	setp.eq.s32 	%p28, %r122, 5;
	selp.b32 	%r297, %r296, %r291, %p28;
	add.s32 	%r298, %r296, %r293;
	setp.eq.s32 	%p29, %r122, 6;
	selp.b32 	%r299, %r298, %r297, %p29;
	add.s32 	%r300, %r298, %r294;
	setp.eq.s32 	%p30, %r122, 7;
	selp.b32 	%r301, %r300, %r299, %p30;
	add.s32 	%r302, %r300, %r295;
	setp.eq.s32 	%p31, %r122, 8;
	selp.b32 	%r303, %r302, %r301, %p31;
	ld.shared.v4.u32 	{%r304, %r305, %r306, %r307}, [_ZZN3cub18CUB_300001_SM_10006detail4scan16DeviceScanKernelINS2_10policy_hubIjjjmN4cuda3std3__44plusIvEEE10Policy1000EN6thrust24THRUST_300001_SM_1000_NS10device_ptrIjEESF_NS0_13ScanTileStateIjLb1EEES9_NS1_10InputValueIjPjEEmjLb0EjEEvT0_T1_T2_iT3_T4_T5_E12temp_storage+48];
	add.s32 	%r308, %r302, %r304;
	setp.eq.s32 	%p32, %r122, 9;
	selp.b32 	%r309, %r308, %r303, %p32;
	add.s32 	%r310, %r308, %r305;
	setp.eq.s32 	%p33, %r122, 10;
	selp.b32 	%r311, %r310, %r309, %p33;
	add.s32 	%r312, %r310, %r306;
	setp.eq.s32 	%p34, %r122, 11;
	selp.b32 	%r313, %r312, %r311, %p34;
	add.s32 	%r314, %r312, %r307;
	setp.eq.s32 	%p35, %r122, 12;
	selp.b32 	%r315, %r314, %r313, %p35;
	ld.shared.u32 	%r316, [_ZZN3cub18CUB_300001_SM_10006detail4scan16DeviceScanKernelINS2_10policy_hubIjjjmN4cuda3std3__44plusIvEEE10Policy1000EN6thrust24THRUST_300001_SM_1000_NS10device_ptrIjEESF_NS0_13ScanTileStateIjLb1EEES9_NS1_10InputValueIjPjEEmjLb0EjEEvT0_T1_T2_iT3_T4_T5_E12temp_storage+64];
	add.s32 	%r149, %r314, %r316;
	setp.gt.u32 	%p36, %r76, 31;
	setp.lt.u32 	%p37, %r76, 32;
	setp.eq.s32 	%p38, %r227, 0;
	selp.b32 	%r317, 0, %r281, %p38;
	add.s32 	%r1001, %r315, %r317;
	selp.b32 	%r151, %r281, %r1001, %p37;
	@%p36 bra 	$L__BB7_90;
	setp.ne.s32 	%p39, %r76, 0;
	mul.wide.s32 	%rd24, %r4, 8;
	add.s64 	%rd13, %rd18, %rd24;
	@%p39 bra 	$L__BB7_77;
	st.shared.u32 	[_ZZN3cub18CUB_300001_SM_10006detail4scan16DeviceScanKernelINS2_10policy_hubIjjjmN4cuda3std3__44plusIvEEE10Policy1000EN6thrust24THRUST_300001_SM_1000_NS10device_ptrIjEESF_NS0_13ScanTileStateIjLb1EEES9_NS1_10InputValueIjPjEEmjLb0EjEEvT0_T1_T2_iT3_T4_T5_E12temp_storage+12], %r149;
	add.s64 	%rd25, %rd13, 256;
	mov.b32 	%r318, 100;
	// begin inline asm
	st.relaxed.gpu.v2.u32 [%rd25], {%r318, %r149};
	// end inline asm
$L__BB7_77:
	not.b32 	%r324, %r76;
	add.s32 	%r997, %r4, %r324;
	mov.b32 	%r320, 550;
	// begin inline asm
	nanosleep.u32 %r320;
	// end inline asm
	mul.wide.s32 	%rd27, %r997, 8;
	add.s64 	%rd28, %rd18, %rd27;
	add.s64 	%rd26, %rd28, 256;
	// begin inline asm
	ld.relaxed.gpu.v2.u32 {%r998, %r992}, [%rd26];
	// end inline asm
	mov.b32 	%r993, 478;
$L__BB7_78:
	setp.eq.s32 	%p40, %r998, 99;
	mov.b32 	%r325, -1;
	vote.sync.any.pred 	%p41, %p40, %r325;
	not.pred 	%p42, %p41;
	@%p42 bra 	$L__BB7_80;
	// begin inline asm
	nanosleep.u32 %r993;
	// end inline asm
	shr.u32 	%r993, %r993, 1;
	// begin inline asm
	ld.relaxed.gpu.v2.u32 {%r998, %r992}, [%rd26];
	// end inline asm
	bra.uni 	$L__BB7_78;
$L__BB7_80:
	setp.eq.s32 	%p43, %r998, 101;
	mov.b32 	%r352, -1;
	vote.sync.ballot.b32 	%r354, %p43, %r352;
	// begin inline asm
	mov.u32 %r327, %lanemask_ge;
	// end inline asm
	and.b32  	%r355, %r354, %r327;
	or.b32  	%r356, %r355, -2147483648;
	add.s32 	%r357, %r356, -1;
	not.b32 	%r358, %r356;
	and.b32  	%r359, %r358, %r357;
	popc.b32 	%r331, %r359;
	mov.b32 	%r330, 1;
	// begin inline asm
	shfl.sync.down.b32 %r328, %r992, %r330, %r331, %r352;
	// end inline asm
	setp.lt.s32 	%p45, %r227, %r331;
	selp.b32 	%r360, %r328, 0, %p45;
	add.s32 	%r334, %r360, %r992;
	mov.b32 	%r335, 2;
	// begin inline asm
	shfl.sync.down.b32 %r333, %r334, %r335, %r331, %r352;
	// end inline asm
	add.s32 	%r361, %r227, 2;
	setp.gt.s32 	%p46, %r361, %r331;
	selp.b32 	%r362, 0, %r333, %p46;
	add.s32 	%r339, %r334, %r362;
	mov.b32 	%r340, 4;
	// begin inline asm
	shfl.sync.down.b32 %r338, %r339, %r340, %r331, %r352;
	// end inline asm
	add.s32 	%r363, %r227, 4;
	setp.gt.s32 	%p47, %r363, %r331;
	selp.b32 	%r364, 0, %r338, %p47;
	add.s32 	%r344, %r339, %r364;
	mov.b32 	%r345, 8;
	// begin inline asm
	shfl.sync.down.b32 %r343, %r344, %r345, %r331, %r352;
	// end inline asm
	add.s32 	%r365, %r227, 8;
	setp.gt.s32 	%p48, %r365, %r331;
	selp.b32 	%r366, 0, %r343, %p48;
	add.s32 	%r349, %r344, %r366;
	mov.b32 	%r350, 16;
	// begin inline asm
	shfl.sync.down.b32 %r348, %r349, %r350, %r331, %r352;
	// end inline asm
	add.s32 	%r367, %r227, 16;
	setp.gt.s32 	%p49, %r367, %r331;
	selp.b32 	%r368, 0, %r348, %p49;
	add.s32 	%r994, %r349, %r368;
	add.s64 	%rd14, %rd18, 256;
	mov.b32 	%r995, 478;
$L__BB7_81:
	setp.ne.s32 	%p50, %r998, 101;
	mov.b32 	%r369, -1;
	vote.sync.all.pred 	%p51, %p50, %r369;
	not.pred 	%p52, %p51;
	@%p52 bra 	$L__BB7_86;
	shr.u32 	%r995, %r995, 1;
	mul.wide.s32 	%rd31, %r997, 8;
	add.s64 	%rd32, %rd14, %rd31;
	add.s64 	%rd30, %rd32, -256;
	// begin inline asm
	ld.relaxed.gpu.v2.u32 {%r998, %r999}, [%rd30];
	// end inline asm
	mov.u32 	%r1000, %r995;
$L__BB7_83:
	setp.eq.s32 	%p56, %r998, 99;
	mov.b32 	%r377, -1;
	vote.sync.any.pred 	%p57, %p56, %r377;
	not.pred 	%p58, %p57;
	@%p58 bra 	$L__BB7_85;
	// begin inline asm
	nanosleep.u32 %r1000;
	// end inline asm
	shr.u32 	%r1000, %r1000, 1;
	// begin inline asm
	ld.relaxed.gpu.v2.u32 {%r998, %r999}, [%rd30];
	// end inline asm
	bra.uni 	$L__BB7_83;
$L__BB7_85:
	setp.eq.s32 	%p59, %r998, 101;
	mov.b32 	%r403, -1;
	vote.sync.ballot.b32 	%r404, %p59, %r403;
	and.b32  	%r405, %r404, %r327;
	or.b32  	%r406, %r405, -2147483648;
	add.s32 	%r407, %r406, -1;
	not.b32 	%r408, %r406;
	and.b32  	%r409, %r408, %r407;
	popc.b32 	%r382, %r409;
	mov.b32 	%r381, 1;
	// begin inline asm
	shfl.sync.down.b32 %r379, %r999, %r381, %r382, %r403;
	// end inline asm
	setp.lt.s32 	%p61, %r227, %r382;
	selp.b32 	%r410, %r379, 0, %p61;
	add.s32 	%r385, %r410, %r999;
	mov.b32 	%r386, 2;
	// begin inline asm
	shfl.sync.down.b32 %r384, %r385, %r386, %r382, %r403;
	// end inline asm
	add.s32 	%r411, %r227, 2;
	setp.gt.s32 	%p62, %r411, %r382;
	selp.b32 	%r412, 0, %r384, %p62;
	add.s32 	%r390, %r385, %r412;
	mov.b32 	%r391, 4;
	// begin inline asm
	shfl.sync.down.b32 %r389, %r390, %r391, %r382, %r403;
	// end inline asm
	add.s32 	%r413, %r227, 4;
	setp.gt.s32 	%p63, %r413, %r382;
	selp.b32 	%r414, 0, %r389, %p63;
	add.s32 	%r395, %r390, %r414;
	mov.b32 	%r396, 8;
	// begin inline asm
	shfl.sync.down.b32 %r394, %r395, %r396, %r382, %r403;
	// end inline asm
	add.s32 	%r415, %r227, 8;
	setp.gt.s32 	%p64, %r415, %r382;
	selp.b32 	%r416, 0, %r394, %p64;
	add.s32 	%r400, %r395, %r416;
	mov.b32 	%r401, 16;
	// begin inline asm
	shfl.sync.down.b32 %r399, %r400, %r401, %r382, %r403;
	// end inline asm
	add.s32 	%r417, %r227, 16;
	setp.gt.s32 	%p65, %r417, %r382;
	selp.b32 	%r418, 0, %r399, %p65;
	add.s32 	%r419, %r418, %r994;
	add.s32 	%r994, %r419, %r400;
	add.s32 	%r997, %r997, -32;
	bra.uni 	$L__BB7_81;
$L__BB7_86:
	@%p39 bra 	$L__BB7_88;
	add.s32 	%r372, %r994, %r149;
	add.s64 	%rd29, %rd13, 256;
	mov.b32 	%r371, 101;
	// begin inline asm
	st.relaxed.gpu.v2.u32 [%rd29], {%r371, %r372};
	// end inline asm
	st.shared.u32 	[_ZZN3cub18CUB_300001_SM_10006detail4scan16DeviceScanKernelINS2_10policy_hubIjjjmN4cuda3std3__44plusIvEEE10Policy1000EN6thrust24THRUST_300001_SM_1000_NS10device_ptrIjEESF_NS0_13ScanTileStateIjLb1EEES9_NS1_10InputValueIjPjEEmjLb0EjEEvT0_T1_T2_iT3_T4_T5_E12temp_storage+4], %r994;
	st.shared.u32 	[_ZZN3cub18CUB_300001_SM_10006detail4scan16DeviceScanKernelINS2_10policy_hubIjjjmN4cuda3std3__44plusIvEEE10Policy1000EN6thrust24THRUST_300001_SM_1000_NS10device_ptrIjEESF_NS0_13ScanTileStateIjLb1EEES9_NS1_10InputValueIjPjEEmjLb0EjEEvT0_T1_T2_iT3_T4_T5_E12temp_storage+8], %r372;
$L__BB7_88:
	setp.ne.s32 	%p54, %r227, 0;
	mov.u32 	%r1001, %r151;
	@%p54 bra 	$L__BB7_90;
	st.shared.u32 	[_ZZN3cub18CUB_300001_SM_10006detail4scan16DeviceScanKernelINS2_10policy_hubIjjjmN4cuda3std3__44plusIvEEE10Policy1000EN6thrust24THRUST_300001_SM_1000_NS10device_ptrIjEESF_NS0_13ScanTileStateIjLb1EEES9_NS1_10InputValueIjPjEEmjLb0EjEEvT0_T1_T2_iT3_T4_T5_E12temp_storage+84], %r994;
	mov.u32 	%r1001, %r994;
$L__BB7_90:
	bar.sync 	0;
	setp.eq.s32 	%p55, %r76, 0;
	ld.shared.u32 	%r373, [_ZZN3cub18CUB_300001_SM_10006detail4scan16DeviceScanKernelINS2_10policy_hubIjjjmN4cuda3std3__44plusIvEEE10Policy1000EN6thrust24THRUST_300001_SM_1000_NS10device_ptrIjEESF_NS0_13ScanTileStateIjLb1EEES9_NS1_10InputValueIjPjEEmjLb0EjEEvT0_T1_T2_iT3_T4_T5_E12temp_storage+84];
	selp.b32 	%r374, 0, %r373, %p55;
	add.s32 	%r1002, %r374, %r1001;
$L__BB7_91:
	add.s32 	%r514, %r1002, %r125;
	add.s32 	%r515, %r126, %r514;
	add.s32 	%r516, %r127, %r515;
	add.s32 	%r517, %r128, %r516;
	add.s32 	%r518, %r129, %r517;
	add.s32 	%r519, %r130, %r518;
	add.s32 	%r520, %r131, %r519;
	add.s32 	%r521, %r132, %r520;
	add.s32 	%r522, %r133, %r521;
	add.s32 	%r523, %r134, %r522;
	add.s32 	%r524, %r135, %r523;
	add.s32 	%r525, %r136, %r524;
	add.s32 	%r526, %r137, %r525;
	add.s32 	%r527, %r138, %r526;
	add.s32 	%r528, %r139, %r527;
	add.s32 	%r529, %r140, %r528;
	add.s32 	%r530, %r141, %r529;
	add.s32 	%r531, %r142, %r530;
	bar.sync 	0;
	st.shared.u32 	[%r124], %r1002;
	st.shared.u32 	[%r124+4], %r514;
	st.shared.u32 	[%r124+8], %r515;
	st.shared.u32 	[%r124+12], %r516;
	st.shared.u32 	[%r124+16], %r517;
	st.shared.u32 	[%r124+20], %r518;
	st.shared.u32 	[%r124+24], %r519;
	st.shared.u32 	[%r124+28], %r520;
	st.shared.u32 	[%r124+32], %r521;
	st.shared.u32 	[%r124+36], %r522;
	st.shared.u32 	[%r124+40], %r523;
	st.shared.u32 	[%r124+44], %r524;
	st.shared.u32 	[%r124+48], %r525;
	st.shared.u32 	[%r124+52], %r526;
	st.shared.u32 	[%r124+56], %r527;
	st.shared.u32 	[%r124+60], %r528;
	st.shared.u32 	[%r124+64], %r529;
	st.shared.u32 	[%r124+68], %r530;
	st.shared.u32 	[%r124+72], %r531;
	bar.warp.sync 	-1;
	ld.shared.u32 	%r185, [%r123];
	ld.shared.u32 	%r186, [%r123+128];
	ld.shared.u32 	%r187, [%r123+256];
	ld.shared.u32 	%r188, [%r123+384];
	ld.shared.u32 	%r189, [%r123+512];
	ld.shared.u32 	%r190, [%r123+640];
	ld.shared.u32 	%r191, [%r123+768];
	ld.shared.u32 	%r192, [%r123+896];
	ld.shared.u32 	%r193, [%r123+1024];
	ld.shared.u32 	%r194, [%r123+1152];
	ld.shared.u32 	%r195, [%r123+1280];
	ld.shared.u32 	%r196, [%r123+1408];
	ld.shared.u32 	%r197, [%r123+1536];
	ld.shared.u32 	%r198, [%r123+1664];
	ld.shared.u32 	%r199, [%r123+1792];
	ld.shared.u32 	%r200, [%r123+1920];
	ld.shared.u32 	%r201, [%r123+2048];
	ld.shared.u32 	%r202, [%r123+2176];
	ld.shared.u32 	%r203, [%r123+2304];
	setp.ne.s32 	%p80, %r76, 0;
	@%p80 bra 	$L__BB7_93;
	st.volatile.shared.u32 	[_ZZN3cub18CUB_300001_SM_10006detail4scan16DeviceScanKernelINS2_10policy_hubIjjjmN4cuda3std3__44plusIvEEE10Policy1000EN6thrust24THRUST_300001_SM_1000_NS10device_ptrIjEESF_NS0_13ScanTileStateIjLb1EEES9_NS1_10InputValueIjPjEEmjLb0EjEEvT0_T1_T2_iT3_T4_T5_E12temp_storage+31616], %r75;
$L__BB7_93:
	bar.sync 	0;
	ld.volatile.shared.u32 	%r204, [_ZZN3cub18CUB_300001_SM_10006detail4scan16DeviceScanKernelINS2_10policy_hubIjjjmN4cuda3std3__44plusIvEEE10Policy1000EN6thrust24THRUST_300001_SM_1000_NS10device_ptrIjEESF_NS0_13ScanTileStateIjLb1EEES9_NS1_10InputValueIjPjEEmjLb0EjEEvT0_T1_T2_iT3_T4_T5_E12temp_storage+31616];
	cvt.u64.u32 	%rd39, %r78;
	add.s64 	%rd40, %rd5, %rd39;
	setp.ge.s32 	%p81, %r78, %r204;
	shl.b64 	%rd41, %rd40, 2;
	add.s64 	%rd15, %rd4, %rd41;
	@%p81 bra 	$L__BB7_95;
	st.global.u32 	[%rd15], %r185;
$L__BB7_95:
	mov.u32 	%r532, %tid.x;
	and.b32  	%r533, %r532, 992;
	mul.lo.s32 	%r534, %r533, 19;
	and.b32  	%r535, %r532, 31;
	or.b32  	%r536, %r534, %r535;
	add.s32 	%r537, %r536, 32;
	setp.ge.s32 	%p82, %r537, %r204;
	@%p82 bra 	$L__BB7_97;
	st.global.u32 	[%rd15+128], %r186;
$L__BB7_97:
	add.s32 	%r543, %r536, 64;
	setp.ge.s32 	%p83, %r543, %r204;
	@%p83 bra 	$L__BB7_99;
	st.global.u32 	[%rd15+256], %r187;
$L__BB7_99:
	add.s32 	%r549, %r536, 96;
	setp.ge.s32 	%p84, %r549, %r204;
	@%p84 bra 	$L__BB7_101;
	st.global.u32 	[%rd15+384], %r188;
$L__BB7_101:
	add.s32 	%r555, %r536, 128;
	setp.ge.s32 	%p85, %r555, %r204;
	@%p85 bra 	$L__BB7_103;
	st.global.u32 	[%rd15+512], %r189;
$L__BB7_103:
	add.s32 	%r561, %r536, 160;
	setp.ge.s32 	%p86, %r561, %r204;
	@%p86 bra 	$L__BB7_105;
	st.global.u32 	[%rd15+640], %r190;
$L__BB7_105:
	add.s32 	%r567, %r536, 192;
	setp.ge.s32 	%p87, %r567, %r204;
	@%p87 bra 	$L__BB7_107;
	st.global.u32 	[%rd15+768], %r191;
$L__BB7_107:
	add.s32 	%r573, %r536, 224;
	setp.ge.s32 	%p88, %r573, %r204;
	@%p88 bra 	$L__BB7_109;
	st.global.u32 	[%rd15+896], %r192;
$L__BB7_109:
	setp.ge.s32 	%p89, %r95, %r204;
	@%p89 bra 	$L__BB7_111;
	st.global.u32 	[%rd15+1024], %r193;
$L__BB7_111:
	setp.ge.s32 	%p90, %r98, %r204;
	@%p90 bra 	$L__BB7_113;
	st.global.u32 	[%rd15+1152], %r194;
$L__BB7_113:
	add.s32 	%r579, %r536, 320;
	setp.ge.s32 	%p91, %r579, %r204;
	@%p91 bra 	$L__BB7_115;
	st.global.u32 	[%rd15+1280], %r195;
$L__BB7_115:
	add.s32 	%r585, %r536, 352;
	setp.ge.s32 	%p92, %r585, %r204;
	@%p92 bra 	$L__BB7_117;
	st.global.u32 	[%rd15+1408], %r196;
$L__BB7_117:
	add.s32 	%r591, %r536, 384;
	setp.ge.s32 	%p93, %r591, %r204;
	@%p93 bra 	$L__BB7_119;
	st.global.u32 	[%rd15+1536], %r197;
$L__BB7_119:
	add.s32 	%r597, %r536, 416;
	setp.ge.s32 	%p94, %r597, %r204;
	@%p94 bra 	$L__BB7_121;
	st.global.u32 	[%rd15+1664], %r198;
$L__BB7_121:
	add.s32 	%r603, %r536, 448;
	setp.ge.s32 	%p95, %r603, %r204;
	@%p95 bra 	$L__BB7_123;
	st.global.u32 	[%rd15+1792], %r199;
$L__BB7_123:
	add.s32 	%r609, %r536, 480;
	setp.ge.s32 	%p96, %r609, %r204;
	@%p96 bra 	$L__BB7_125;
	st.global.u32 	[%rd15+1920], %r200;
$L__BB7_125:
	add.s32 	%r615, %r536, 512;
	setp.ge.s32 	%p97, %r615, %r204;
	@%p97 bra 	$L__BB7_127;
	st.global.u32 	[%rd15+2048], %r201;
$L__BB7_127:
	setp.ge.s32 	%p98, %r115, %r204;
	@%p98 bra 	$L__BB7_129;
	st.global.u32 	[%rd15+2176], %r202;
$L__BB7_129:
	setp.ge.s32 	%p99, %r118, %r204;
	@%p99 bra 	$L__BB7_131;
	st.global.u32 	[%rd15+2304], %r203;
$L__BB7_131:
	ret;

}
.func  (.param .b32 func_retval0) fminf(
	.param .b32 fminf_param_0,
	.param .b32 fminf_param_1
)
{
	.reg .b32 	%f<4>;

	ld.param.f32 	%f1, [fminf_param_0];
	ld.param.f32 	%f2, [fminf_param_1];
	min.f32 	%f3, %f1, %f2;
	st.param.f32 	[func_retval0], %f3;
	ret;

}
.func  (.param .b32 func_retval0) fmaxf(
	.param .b32 fmaxf_param_0,
	.param .b32 fmaxf_param_1
)
{
	.reg .b32 	%f<4>;

	ld.param.f32 	%f1, [fmaxf_param_0];
	ld.param.f32 	%f2, [fmaxf_param_1];
	max.f32 	%f3, %f1, %f2;
	st.param.f32 	[func_retval0], %f3;
	ret;

}


// ===== COMPILED SASS (sm_100) =====

	.target	sm_100

	.elftype	@"ET_EXEC"


//--------------------- .note.nv.tkinfo           --------------------------
	.section	.note.nv.tkinfo,"",@"SHT_NOTE"
	.sectionflags	@"SHF_NOTE_NV_TKINFO"
	.tkinfo
        /*0018*/ 	.word	0x00000002
        /*0030*/ 	.string	""
        /*0030*/ 	.string	"ptxas"
        /*0030*/ 	.string	"Cuda compilation tools, release 13.0, V13.0.88"
        /*0030*/ 	.string	"Build cuda_13.0.r13.0/compiler.36424714_0"
        /*0030*/ 	.string	"-arch sm_100 -m 64 "



//--------------------- .note.nv.cuinfo           --------------------------
	.section	.note.nv.cuinfo,"",@"SHT_NOTE"
	.sectionflags	@"SHF_NOTE_NV_CUINFO"
        /*0018*/ 	.short	0x0002
        /*001a*/ 	.short	0x0064
        /*001c*/ 	.short	0x0082
	.zero		2


//--------------------- .nv.info                  --------------------------
	.section	.nv.info,"",@"SHT_CUDA_INFO"
	.align	4


	//----- nvinfo : EIATTR_REGCOUNT
	.align		4
        /*0000*/ 	.byte	0x04, 0x2f
        /*0002*/ 	.short	(.L_44 - .L_43)
	.align		4
.L_43:
        /*0004*/ 	.word	index@(_Z15prepare_bucketsPfS_jddPjj)
        /*0008*/ 	.word	0x00000022


	//----- nvinfo : EIATTR_FRAME_SIZE
	.align		4
.L_44:
        /*000c*/ 	.byte	0x04, 0x11
        /*000e*/ 	.short	(.L_46 - .L_45)
	.align		4
.L_45:
        /*0010*/ 	.word	index@($__internal_1_$__cuda_sm20_div_rn_f64_full)
        /*0014*/ 	.word	0x00000000


	//----- nvinfo : EIATTR_FRAME_SIZE
	.align		4
.L_46:
        /*0018*/ 	.byte	0x04, 0x11
        /*001a*/ 	.short	(.L_48 - .L_47)
	.align		4
.L_47:
        /*001c*/ 	.word	index@(_Z15prepare_bucketsPfS_jddPjj)
        /*0020*/ 	.word	0x00000000


	//----- nvinfo : EIATTR_REGCOUNT
	.align		4
.L_48:
        /*0024*/ 	.byte	0x04, 0x2f
        /*0026*/ 	.short	(.L_50 - .L_49)
	.align		4
.L_49:
        /*0028*/ 	.word	index@(_ZN3cub18CUB_300001_SM_10006detail4scan16DeviceScanKernelINS2_10policy_hubIjjjjN4cuda3std3__44plusIvEEE10Policy1000EN6thrust24THRUST_300001_SM_1000_NS10device_ptrIjEESF_NS0_13ScanTileStateIjLb1EEES9_NS1_10InputValueIjPjEEjjLb0EjEEvT0_T1_T2_iT3_T4_T5_)
        /*002c*/ 	.word	0x00000038


	//----- nvinfo : EIATTR_FRAME_SIZE
	.align		4
.L_50:
        /*0030*/ 	.byte	0x04, 0x11
        /*0032*/ 	.short	(.L_52 - .L_51)
	.align		4
.L_51:
        /*0034*/ 	.word	index@(_ZN3cub18CUB_300001_SM_10006detail4scan16DeviceScanKernelINS2_10policy_hubIjjjjN4cuda3std3__44plusIvEEE10Policy1000EN6thrust24THRUST_300001_SM_1000_NS10device_ptrIjEESF_NS0_13ScanTileStateIjLb1EEES9_NS1_10InputValueIjPjEEjjLb0EjEEvT0_T1_T2_iT3_T4_T5_)
        /*0038*/ 	.word	0x00000000


	//----- nvinfo : EIATTR_REGCOUNT
	.align		4
.L_52:
        /*003c*/ 	.byte	0x04, 0x2f
        /*003e*/ 	.short	(.L_54 - .L_53)
	.align		4
.L_53:
        /*0040*/ 	.word	index@(_ZN3cub18CUB_300001_SM_10006detail11EmptyKernelIvEEvv)
        /*0044*/ 	.word	0x00000004


	//----- nvinfo : EIATTR_FRAME_SIZE
	.align		4
.L_54:
        /*0048*/ 	.byte	0x04, 0x11
        /*004a*/ 	.short	(.L_56 - .L_55)
	.align		4
.L_55:
        /*004c*/ 	.word	index@(_ZN3cub18CUB_300001_SM_10006detail11EmptyKernelIvEEvv)
        /*0050*/ 	.word	0x00000000


	//----- nvinfo : EIATTR_REGCOUNT
	.align		4
.L_56:
        /*0054*/ 	.byte	0x04, 0x2f
        /*0056*/ 	.short	(.L_58 - .L_57)
	.align		4
.L_57:
        /*0058*/ 	.word	index@(_Z19bucket_bitonic_sortPfS_jPjS0_S0_S0_jS0_)
        /*005c*/ 	.word	0x00000020


	//----- nvinfo : EIATTR_FRAME_SIZE
	.align		4
.L_58:
        /*0060*/ 	.byte	0x04, 0x11
        /*0062*/ 	.short	(.L_60 - .L_59)
	.align		4
.L_59:
        /*0064*/ 	.word	index@(_Z19bucket_bitonic_sortPfS_jPjS0_S0_S0_jS0_)
        /*0068*/ 	.word	0x00000000


	//----- nvinfo : EIATTR_REGCOUNT
	.align		4
.L_60:
        /*006c*/ 	.byte	0x04, 0x2f
        /*006e*/ 	.short	(.L_62 - .L_61)
	.align		4
.L_61:
        /*0070*/ 	.word	index@(_ZN3cub18CUB_300001_SM_10006detail4scan16DeviceScanKernelINS2_10policy_hubIjjjmN4cuda3std3__44plusIvEEE10Policy1000EN6thrust24THRUST_300001_SM_1000_NS10device_ptrIjEESF_NS0_13ScanTileStateIjLb1EEES9_NS1_10InputValueIjPjEEmjLb0EjEEvT0_T1_T2_iT3_T4_T5_)
        /*0074*/ 	.word	0x00000030


	//----- nvinfo : EIATTR_FRAME_SIZE
	.align		4
.L_62:
        /*0078*/ 	.byte	0x04, 0x11
        /*007a*/ 	.short	(.L_64 - .L_63)
	.align		4
.L_63:
        /*007c*/ 	.word	index@(_ZN3cub18CUB_300001_SM_10006detail4scan16DeviceScanKernelINS2_10policy_hubIjjjmN4cuda3std3__44plusIvEEE10Policy1000EN6thrust24THRUST_300001_SM_1000_NS10device_ptrIjEESF_NS0_13ScanTileStateIjLb1EEES9_NS1_10InputValueIjPjEEmjLb0EjEEvT0_T1_T2_iT3_T4_T5_)
        /*0080*/ 	.word	0x00000000


	//----- nvinfo : EIATTR_REGCOUNT
	.align		4
.L_64:
        /*0084*/ 	.byte	0x04, 0x2f
        /*0086*/ 	.short	(.L_66 - .L_65)
	.align		4
.L_65:
        /*0088*/ 	.word	index@(_Z16histogram_kernelPfjddPjj)
        /*008c*/ 	.word	0x0000001e


	//----- nvinfo : EIATTR_FRAME_SIZE
	.align		4
.L_66:
        /*0090*/ 	.byte	0x04, 0x11
        /*0092*/ 	.short	(.L_68 - .L_67)
	.align		4
.L_67:
        /*0094*/ 	.word	index@($__internal_0_$__cuda_sm20_div_rn_f64_full)
        /*0098*/ 	.word	0x00000000


	//----- nvinfo : EIATTR_FRAME_SIZE
	.align		4
.L_68:
        /*009c*/ 	.byte	0x04, 0x11
        /*009e*/ 	.short	(.L_70 - .L_69)
	.align		4
.L_69:
        /*00a0*/ 	.word	index@(_Z16histogram_kernelPfjddPjj)
        /*00a4*/ 	.word	0x00000000


	//----- nvinfo : EIATTR_REGCOUNT
	.align		4
.L_70:
        /*00a8*/ 	.byte	0x04, 0x2f
        /*00aa*/ 	.short	(.L_72 - .L_71)
	.align		4
.L_71:
        /*00ac*/ 	.word	index@(_ZN3cub18CUB_300001_SM_10006detail4scan20DeviceScanInitKernelINS0_13ScanTileStateIjLb1EEEEEvT_i)
        /*00b0*/ 	.word	0x00000008


	//----- nvinfo : EIATTR_FRAME_SIZE
	.align		4
.L_72:
        /*00b4*/ 	.byte	0x04, 0x11
        /*00b6*/ 	.short	(.L_74 - .L_73)
	.align		4
.L_73:
        /*00b8*/ 	.word	index@(_ZN3cub18CUB_300001_SM_10006detail4scan20DeviceScanInitKernelINS0_13ScanTileStateIjLb1EEEEEvT_i)
        /*00bc*/ 	.word	0x00000000


	//----- nvinfo : EIATTR_REGCOUNT
	.align		4
.L_74:
        /*00c0*/ 	.byte	0x04, 0x2f
        /*00c2*/ 	.short	(.L_76 - .L_75)
	.align		4
.L_75:
        /*00c4*/ 	.word	index@(_Z13reduce_kernelPfS_ji)
        /*00c8*/ 	.word	0x00000019


	//----- nvinfo : EIATTR_FRAME_SIZE
	.align		4
.L_76:
        /*00cc*/ 	.byte	0x04, 0x11
        /*00ce*/ 	.short	(.L_78 - .L_77)
	.align		4
.L_77:
        /*00d0*/ 	.word	index@($_Z13reduce_kernelPfS_ji$fminf)
        /*00d4*/ 	.word	0x00000000


	//----- nvinfo : EIATTR_FRAME_SIZE
	.align		4
.L_78:
        /*00d8*/ 	.byte	0x04, 0x11
        /*00da*/ 	.short	(.L_80 - .L_79)
	.align		4
.L_79:
        /*00dc*/ 	.word	index@($_Z13reduce_kernelPfS_ji$fmaxf)
        /*00e0*/ 	.word	0x00000000


	//----- nvinfo : EIATTR_FRAME_SIZE
	.align		4
.L_80:
        /*00e4*/ 	.byte	0x04, 0x11
        /*00e6*/ 	.short	(.L_82 - .L_81)
	.align		4
.L_81:
        /*00e8*/ 	.word	index@(_Z13reduce_kernelPfS_ji)
        /*00ec*/ 	.word	0x00000000


	//----- nvinfo : EIATTR_MIN_STACK_SIZE
	.align		4
.L_82:
        /*00f0*/ 	.byte	0x04, 0x12
        /*00f2*/ 	.short	(.L_84 - .L_83)
	.align		4
.L_83:
        /*00f4*/ 	.word	index@(_Z13reduce_kernelPfS_ji)
        /*00f8*/ 	.word	0x00000000


	//----- nvinfo : EIATTR_MIN_STACK_SIZE
	.align		4
.L_84:
        /*00fc*/ 	.byte	0x04, 0x12
        /*00fe*/ 	.short	(.L_86 - .L_85)
	.align		4
.L_85:
        /*0100*/ 	.word	index@(_ZN3cub18CUB_300001_SM_10006detail4scan20DeviceScanInitKernelINS0_13ScanTileStateIjLb1EEEEEvT_i)
        /*0104*/ 	.word	0x00000000


	//----- nvinfo : EIATTR_MIN_STACK_SIZE
	.align		4
.L_86:
        /*0108*/ 	.byte	0x04, 0x12
        /*010a*/ 	.short	(.L_88 - .L_87)
	.align		4
.L_87:
        /*010c*/ 	.word	index@(_Z16histogram_kernelPfjddPjj)
        /*0110*/ 	.word	0x00000000


	//----- nvinfo : EIATTR_MIN_STACK_SIZE
	.align		4
.L_88:
        /*0114*/ 	.byte	0x04, 0x12
        /*0116*/ 	.short	(.L_90 - .L_89)
	.align		4
.L_89:
        /*0118*/ 	.word	index@(_ZN3cub18CUB_300001_SM_10006detail4scan16DeviceScanKernelINS2_10policy_hubIjjjmN4cuda3std3__44plusIvEEE10Policy1000EN6thrust24THRUST_300001_SM_1000_NS10device_ptrIjEESF_NS0_13ScanTileStateIjLb1EEES9_NS1_10InputValueIjPjEEmjLb0EjEEvT0_T1_T2_iT3_T4_T5_)
        /*011c*/ 	.word	0x00000000


	//----- nvinfo : EIATTR_MIN_STACK_SIZE
	.align		4
.L_90:
        /*0120*/ 	.byte	0x04, 0x12
        /*0122*/ 	.short	(.L_92 - .L_91)
	.align		4
.L_91:
        /*0124*/ 	.word	index@(_Z19bucket_bitonic_sortPfS_jPjS0_S0_S0_jS0_)
        /*0128*/ 	.word	0x00000000


	//----- nvinfo : EIATTR_MIN_STACK_SIZE
	.align		4
.L_92:
        /*012c*/ 	.byte	0x04, 0x12
        /*012e*/ 	.short	(.L_94 - .L_93)
	.align		4
.L_93:
        /*0130*/ 	.word	index@(_ZN3cub18CUB_300001_SM_10006detail11EmptyKernelIvEEvv)
        /*0134*/ 	.word	0x00000000


	//----- nvinfo : EIATTR_MIN_STACK_SIZE
	.align		4
.L_94:
        /*0138*/ 	.byte	0x04, 0x12
        /*013a*/ 	.short	(.L_96 - .L_95)
	.align		4
.L_95:
        /*013c*/ 	.word	index@(_ZN3cub18CUB_300001_SM_10006detail4scan16DeviceScanKernelINS2_10policy_hubIjjjjN4cuda3std3__44plusIvEEE10Policy1000EN6thrust24THRUST_300001_SM_1000_NS10device_ptrIjEESF_NS0_13ScanTileStateIjLb1EEES9_NS1_10InputValueIjPjEEjjLb0EjEEvT0_T1_T2_iT3_T4_T5_)
        /*0140*/ 	.word	0x00000000


	//----- nvinfo : EIATTR_MIN_STACK_SIZE
	.align		4
.L_96:
        /*0144*/ 	.byte	0x04, 0x12
        /*0146*/ 	.short	(.L_98 - .L_97)
	.align		4
.L_97:
        /*0148*/ 	.word	index@(_Z15prepare_bucketsPfS_jddPjj)
        /*014c*/ 	.word	0x00000000
.L_98:


//--------------------- .nv.compat                --------------------------
	.section	.nv.compat,"",@"SHT_CUDA_COMPAT_INFO"
	.align	4
        /*0000*/ 	.byte	0x02, 0x09, 0x00, 0x00, 0x02, 0x02, 0x01, 0x00, 0x02, 0x05, 0x05, 0x00, 0x03, 0x07, 0x01, 0x01
        /*0010*/ 	.byte	0x02, 0x03, 0x00, 0x00, 0x02, 0x06, 0x01, 0x00, 0x04, 0x0b, 0x08, 0x00, 0x01, 0x00, 0x00, 0x00
        /*0020*/ 	.byte	0x00, 0x00, 0x00, 0x00


//--------------------- .nv.info._Z13reduce_kernelPfS_ji --------------------------
	.section	.nv.info._Z13reduce_kernelPfS_ji,"",@"SHT_CUDA_INFO"
	.sectionflags	@""
	.align	4


	//----- nvinfo : EIATTR_CUDA_API_VERSION
	.align		4
        /*0000*/ 	.byte	0x04, 0x37
        /*0002*/ 	.short	(.L_100 - .L_99)
.L_99:
        /*0004*/ 	.word	0x00000082


	//----- nvinfo : EIATTR_KPARAM_INFO
	.align		4
.L_100:
        /*0008*/ 	.byte	0x04, 0x17
        /*000a*/ 	.short	(.L_102 - .L_101)
.L_101:
        /*000c*/ 	.word	0x00000000
        /*0010*/ 	.short	0x0003
        /*0012*/ 	.short	0x0014
        /*0014*/ 	.byte	0x00, 0xf0, 0x11, 0x00


	//----- nvinfo : EIATTR_KPARAM_INFO
	.align		4
.L_102:
        /*0018*/ 	.byte	0x04, 0x17
        /*001a*/ 	.short	(.L_104 - .L_103)
.L_103:
        /*001c*/ 	.word	0x00000000
        /*0020*/ 	.short	0x0002
        /*0022*/ 	.short	0x0010
        /*0024*/ 	.byte	0x00, 0xf0, 0x11, 0x00


	//----- nvinfo : EIATTR_KPARAM_INFO
	.align		4
.L_104:
        /*0028*/ 	.byte	0x04, 0x17
        /*002a*/ 	.short	(.L_106 - .L_105)
.L_105:
        /*002c*/ 	.word	0x00000000
        /*0030*/ 	.short	0x0001
        /*0032*/ 	.short	0x0008
        /*0034*/ 	.byte	0x00, 0xf5, 0x21, 0x00


	//----- nvinfo : EIATTR_KPARAM_INFO
	.align		4
.L_106:
        /*0038*/ 	.byte	0x04, 0x17
        /*003a*/ 	.short	(.L_108 - .L_107)
.L_107:
        /*003c*/ 	.word	0x00000000
        /*0040*/ 	.short	0x0000
        /*0042*/ 	.short	0x0000
        /*0044*/ 	.byte	0x00, 0xf5, 0x21, 0x00


	//----- nvinfo : EIATTR_SPARSE_MMA_MASK
	.align		4
.L_108:
        /*0048*/ 	.byte	0x03, 0x50
        /*004a*/ 	.short	0x0000


	//----- nvinfo : EIATTR_MAXREG_COUNT
	.align		4
        /*004c*/ 	.byte	0x03, 0x1b
        /*004e*/ 	.short	0x00ff


	//----- nvinfo : EIATTR_NUM_BARRIERS
	.align		4
        /*0050*/ 	.byte	0x02, 0x4c
        /*0052*/ 	.byte	0x01
	.zero		1


	//----- nvinfo : EIATTR_MERCURY_ISA_VERSION
	.align		4
        /*0054*/ 	.byte	0x03, 0x5f
        /*0056*/ 	.short	0x0101


	//----- nvinfo : EIATTR_VRC_CTA_INIT_COUNT
	.align		4
        /*0058*/ 	.byte	0x02, 0x4a
	.zero		1
	.zero		1


	//----- nvinfo : EIATTR_EXIT_INSTR_OFFSETS
	.align		4
        /*005c*/ 	.byte	0x04, 0x1c
        /*005e*/ 	.short	(.L_110 - .L_109)


	//   ....[0]....
.L_109:
        /*0060*/ 	.word	0x00000380


	//   ....[1]....
        /*0064*/ 	.word	0x00000400


	//----- nvinfo : EIATTR_CRS_STACK_SIZE
	.align		4
.L_110:
        /*0068*/ 	.byte	0x04, 0x1e
        /*006a*/ 	.short	(.L_112 - .L_111)
.L_111:
        /*006c*/ 	.word	0x00000000


	//----- nvinfo : EIATTR_CBANK_PARAM_SIZE
	.align		4
.L_112:
        /*0070*/ 	.byte	0x03, 0x19
        /*0072*/ 	.short	0x0018


	//----- nvinfo : EIATTR_PARAM_CBANK
	.align		4
        /*0074*/ 	.byte	0x04, 0x0a
        /*0076*/ 	.short	(.L_114 - .L_113)
	.align		4
.L_113:
        /*0078*/ 	.word	index@(.nv.constant0._Z13reduce_kernelPfS_ji)
        /*007c*/ 	.short	0x0380
        /*007e*/ 	.short	0x0018


	//----- nvinfo : EIATTR_SW_WAR
	.align		4
.L_114:
        /*0080*/ 	.byte	0x04, 0x36
        /*0082*/ 	.short	(.L_116 - .L_115)
.L_115:
        /*0084*/ 	.word	0x00000008
.L_116:


//--------------------- .nv.info._ZN3cub18CUB_300001_SM_10006detail4scan20DeviceScanInitKernelINS0_13ScanTileStateIjLb1EEEEEvT_i --------------------------
	.section	.nv.info._ZN3cub18CUB_300001_SM_10006detail4scan20DeviceScanInitKernelINS0_13ScanTileStateIjLb1EEEEEvT_i,"",@"SHT_CUDA_INFO"
	.sectionflags	@""
	.align	4


	//----- nvinfo : EIATTR_CUDA_API_VERSION
	.align		4
        /*0000*/ 	.byte	0x04, 0x37
        /*0002*/ 	.short	(.L_118 - .L_117)
.L_117:
        /*0004*/ 	.word	0x00000082


	//----- nvinfo : EIATTR_KPARAM_INFO
	.align		4
.L_118:
        /*0008*/ 	.byte	0x04, 0x17
        /*000a*/ 	.short	(.L_120 - .L_119)
.L_119:
        /*000c*/ 	.word	0x00000000
        /*0010*/ 	.short	0x0001
        /*0012*/ 	.short	0x0008
        /*0014*/ 	.byte	0x00, 0xf0, 0x11, 0x00


	//----- nvinfo : EIATTR_KPARAM_INFO
	.align		4
.L_120:
        /*0018*/ 	.byte	0x04, 0x17
        /*001a*/ 	.short	(.L_122 - .L_121)
.L_121:
        /*001c*/ 	.word	0x00000000
        /*0020*/ 	.short	0x0000
        /*0022*/ 	.short	0x0000
        /*0024*/ 	.byte	0x00, 0xf0, 0x21, 0x00


	//----- nvinfo : EIATTR_SPARSE_MMA_MASK
	.align		4
.L_122:
        /*0028*/ 	.byte	0x03, 0x50
        /*002a*/ 	.short	0x0000


	//----- nvinfo : EIATTR_MAXREG_COUNT
	.align		4
        /*002c*/ 	.byte	0x03, 0x1b
        /*002e*/ 	.short	0x00ff


	//----- nvinfo : EIATTR_MERCURY_ISA_VERSION
	.align		4
        /*0030*/ 	.byte	0x03, 0x5f
        /*0032*/ 	.short	0x0101


	//----- nvinfo : EIATTR_VRC_CTA_INIT_COUNT
	.align		4
        /*0034*/ 	.byte	0x02, 0x4a
	.zero		1
	.zero		1


	//----- nvinfo : EIATTR_EXIT_INSTR_OFFSETS
	.align		4
        /*0038*/ 	.byte	0x04, 0x1c
        /*003a*/ 	.short	(.L_124 - .L_123)


	//   ....[0]....
.L_123:
        /*003c*/ 	.word	0x000000f0


	//   ....[1]....
        /*0040*/ 	.word	0x00000130


	//----- nvinfo : EIATTR_CBANK_PARAM_SIZE
	.align		4
.L_124:
        /*0044*/ 	.byte	0x03, 0x19
        /*0046*/ 	.short	0x000c


	//----- nvinfo : EIATTR_PARAM_CBANK
	.align		4
        /*0048*/ 	.byte	0x04, 0x0a
        /*004a*/ 	.short	(.L_126 - .L_125)
	.align		4
.L_125:
        /*004c*/ 	.word	index@(.nv.constant0._ZN3cub18CUB_300001_SM_10006detail4scan20DeviceScanInitKernelINS0_13ScanTileStateIjLb1EEEEEvT_i)
        /*0050*/ 	.short	0x0380
        /*0052*/ 	.short	0x000c


	//----- nvinfo : EIATTR_SW_WAR
	.align		4
.L_126:
        /*0054*/ 	.byte	0x04, 0x36
        /*0056*/ 	.short	(.L_128 - .L_127)
.L_127:
        /*0058*/ 	.word	0x00000008
.L_128:


//--------------------- .nv.info._Z16histogram_kernelPfjddPjj --------------------------
	.section	.nv.info._Z16histogram_kernelPfjddPjj,"",@"SHT_CUDA_INFO"
	.sectionflags	@""
	.align	4


	//----- nvinfo : EIATTR_CUDA_API_VERSION
	.align		4
        /*0000*/ 	.byte	0x04, 0x37
        /*0002*/ 	.short	(.L_130 - .L_129)
.L_129:
        /*0004*/ 	.word	0x00000082


	//----- nvinfo : EIATTR_KPARAM_INFO
	.align		4
.L_130:
        /*0008*/ 	.byte	0x04, 0x17
        /*000a*/ 	.short	(.L_132 - .L_131)
.L_131:
        /*000c*/ 	.word	0x00000000
        /*0010*/ 	.short	0x0005
        /*0012*/ 	.short	0x0028
        /*0014*/ 	.byte	0x00, 0xf0, 0x11, 0x00


	//----- nvinfo : EIATTR_KPARAM_INFO
	.align		4
.L_132:
        /*0018*/ 	.byte	0x04, 0x17
        /*001a*/ 	.short	(.L_134 - .L_133)
.L_133:
        /*001c*/ 	.word	0x00000000
        /*0020*/ 	.short	0x0004
        /*0022*/ 	.short	0x0020
        /*0024*/ 	.byte	0x00, 0xf5, 0x21, 0x00


	//----- nvinfo : EIATTR_KPARAM_INFO
	.align		4
.L_134:
        /*0028*/ 	.byte	0x04, 0x17
        /*002a*/ 	.short	(.L_136 - .L_135)
.L_135:
        /*002c*/ 	.word	0x00000000
        /*0030*/ 	.short	0x0003
        /*0032*/ 	.short	0x0018
        /*0034*/ 	.byte	0x00, 0xf0, 0x21, 0x00


	//----- nvinfo : EIATTR_KPARAM_INFO
	.align		4
.L_136:
        /*0038*/ 	.byte	0x04, 0x17
        /*003a*/ 	.short	(.L_138 - .L_137)
.L_137:
        /*003c*/ 	.word	0x00000000
        /*0040*/ 	.short	0x0002
        /*0042*/ 	.short	0x0010
        /*0044*/ 	.byte	0x00, 0xf0, 0x21, 0x00


	//----- nvinfo : EIATTR_KPARAM_INFO
	.align		4
.L_138:
        /*0048*/ 	.byte	0x04, 0x17
        /*004a*/ 	.short	(.L_140 - .L_139)
.L_139:
        /*004c*/ 	.word	0x00000000
        /*0050*/ 	.short	0x0001
        /*0052*/ 	.short	0x0008
        /*0054*/ 	.byte	0x00, 0xf0, 0x11, 0x00


	//----- nvinfo : EIATTR_KPARAM_INFO
	.align		4
.L_140:
        /*0058*/ 	.byte	0x04, 0x17
        /*005a*/ 	.short	(.L_142 - .L_141)
.L_141:
        /*005c*/ 	.word	0x00000000
        /*0060*/ 	.short	0x0000
        /*0062*/ 	.short	0x0000
        /*0064*/ 	.byte	0x00, 0xf5, 0x21, 0x00


	//----- nvinfo : EIATTR_SPARSE_MMA_MASK
	.align		4
.L_142:
        /*0068*/ 	.byte	0x03, 0x50
        /*006a*/ 	.short	0x0000


	//----- nvinfo : EIATTR_MAXREG_COUNT
	.align		4
        /*006c*/ 	.byte	0x03, 0x1b
        /*006e*/ 	.short	0x00ff


	//----- nvinfo : EIATTR_MERCURY_ISA_VERSION
	.align		4
        /*0070*/ 	.byte	0x03, 0x5f
        /*0072*/ 	.short	0x0101


	//----- nvinfo : EIATTR_VRC_CTA_INIT_COUNT
	.align		4
        /*0074*/ 	.byte	0x02, 0x4a
	.zero		1
	.zero		1


	//----- nvinfo : EIATTR_EXIT_INSTR_OFFSETS
	.align		4
        /*0078*/ 	.byte	0x04, 0x1c
        /*007a*/ 	.short	(.L_144 - .L_143)


	//   ....[0]....
.L_143:
        /*007c*/ 	.word	0x00000070


	//   ....[1]....
        /*0080*/ 	.word	0x000003a0


	//----- nvinfo : EIATTR_CRS_STACK_SIZE
	.align		4
.L_144:
        /*0084*/ 	.byte	0x04, 0x1e
        /*0086*/ 	.short	(.L_146 - .L_145)
.L_145:
        /*0088*/ 	.word	0x00000000


	//----- nvinfo : EIATTR_CBANK_PARAM_SIZE
	.align		4
.L_146:
        /*008c*/ 	.byte	0x03, 0x19
        /*008e*/ 	.short	0x002c


	//----- nvinfo : EIATTR_PARAM_CBANK
	.align		4
        /*0090*/ 	.byte	0x04, 0x0a
        /*0092*/ 	.short	(.L_148 - .L_147)
	.align		4
.L_147:
        /*0094*/ 	.word	index@(.nv.constant0._Z16histogram_kernelPfjddPjj)
        /*0098*/ 	.short	0x0380
        /*009a*/ 	.short	0x002c


	//----- nvinfo : EIATTR_SW_WAR
	.align		4
.L_148:
        /*009c*/ 	.byte	0x04, 0x36
        /*009e*/ 	.short	(.L_150 - .L_149)
.L_149:
        /*00a0*/ 	.word	0x00000008
.L_150:


//--------------------- .nv.info._ZN3cub18CUB_300001_SM_10006detail4scan16DeviceScanKernelINS2_10policy_hubIjjjmN4cuda3std3__44plusIvEEE10Policy1000EN6thrust24THRUST_300001_SM_1000_NS10device_ptrIjEESF_NS0_13ScanTileStateIjLb1EEES9_NS1_10InputValueIjPjEEmjLb0EjEEvT0_T1_T2_iT3_T4_T5_ --------------------------
	.section	.nv.info._ZN3cub18CUB_300001_SM_10006detail4scan16DeviceScanKernelINS2_10policy_hubIjjjmN4cuda3std3__44plusIvEEE10Policy1000EN6thrust24THRUST_300001_SM_1000_NS10device_ptrIjEESF_NS0_13ScanTileStateIjLb1EEES9_NS1_10InputValueIjPjEEmjLb0EjEEvT0_T1_T2_iT3_T4_T5_,"",@"SHT_CUDA_INFO"
	.sectionflags	@""
	.align	4


	//----- nvinfo : EIATTR_CUDA_API_VERSION
	.align		4
        /*0000*/ 	.byte	0x04, 0x37
        /*0002*/ 	.short	(.L_152 - .L_151)
.L_151:
        /*0004*/ 	.word	0x00000082


	//----- nvinfo : EIATTR_KPARAM_INFO
	.align		4
.L_152:
        /*0008*/ 	.byte	0x04, 0x17
        /*000a*/ 	.short	(.L_154 - .L_153)
.L_153:
        /*000c*/ 	.word	0x00000000
        /*0010*/ 	.short	0x0006
        /*0012*/ 	.short	0x0030
        /*0014*/ 	.byte	0x00, 0xf0, 0x21, 0x00


	//----- nvinfo : EIATTR_KPARAM_INFO
	.align		4
.L_154:
        /*0018*/ 	.byte	0x04, 0x17
        /*001a*/ 	.short	(.L_156 - .L_155)
.L_155:
        /*001c*/ 	.word	0x00000000
        /*0020*/ 	.short	0x0005
        /*0022*/ 	.short	0x0020
        /*0024*/ 	.byte	0x00, 0xf0, 0x41, 0x00


	//----- nvinfo : EIATTR_KPARAM_INFO
	.align		4
.L_156:
        /*0028*/ 	.byte	0x04, 0x17
        /*002a*/ 	.short	(.L_158 - .L_157)
.L_157:
        /*002c*/ 	.word	0x00000000
        /*0030*/ 	.short	0x0004
        /*0032*/ 	.short	0x001c
        /*0034*/ 	.byte	0x00, 0xf0, 0x05, 0x00


	//----- nvinfo : EIATTR_KPARAM_INFO
	.align		4
.L_158:
        /*0038*/ 	.byte	0x04, 0x17
        /*003a*/ 	.short	(.L_160 - .L_159)
.L_159:
        /*003c*/ 	.word	0x00000000
        /*0040*/ 	.short	0x0003
        /*0042*/ 	.short	0x0018
        /*0044*/ 	.byte	0x00, 0xf0, 0x11, 0x00


	//----- nvinfo : EIATTR_KPARAM_INFO
	.align		4
.L_160:
        /*0048*/ 	.byte	0x04, 0x17
        /*004a*/ 	.short	(.L_162 - .L_161)
.L_161:
        /*004c*/ 	.word	0x00000000
        /*0050*/ 	.short	0x0002
        /*0052*/ 	.short	0x0010
        /*0054*/ 	.byte	0x00, 0xf0, 0x21, 0x00


	//----- nvinfo : EIATTR_KPARAM_INFO
	.align		4
.L_162:
        /*0058*/ 	.byte	0x04, 0x17
        /*005a*/ 	.short	(.L_164 - .L_163)
.L_163:
        /*005c*/ 	.word	0x00000000
        /*0060*/ 	.short	0x0001
        /*0062*/ 	.short	0x0008
        /*0064*/ 	.byte	0x00, 0xf0, 0x21, 0x00


	//----- nvinfo : EIATTR_KPARAM_INFO
	.align		4
.L_164:
        /*0068*/ 	.byte	0x04, 0x17
        /*006a*/ 	.short	(.L_166 - .L_165)
.L_165:
        /*006c*/ 	.word	0x00000000
        /*0070*/ 	.short	0x0000
        /*0072*/ 	.short	0x0000
        /*0074*/ 	.byte	0x00, 0xf0, 0x21, 0x00


	//----- nvinfo : EIATTR_SPARSE_MMA_MASK
	.align		4
.L_166:
        /*0078*/ 	.byte	0x03, 0x50
        /*007a*/ 	.short	0x0000


	//----- nvinfo : EIATTR_MAXREG_COUNT
	.align		4
        /*007c*/ 	.byte	0x03, 0x1b
        /*007e*/ 	.short	0x0080


	//----- nvinfo : EIATTR_NUM_BARRIERS
	.align		4
        /*0080*/ 	.byte	0x02, 0x4c
        /*0082*/ 	.byte	0x01
	.zero		1


	//----- nvinfo : EIATTR_MERCURY_ISA_VERSION
	.align		4
        /*0084*/ 	.byte	0x03, 0x5f
        /*0086*/ 	.short	0x0101


	//----- nvinfo : EIATTR_COOP_GROUP_MASK_REGIDS
	.align		4
        /*0088*/ 	.byte	0x04, 0x29
        /*008a*/ 	.short	(.L_168 - .L_167)


	//   ....[0]....
.L_167:
        /*008c*/ 	.word	0xffffffff


	//   ....[1]....
        /*0090*/ 	.word	0xffffffff


	//   ....[2]....
        /*0094*/ 	.word	0xffffffff


	//   ....[3]....
        /*0098*/ 	.word	0xffffffff


	//   ....[4]....
        /*009c*/ 	.word	0xffffffff


	//   ....[5]....
        /*00a0*/ 	.word	0xffffffff


	//   ....[6]....
        /*00a4*/ 	.word	0xffffffff


	//   ....[7]....
        /*00a8*/ 	.word	0xffffffff


	//   ....[8]....
        /*00ac*/ 	.word	0xffffffff


	//   ....[9]....
        /*00b0*/ 	.word	0xffffffff


	//   ....[10]....
        /*00b4*/ 	.word	0xffffffff


	//   ....[11]....
        /*00b8*/ 	.word	0xffffffff


	//   ....[12]....
        /*00bc*/ 	.word	0xffffffff


	//   ....[13]....
        /*00c0*/ 	.word	0xffffffff


	//   ....[14]....
        /*00c4*/ 	.word	0xffffffff


	//   ....[15]....
        /*00c8*/ 	.word	0xffffffff


	//   ....[16]....
        /*00cc*/ 	.word	0xffffffff


	//   ....[17]....
        /*00d0*/ 	.word	0xffffffff


	//   ....[18]....
        /*00d4*/ 	.word	0xffffffff


	//   ....[19]....
        /*00d8*/ 	.word	0xffffffff


	//   ....[20]....
        /*00dc*/ 	.word	0xffffffff


	//   ....[21]....
        /*00e0*/ 	.word	0xffffffff


	//   ....[22]....
        /*00e4*/ 	.word	0xffffffff


	//   ....[23]....
        /*00e8*/ 	.word	0xffffffff


	//   ....[24]....
        /*00ec*/ 	.word	0xffffffff


	//   ....[25]....
        /*00f0*/ 	.word	0xffffffff


	//   ....[26]....
        /*00f4*/ 	.word	0xffffffff


	//   ....[27]....
        /*00f8*/ 	.word	0xffffffff


	//   ....[28]....
        /*00fc*/ 	.word	0xffffffff


	//   ....[29]....
        /*0100*/ 	.word	0xffffffff


	//   ....[30]....
        /*0104*/ 	.word	0xffffffff


	//   ....[31]....
        /*0108*/ 	.word	0xffffffff


	//   ....[32]....
        /*010c*/ 	.word	0xffffffff


	//   ....[33]....
        /*0110*/ 	.word	0xffffffff


	//   ....[34]....
        /*0114*/ 	.word	0xffffffff


	//   ....[35]....
        /*0118*/ 	.word	0xffffffff


	//   ....[36]....
        /*011c*/ 	.word	0xffffffff


	//   ....[37]....
        /*0120*/ 	.word	0xffffffff


	//   ....[38]....
        /*0124*/ 	.word	0xffffffff


	//   ....[39]....
        /*0128*/ 	.word	0xffffffff


	//   ....[40]....
        /*012c*/ 	.word	0xffffffff


	//   ....[41]....
        /*0130*/ 	.word	0xffffffff


	//   ....[42]....
        /*0134*/ 	.word	0xffffffff


	//   ....[43]....
        /*0138*/ 	.word	0xffffffff


	//   ....[44]....
        /*013c*/ 	.word	0xffffffff


	//   ....[45]....
        /*0140*/ 	.word	0xffffffff


	//   ....[46]....
        /*0144*/ 	.word	0xffffffff


	//   ....[47]....
        /*0148*/ 	.word	0xffffffff


	//   ....[48]....
        /*014c*/ 	.word	0xffffffff


	//   ....[49]....
        /*0150*/ 	.word	0xffffffff


	//   ....[50]....
        /*0154*/ 	.word	0xffffffff


	//   ....[51]....
        /*0158*/ 	.word	0xffffffff


	//   ....[52]....
        /*015c*/ 	.word	0xffffffff


	//   ....[53]....
        /*0160*/ 	.word	0xffffffff


	//   ....[54]....
        /*0164*/ 	.word	0xffffffff


	//   ....[55]....
        /*0168*/ 	.word	0xffffffff


	//   ....[56]....
        /*016c*/ 	.word	0xffffffff


	//   ....[57]....
        /*0170*/ 	.word	0xffffffff


	//   ....[58]....
        /*0174*/ 	.word	0xffffffff


	//   ....[59]....
        /*0178*/ 	.word	0xffffffff


	//   ....[60]....
        /*017c*/ 	.word	0x0500000a


	//   ....[61]....
        /*0180*/ 	.word	0x0500000a


	//   ....[62]....
        /*0184*/ 	.word	0x0500000a


	//   ....[63]....
        /*0188*/ 	.word	0x0500000a


	//   ....[64]....
        /*018c*/ 	.word	0x0500000a


	//   ....[65]....
        /*0190*/ 	.word	0x0500000a


	//   ....[66]....
        /*0194*/ 	.word	0x0500000a


	//   ....[67]....
        /*0198*/ 	.word	0x0500000a


	//   ....[68]....
        /*019c*/ 	.word	0x0500000a


	//   ....[69]....
        /*01a0*/ 	.word	0x0500000a


	//   ....[70]....
        /*01a4*/ 	.word	0x0500000a


	//   ....[71]....
        /*01a8*/ 	.word	0x0500000a


	//   ....[72]....
        /*01ac*/ 	.word	0x0500000a


	//   ....[73]....
        /*01b0*/ 	.word	0x0500000a


	//   ....[74]....
        /*01b4*/ 	.word	0x0500000a


	//   ....[75]....
        /*01b8*/ 	.word	0x0500000a


	//   ....[76]....
        /*01bc*/ 	.word	0x0500000a


	//   ....[77]....
        /*01c0*/ 	.word	0x0500000a


	//   ....[78]....
        /*01c4*/ 	.word	0x0500000a


	//   ....[79]....
        /*01c8*/ 	.word	0x0500000a


	//   ....[80]....
        /*01cc*/ 	.word	0x0500000a


	//   ....[81]....
        /*01d0*/ 	.word	0x0500000a


	//   ....[82]....
        /*01d4*/ 	.word	0x0500000a


	//   ....[83]....
        /*01d8*/ 	.word	0x0500000a


	//   ....[84]....
        /*01dc*/ 	.word	0x0500000a


	//   ....[85]....
        /*01e0*/ 	.word	0x0500000a


	//   ....[86]....
        /*01e4*/ 	.word	0x0500000a


	//   ....[87]....
        /*01e8*/ 	.word	0x0500000a


	//   ....[88]....
        /*01ec*/ 	.word	0x0500000a


	//   ....[89]....
        /*01f0*/ 	.word	0x0500000a


	//   ....[90]....
        /*01f4*/ 	.word	0x0500000a


	//   ....[91]....
        /*01f8*/ 	.word	0x0500000a


	//   ....[92]....
        /*01fc*/ 	.word	0x0500000a


	//   ....[93]....
        /*0200*/ 	.word	0x0500000a


	//   ....[94]....
        /*0204*/ 	.word	0x0500000a


	//   ....[95]....
        /*0208*/ 	.word	0x0500000a


	//----- nvinfo : EIATTR_COOP_GROUP_INSTR_OFFSETS
	.align		4
.L_168:
        /*020c*/ 	.byte	0x04, 0x28
        /*020e*/ 	.short	(.L_170 - .L_169)


	//   ....[0]....
.L_169:
        /*0210*/ 	.word	0x000004d0


	//   ....[1]....
        /*0214*/ 	.word	0x000006f0


	//   ....[2]....
        /*0218*/ 	.word	0x00000710


	//   ....[3]....
        /*021c*/ 	.word	0x00000730


	//   ....[4]....
        /*0220*/ 	.word	0x00000750


	//   ....[5]....
        /*0224*/ 	.word	0x00000770


	//   ....[6]....
        /*0228*/ 	.word	0x00000b80


	//   ....[7]....
        /*022c*/ 	.word	0x00000ba0


	//   ....[8]....
        /*0230*/ 	.word	0x00000bc0


	//   ....[9]....
        /*0234*/ 	.word	0x00000be0


	//   ....[10]....
        /*0238*/ 	.word	0x00000c00


	//   ....[11]....
        /*023c*/ 	.word	0x00001000


	//   ....[12]....
        /*0240*/ 	.word	0x00001090


	//   ....[13]....
        /*0244*/ 	.word	0x000010f0


	//   ....[14]....
        /*0248*/ 	.word	0x00001160


	//   ....[15]....
        /*024c*/ 	.word	0x000011c0


	//   ....[16]....
        /*0250*/ 	.word	0x00001210


	//   ....[17]....
        /*0254*/ 	.word	0x00001270


	//   ....[18]....
        /*0258*/ 	.word	0x000012c0


	//   ....[19]....
        /*025c*/ 	.word	0x000012e0


	//   ....[20]....
        /*0260*/ 	.word	0x000013a0


	//   ....[21]....
        /*0264*/ 	.word	0x00001430


	//   ....[22]....
        /*0268*/ 	.word	0x00001480


	//   ....[23]....
        /*026c*/ 	.word	0x000014e0


	//   ....[24]....
        /*0270*/ 	.word	0x00001540


	//   ....[25]....
        /*0274*/ 	.word	0x00001580


	//   ....[26]....
        /*0278*/ 	.word	0x000015c0


	//   ....[27]....
        /*027c*/ 	.word	0x00001600


	//   ....[28]....
        /*0280*/ 	.word	0x00001610


	//   ....[29]....
        /*0284*/ 	.word	0x00001a50


	//   ....[30]....
        /*0288*/ 	.word	0x00002430


	//   ....[31]....
        /*028c*/ 	.word	0x00002650


	//   ....[32]....
        /*0290*/ 	.word	0x00002670


	//   ....[33]....
        /*0294*/ 	.word	0x00002690


	//   ....[34]....
        /*0298*/ 	.word	0x000026b0


	//   ....[35]....
        /*029c*/ 	.word	0x000026d0


	//   ....[36]....
        /*02a0*/ 	.word	0x00002a60


	//   ....[37]....
        /*02a4*/ 	.word	0x00002a80


	//   ....[38]....
        /*02a8*/ 	.word	0x00002aa0


	//   ....[39]....
        /*02ac*/ 	.word	0x00002ac0


	//   ....[40]....
        /*02b0*/ 	.word	0x00002ae0


	//   ....[41]....
        /*02b4*/ 	.word	0x00002ee0


	//   ....[42]....
        /*02b8*/ 	.word	0x00002f70


	//   ....[43]....
        /*02bc*/ 	.word	0x00002fd0


	//   ....[44]....
        /*02c0*/ 	.word	0x00003030


	//   ....[45]....
        /*02c4*/ 	.word	0x00003090


	//   ....[46]....
        /*02c8*/ 	.word	0x000030f0


	//   ....[47]....
        /*02cc*/ 	.word	0x00003140


	//   ....[48]....
        /*02d0*/ 	.word	0x000031b0


	//   ....[49]....
        /*02d4*/ 	.word	0x000031c0


	//   ....[50]....
        /*02d8*/ 	.word	0x00003280


	//   ....[51]....
        /*02dc*/ 	.word	0x00003310


	//   ....[52]....
        /*02e0*/ 	.word	0x00003360


	//   ....[53]....
        /*02e4*/ 	.word	0x000033d0


	//   ....[54]....
        /*02e8*/ 	.word	0x00003430


	//   ....[55]....
        /*02ec*/ 	.word	0x00003480


	//   ....[56]....
        /*02f0*/ 	.word	0x000034c0


	//   ....[57]....
        /*02f4*/ 	.word	0x00003520


	//   ....[58]....
        /*02f8*/ 	.word	0x00003530


	//   ....[59]....
        /*02fc*/ 	.word	0x000039a0


	//   ....[60]....
        /*0300*/ 	.word	0x00003f30


	//   ....[61]....
        /*0304*/ 	.word	0x00003fb0


	//   ....[62]....
        /*0308*/ 	.word	0x00004040


	//   ....[63]....
        /*030c*/ 	.word	0x00004120


	//   ....[64]....
        /*0310*/ 	.word	0x000041a0


	//   ....[65]....
        /*0314*/ 	.word	0x00004230


	//   ....[66]....
        /*0318*/ 	.word	0x000042b0


	//   ....[67]....
        /*031c*/ 	.word	0x00004330


	//   ....[68]....
        /*0320*/ 	.word	0x00004360


	//   ....[69]....
        /*0324*/ 	.word	0x00004430


	//   ....[70]....
        /*0328*/ 	.word	0x000044b0


	//   ....[71]....
        /*032c*/ 	.word	0x00004530


	//   ....[72]....
        /*0330*/ 	.word	0x000045e0


	//   ....[73]....
        /*0334*/ 	.word	0x00004670


	//   ....[74]....
        /*0338*/ 	.word	0x000046f0


	//   ....[75]....
        /*033c*/ 	.word	0x00004760


	//   ....[76]....
        /*0340*/ 	.word	0x000047e0


	//   ....[77]....
        /*0344*/ 	.word	0x00004840


	//   ....[78]....
        /*0348*/ 	.word	0x000048b0


	//   ....[79]....
        /*034c*/ 	.word	0x00004930


	//   ....[80]....
        /*0350*/ 	.word	0x000049d0


	//   ....[81]....
        /*0354*/ 	.word	0x00004a90


	//   ....[82]....
        /*0358*/ 	.word	0x00004b30


	//   ....[83]....
        /*035c*/ 	.word	0x00004bc0


	//   ....[84]....
        /*0360*/ 	.word	0x00004c50


	//   ....[85]....
        /*0364*/ 	.word	0x00004cc0


	//   ....[86]....
        /*0368*/ 	.word	0x00004cf0


	//   ....[87]....
        /*036c*/ 	.word	0x00004dc0


	//   ....[88]....
        /*0370*/ 	.word	0x00004e40


	//   ....[89]....
        /*0374*/ 	.word	0x00004ec0


	//   ....[90]....
        /*0378*/ 	.word	0x00004f80


	//   ....[91]....
        /*037c*/ 	.word	0x00005020


	//   ....[92]....
        /*0380*/ 	.word	0x000050b0


	//   ....[93]....
        /*0384*/ 	.word	0x00005140


	//   ....[94]....
        /*0388*/ 	.word	0x000051d0


	//   ....[95]....
        /*038c*/ 	.word	0x00005230


	//----- nvinfo : EIATTR_VRC_CTA_INIT_COUNT
	.align		4
.L_170:
        /*0390*/ 	.byte	0x02, 0x4a
	.zero		1
	.zero		1


	//----- nvinfo : EIATTR_EXIT_INSTR_OFFSETS
	.align		4
        /*0394*/ 	.byte	0x04, 0x1c
        /*0396*/ 	.short	(.L_172 - .L_171)


	//   ....[0]....
.L_171:
        /*0398*/ 	.word	0x00001ce0


	//   ....[1]....
        /*039c*/ 	.word	0x00001d10


	//   ....[2]....
        /*03a0*/ 	.word	0x00003ec0


	//   ....[3]....
        /*03a4*/ 	.word	0x00003ee0


	//----- nvinfo : EIATTR_MAX_THREADS
	.align		4
.L_172:
        /*03a8*/ 	.byte	0x04, 0x05
        /*03aa*/ 	.short	(.L_174 - .L_173)
.L_173:
        /*03ac*/ 	.word	0x000001a0
        /*03b0*/ 	.word	0x00000001
        /*03b4*/ 	.word	0x00000001


	//----- nvinfo : EIATTR_CRS_STACK_SIZE
	.align		4
.L_174:
        /*03b8*/ 	.byte	0x04, 0x1e
        /*03ba*/ 	.short	(.L_176 - .L_175)
.L_175:
        /*03bc*/ 	.word	0x00000000


	//----- nvinfo : EIATTR_CBANK_PARAM_SIZE
	.align		4
.L_176:
        /*03c0*/ 	.byte	0x03, 0x19
        /*03c2*/ 	.short	0x0038


	//----- nvinfo : EIATTR_PARAM_CBANK
	.align		4
        /*03c4*/ 	.byte	0x04, 0x0a
        /*03c6*/ 	.short	(.L_178 - .L_177)
	.align		4
.L_177:
        /*03c8*/ 	.word	index@(.nv.constant0._ZN3cub18CUB_300001_SM_10006detail4scan16DeviceScanKernelINS2_10policy_hubIjjjmN4cuda3std3__44plusIvEEE10Policy1000EN6thrust24THRUST_300001_SM_1000_NS10device_ptrIjEESF_NS0_13ScanTileStateIjLb1EEES9_NS1_10InputValueIjPjEEmjLb0EjEEvT0_T1_T2_iT3_T4_T5_)
        /*03cc*/ 	.short	0x0380
        /*03ce*/ 	.short	0x0038


	//----- nvinfo : EIATTR_SW_WAR
	.align		4
.L_178:
        /*03d0*/ 	.byte	0x04, 0x36
        /*03d2*/ 	.short	(.L_180 - .L_179)
.L_179:
        /*03d4*/ 	.word	0x00000008
.L_180:


//--------------------- .nv.info._Z19bucket_bitonic_sortPfS_jPjS0_S0_S0_jS0_ --------------------------
	.section	.nv.info._Z19bucket_bitonic_sortPfS_jPjS0_S0_S0_jS0_,"",@"SHT_CUDA_INFO"
	.sectionflags	@""
	.align	4


	//----- nvinfo : EIATTR_CUDA_API_VERSION
	.align		4
        /*0000*/ 	.byte	0x04, 0x37
        /*0002*/ 	.short	(.L_182 - .L_181)
.L_181:
        /*0004*/ 	.word	0x00000082


	//----- nvinfo : EIATTR_KPARAM_INFO
	.align		4
.L_182:
        /*0008*/ 	.byte	0x04, 0x17
        /*000a*/ 	.short	(.L_184 - .L_183)
.L_183:
        /*000c*/ 	.word	0x00000000
        /*0010*/ 	.short	0x0008
        /*0012*/ 	.short	0x0040
        /*0014*/ 	.byte	0x00, 0xf5, 0x21, 0x00


	//----- nvinfo : EIATTR_KPARAM_INFO
	.align		4
.L_184:
        /*0018*/ 	.byte	0x04, 0x17
        /*001a*/ 	.short	(.L_186 - .L_185)
.L_185:
        /*001c*/ 	.word	0x00000000
        /*0020*/ 	.short	0x0007
        /*0022*/ 	.short	0x0038
        /*0024*/ 	.byte	0x00, 0xf0, 0x11, 0x00


	//----- nvinfo : EIATTR_KPARAM_INFO
	.align		4
.L_186:
        /*0028*/ 	.byte	0x04, 0x17
        /*002a*/ 	.short	(.L_188 - .L_187)
.L_187:
        /*002c*/ 	.word	0x00000000
        /*0030*/ 	.short	0x0006
        /*0032*/ 	.short	0x0030
        /*0034*/ 	.byte	0x00, 0xf5, 0x21, 0x00


	//----- nvinfo : EIATTR_KPARAM_INFO
	.align		4
.L_188:
        /*0038*/ 	.byte	0x04, 0x17
        /*003a*/ 	.short	(.L_190 - .L_189)
.L_189:
        /*003c*/ 	.word	0x00000000
        /*0040*/ 	.short	0x0005
        /*0042*/ 	.short	0x0028
        /*0044*/ 	.byte	0x00, 0xf5, 0x21, 0x00


	//----- nvinfo : EIATTR_KPARAM_INFO
	.align		4
.L_190:
        /*0048*/ 	.byte	0x04, 0x17
        /*004a*/ 	.short	(.L_192 - .L_191)
.L_191:
        /*004c*/ 	.word	0x00000000
        /*0050*/ 	.short	0x0004
        /*0052*/ 	.short	0x0020
        /*0054*/ 	.byte	0x00, 0xf5, 0x21, 0x00


	//----- nvinfo : EIATTR_KPARAM_INFO
	.align		4
.L_192:
        /*0058*/ 	.byte	0x04, 0x17
        /*005a*/ 	.short	(.L_194 - .L_193)
.L_193:
        /*005c*/ 	.word	0x00000000
        /*0060*/ 	.short	0x0003
        /*0062*/ 	.short	0x0018
        /*0064*/ 	.byte	0x00, 0xf5, 0x21, 0x00


	//----- nvinfo : EIATTR_KPARAM_INFO
	.align		4
.L_194:
        /*0068*/ 	.byte	0x04, 0x17
        /*006a*/ 	.short	(.L_196 - .L_195)
.L_195:
        /*006c*/ 	.word	0x00000000
        /*0070*/ 	.short	0x0002
        /*0072*/ 	.short	0x0010
        /*0074*/ 	.byte	0x00, 0xf0, 0x11, 0x00


	//----- nvinfo : EIATTR_KPARAM_INFO
	.align		4
.L_196:
        /*0078*/ 	.byte	0x04, 0x17
        /*007a*/ 	.short	(.L_198 - .L_197)
.L_197:
        /*007c*/ 	.word	0x00000000
        /*0080*/ 	.short	0x0001
        /*0082*/ 	.short	0x0008
        /*0084*/ 	.byte	0x00, 0xf5, 0x21, 0x00


	//----- nvinfo : EIATTR_KPARAM_INFO
	.align		4
.L_198:
        /*0088*/ 	.byte	0x04, 0x17
        /*008a*/ 	.short	(.L_200 - .L_199)
.L_199:
        /*008c*/ 	.word	0x00000000
        /*0090*/ 	.short	0x0000
        /*0092*/ 	.short	0x0000
        /*0094*/ 	.byte	0x00, 0xf5, 0x21, 0x00


	//----- nvinfo : EIATTR_SPARSE_MMA_MASK
	.align		4
.L_200:
        /*0098*/ 	.byte	0x03, 0x50
        /*009a*/ 	.short	0x0000


	//----- nvinfo : EIATTR_MAXREG_COUNT
	.align		4
        /*009c*/ 	.byte	0x03, 0x1b
        /*009e*/ 	.short	0x00ff


	//----- nvinfo : EIATTR_NUM_BARRIERS
	.align		4
        /*00a0*/ 	.byte	0x02, 0x4c
        /*00a2*/ 	.byte	0x01
	.zero		1


	//----- nvinfo : EIATTR_MERCURY_ISA_VERSION
	.align		4
        /*00a4*/ 	.byte	0x03, 0x5f
        /*00a6*/ 	.short	0x0101


	//----- nvinfo : EIATTR_INT_WARP_WIDE_INSTR_OFFSETS
	.align		4
        /*00a8*/ 	.byte	0x04, 0x31
        /*00aa*/ 	.short	(.L_202 - .L_201)


	//   ....[0]....
.L_201:
        /*00ac*/ 	.word	0x00000410


	//   ....[1]....
        /*00b0*/ 	.word	0x000004c0


	//----- nvinfo : EIATTR_VRC_CTA_INIT_COUNT
	.align		4
.L_202:
        /*00b4*/ 	.byte	0x02, 0x4a
	.zero		1
	.zero		1


	//----- nvinfo : EIATTR_EXIT_INSTR_OFFSETS
	.align		4
        /*00b8*/ 	.byte	0x04, 0x1c
        /*00ba*/ 	.short	(.L_204 - .L_203)


	//   ....[0]....
.L_203:
        /*00bc*/ 	.word	0x00000040


	//   ....[1]....
        /*00c0*/ 	.word	0x00002050


	//----- nvinfo : EIATTR_CRS_STACK_SIZE
	.align		4
.L_204:
        /*00c4*/ 	.byte	0x04, 0x1e
        /*00c6*/ 	.short	(.L_206 - .L_205)
.L_205:
        /*00c8*/ 	.word	0x00000000


	//----- nvinfo : EIATTR_CBANK_PARAM_SIZE
	.align		4
.L_206:
        /*00cc*/ 	.byte	0x03, 0x19
        /*00ce*/ 	.short	0x0048


	//----- nvinfo : EIATTR_PARAM_CBANK
	.align		4
        /*00d0*/ 	.byte	0x04, 0x0a
        /*00d2*/ 	.short	(.L_208 - .L_207)
	.align		4
.L_207:
        /*00d4*/ 	.word	index@(.nv.constant0._Z19bucket_bitonic_sortPfS_jPjS0_S0_S0_jS0_)
        /*00d8*/ 	.short	0x0380
        /*00da*/ 	.short	0x0048


	//----- nvinfo : EIATTR_SW_WAR
	.align		4
.L_208:
        /*00dc*/ 	.byte	0x04, 0x36
        /*00de*/ 	.short	(.L_210 - .L_209)
.L_209:
        /*00e0*/ 	.word	0x00000008
.L_210:


//--------------------- .nv.info._ZN3cub18CUB_300001_SM_10006detail11EmptyKernelIvEEvv --------------------------
	.section	.nv.info._ZN3cub18CUB_300001_SM_10006detail11EmptyKernelIvEEvv,"",@"SHT_CUDA_INFO"
	.sectionflags	@""
	.align	4


	//----- nvinfo : EIATTR_CUDA_API_VERSION
	.align		4
        /*0000*/ 	.byte	0x04, 0x37
        /*0002*/ 	.short	(.L_212 - .L_211)
.L_211:
        /*0004*/ 	.word	0x00000082


	//----- nvinfo : EIATTR_SPARSE_MMA_MASK
	.align		4
.L_212:
        /*0008*/ 	.byte	0x03, 0x50
        /*000a*/ 	.short	0x0000


	//----- nvinfo : EIATTR_MAXREG_COUNT
	.align		4
        /*000c*/ 	.byte	0x03, 0x1b
        /*000e*/ 	.short	0x00ff


	//----- nvinfo : EIATTR_MERCURY_ISA_VERSION
	.align		4
        /*0010*/ 	.byte	0x03, 0x5f
        /*0012*/ 	.short	0x0101


	//----- nvinfo : EIATTR_VRC_CTA_INIT_COUNT
	.align		4
        /*0014*/ 	.byte	0x02, 0x4a
	.zero		1
	.zero		1


	//----- nvinfo : EIATTR_EXIT_INSTR_OFFSETS
	.align		4
        /*0018*/ 	.byte	0x04, 0x1c
        /*001a*/ 	.short	(.L_214 - .L_213)


	//   ....[0]....
.L_213:
        /*001c*/ 	.word	0x00000010


	//----- nvinfo : EIATTR_SW_WAR
	.align		4
.L_214:
        /*0020*/ 	.byte	0x04, 0x36
        /*0022*/ 	.short	(.L_216 - .L_215)
.L_215:
        /*0024*/ 	.word	0x00000008
.L_216:


//--------------------- .nv.info._ZN3cub18CUB_300001_SM_10006detail4scan16DeviceScanKernelINS2_10policy_hubIjjjjN4cuda3std3__44plusIvEEE10Policy1000EN6thrust24THRUST_300001_SM_1000_NS10device_ptrIjEESF_NS0_13ScanTileStateIjLb1EEES9_NS1_10InputValueIjPjEEjjLb0EjEEvT0_T1_T2_iT3_T4_T5_ --------------------------
	.section	.nv.info._ZN3cub18CUB_300001_SM_10006detail4scan16DeviceScanKernelINS2_10policy_hubIjjjjN4cuda3std3__44plusIvEEE10Policy1000EN6thrust24THRUST_300001_SM_1000_NS10device_ptrIjEESF_NS0_13ScanTileStateIjLb1EEES9_NS1_10InputValueIjPjEEjjLb0EjEEvT0_T1_T2_iT3_T4_T5_,"",@"SHT_CUDA_INFO"
	.sectionflags	@""
	.align	4


	//----- nvinfo : EIATTR_CUDA_API_VERSION
	.align		4
        /*0000*/ 	.byte	0x04, 0x37
        /*0002*/ 	.short	(.L_218 - .L_217)
.L_217:
        /*0004*/ 	.word	0x00000082


	//----- nvinfo : EIATTR_KPARAM_INFO
	.align		4
.L_218:
        /*0008*/ 	.byte	0x04, 0x17
        /*000a*/ 	.short	(.L_220 - .L_219)
.L_219:
        /*000c*/ 	.word	0x00000000
        /*0010*/ 	.short	0x0006
        /*0012*/ 	.short	0x0030
        /*0014*/ 	.byte	0x00, 0xf0, 0x11, 0x00


	//----- nvinfo : EIATTR_KPARAM_INFO
	.align		4
.L_220:
        /*0018*/ 	.byte	0x04, 0x17
        /*001a*/ 	.short	(.L_222 - .L_221)
.L_221:
        /*001c*/ 	.word	0x00000000
        /*0020*/ 	.short	0x0005
        /*0022*/ 	.short	0x0020
        /*0024*/ 	.byte	0x00, 0xf0, 0x41, 0x00


	//----- nvinfo : EIATTR_KPARAM_INFO
	.align		4
.L_222:
        /*0028*/ 	.byte	0x04, 0x17
        /*002a*/ 	.short	(.L_224 - .L_223)
.L_223:
        /*002c*/ 	.word	0x00000000
        /*0030*/ 	.short	0x0004
        /*0032*/ 	.short	0x001c
        /*0034*/ 	.byte	0x00, 0xf0, 0x05, 0x00


	//----- nvinfo : EIATTR_KPARAM_INFO
	.align		4
.L_224:
        /*0038*/ 	.byte	0x04, 0x17
        /*003a*/ 	.short	(.L_226 - .L_225)
.L_225:
        /*003c*/ 	.word	0x00000000
        /*0040*/ 	.short	0x0003
        /*0042*/ 	.short	0x0018
        /*0044*/ 	.byte	0x00, 0xf0, 0x11, 0x00


	//----- nvinfo : EIATTR_KPARAM_INFO
	.align		4
.L_226:
        /*0048*/ 	.byte	0x04, 0x17
        /*004a*/ 	.short	(.L_228 - .L_227)
.L_227:
        /*004c*/ 	.word	0x00000000
        /*0050*/ 	.short	0x0002
        /*0052*/ 	.short	0x0010
        /*0054*/ 	.byte	0x00, 0xf0, 0x21, 0x00


	//----- nvinfo : EIATTR_KPARAM_INFO
	.align		4
.L_228:
        /*0058*/ 	.byte	0x04, 0x17
        /*005a*/ 	.short	(.L_230 - .L_229)
.L_229:
        /*005c*/ 	.word	0x00000000
        /*0060*/ 	.short	0x0001
        /*0062*/ 	.short	0x0008
        /*0064*/ 	.byte	0x00, 0xf0, 0x21, 0x00


	//----- nvinfo : EIATTR_KPARAM_INFO
	.align		4
.L_230:
        /*0068*/ 	.byte	0x04, 0x17
        /*006a*/ 	.short	(.L_232 - .L_231)
.L_231:
        /*006c*/ 	.word	0x00000000
        /*0070*/ 	.short	0x0000
        /*0072*/ 	.short	0x0000
        /*0074*/ 	.byte	0x00, 0xf0, 0x21, 0x00


	//----- nvinfo : EIATTR_SPARSE_MMA_MASK
	.align		4
.L_232:
        /*0078*/ 	.byte	0x03, 0x50
        /*007a*/ 	.short	0x0000


	//----- nvinfo : EIATTR_MAXREG_COUNT
	.align		4
        /*007c*/ 	.byte	0x03, 0x1b
        /*007e*/ 	.short	0x00a8


	//----- nvinfo : EIATTR_NUM_BARRIERS
	.align		4
        /*0080*/ 	.byte	0x02, 0x4c
        /*0082*/ 	.byte	0x01
	.zero		1


	//----- nvinfo : EIATTR_MERCURY_ISA_VERSION
	.align		4
        /*0084*/ 	.byte	0x03, 0x5f
        /*0086*/ 	.short	0x0101


	//----- nvinfo : EIATTR_UNUSED_LOAD_BYTE_OFFSET
	.align		4
        /*0088*/ 	.byte	0x04, 0x44
        /*008a*/ 	.short	(.L_234 - .L_233)


	//   ....[0]....
.L_233:
        /*008c*/ 	.word	0x00002a80
        /*0090*/ 	.word	0x00000fff


	//----- nvinfo : EIATTR_COOP_GROUP_MASK_REGIDS
	.align		4
.L_234:
        /*0094*/ 	.byte	0x04, 0x29
        /*0096*/ 	.short	(.L_236 - .L_235)


	//   ....[0]....
.L_235:
        /*0098*/ 	.word	0xffffffff


	//   ....[1]....
        /*009c*/ 	.word	0xffffffff


	//   ....[2]....
        /*00a0*/ 	.word	0xffffffff


	//   ....[3]....
        /*00a4*/ 	.word	0xffffffff


	//   ....[4]....
        /*00a8*/ 	.word	0xffffffff


	//   ....[5]....
        /*00ac*/ 	.word	0xffffffff


	//   ....[6]....
        /*00b0*/ 	.word	0xffffffff


	//   ....[7]....
        /*00b4*/ 	.word	0xffffffff


	//   ....[8]....
        /*00b8*/ 	.word	0xffffffff


	//   ....[9]....
        /*00bc*/ 	.word	0xffffffff


	//   ....[10]....
        /*00c0*/ 	.word	0xffffffff


	//   ....[11]....
        /*00c4*/ 	.word	0xffffffff


	//   ....[12]....
        /*00c8*/ 	.word	0xffffffff


	//   ....[13]....
        /*00cc*/ 	.word	0xffffffff


	//   ....[14]....
        /*00d0*/ 	.word	0xffffffff


	//   ....[15]....
        /*00d4*/ 	.word	0xffffffff


	//   ....[16]....
        /*00d8*/ 	.word	0xffffffff


	//   ....[17]....
        /*00dc*/ 	.word	0xffffffff


	//   ....[18]....
        /*00e0*/ 	.word	0xffffffff


	//   ....[19]....
        /*00e4*/ 	.word	0xffffffff


	//   ....[20]....
        /*00e8*/ 	.word	0xffffffff


	//   ....[21]....
        /*00ec*/ 	.word	0xffffffff


	//   ....[22]....
        /*00f0*/ 	.word	0xffffffff


	//   ....[23]....
        /*00f4*/ 	.word	0xffffffff


	//   ....[24]....
        /*00f8*/ 	.word	0xffffffff


	//   ....[25]....
        /*00fc*/ 	.word	0xffffffff


	//   ....[26]....
        /*0100*/ 	.word	0xffffffff


	//   ....[27]....
        /*0104*/ 	.word	0xffffffff


	//   ....[28]....
        /*0108*/ 	.word	0xffffffff


	//   ....[29]....
        /*010c*/ 	.word	0xffffffff


	//   ....[30]....
        /*0110*/ 	.word	0xffffffff


	//   ....[31]....
        /*0114*/ 	.word	0xffffffff


	//   ....[32]....
        /*0118*/ 	.word	0xffffffff


	//   ....[33]....
        /*011c*/ 	.word	0xffffffff


	//   ....[34]....
        /*0120*/ 	.word	0xffffffff


	//   ....[35]....
        /*0124*/ 	.word	0xffffffff


	//   ....[36]....
        /*0128*/ 	.word	0xffffffff


	//   ....[37]....
        /*012c*/ 	.word	0xffffffff


	//   ....[38]....
        /*0130*/ 	.word	0xffffffff


	//   ....[39]....
        /*0134*/ 	.word	0xffffffff


	//   ....[40]....
        /*0138*/ 	.word	0xffffffff


	//   ....[41]....
        /*013c*/ 	.word	0xffffffff


	//   ....[42]....
        /*0140*/ 	.word	0xffffffff


	//   ....[43]....
        /*0144*/ 	.word	0xffffffff


	//   ....[44]....
        /*0148*/ 	.word	0xffffffff


	//   ....[45]....
        /*014c*/ 	.word	0xffffffff


	//   ....[46]....
        /*0150*/ 	.word	0xffffffff


	//   ....[47]....
        /*0154*/ 	.word	0xffffffff


	//   ....[48]....
        /*0158*/ 	.word	0xffffffff


	//   ....[49]....
        /*015c*/ 	.word	0xffffffff


	//   ....[50]....
        /*0160*/ 	.word	0xffffffff


	//   ....[51]....
        /*0164*/ 	.word	0xffffffff


	//   ....[52]....
        /*0168*/ 	.word	0xffffffff


	//   ....[53]....
        /*016c*/ 	.word	0xffffffff


	//   ....[54]....
        /*0170*/ 	.word	0xffffffff


	//   ....[55]....
        /*0174*/ 	.word	0xffffffff


	//   ....[56]....
        /*0178*/ 	.word	0xffffffff


	//   ....[57]....
        /*017c*/ 	.word	0xffffffff


	//   ....[58]....
        /*0180*/ 	.word	0xffffffff


	//   ....[59]....
        /*0184*/ 	.word	0xffffffff


	//   ....[60]....
        /*0188*/ 	.word	0x05000015


	//   ....[61]....
        /*018c*/ 	.word	0x05000015


	//   ....[62]....
        /*0190*/ 	.word	0x05000015


	//   ....[63]....
        /*0194*/ 	.word	0x05000015


	//   ....[64]....
        /*0198*/ 	.word	0x05000015


	//   ....[65]....
        /*019c*/ 	.word	0x05000015


	//   ....[66]....
        /*01a0*/ 	.word	0x05000015


	//   ....[67]....
        /*01a4*/ 	.word	0x05000015


	//   ....[68]....
        /*01a8*/ 	.word	0x05000015


	//   ....[69]....
        /*01ac*/ 	.word	0x05000015


	//   ....[70]....
        /*01b0*/ 	.word	0x05000015


	//   ....[71]....
        /*01b4*/ 	.word	0x05000015


	//   ....[72]....
        /*01b8*/ 	.word	0x05000015


	//   ....[73]....
        /*01bc*/ 	.word	0x05000015


	//   ....[74]....
        /*01c0*/ 	.word	0x05000015


	//   ....[75]....
        /*01c4*/ 	.word	0x05000015


	//   ....[76]....
        /*01c8*/ 	.word	0x05000015


	//   ....[77]....
        /*01cc*/ 	.word	0x05000015


	//   ....[78]....
        /*01d0*/ 	.word	0x05000015


	//   ....[79]....
        /*01d4*/ 	.word	0x05000015


	//   ....[80]....
        /*01d8*/ 	.word	0x05000015


	//   ....[81]....
        /*01dc*/ 	.word	0x05000015


	//   ....[82]....
        /*01e0*/ 	.word	0x05000015


	//   ....[83]....
        /*01e4*/ 	.word	0x05000015


	//   ....[84]....
        /*01e8*/ 	.word	0x05000015


	//   ....[85]....
        /*01ec*/ 	.word	0x05000015


	//   ....[86]....
        /*01f0*/ 	.word	0x05000015


	//   ....[87]....
        /*01f4*/ 	.word	0x05000015


	//   ....[88]....
        /*01f8*/ 	.word	0x05000015


	//   ....[89]....
        /*01fc*/ 	.word	0x05000015


	//   ....[90]....
        /*0200*/ 	.word	0x05000015


	//   ....[91]....
        /*0204*/ 	.word	0x05000015


	//   ....[92]....
        /*0208*/ 	.word	0x05000015


	//   ....[93]....
        /*020c*/ 	.word	0x05000015


	//   ....[94]....
        /*0210*/ 	.word	0x05000015


	//   ....[95]....
        /*0214*/ 	.word	0x05000015


	//----- nvinfo : EIATTR_COOP_GROUP_INSTR_OFFSETS
	.align		4
.L_236:
        /*0218*/ 	.byte	0x04, 0x28
        /*021a*/ 	.short	(.L_238 - .L_237)


	//   ....[0]....
.L_237:
        /*021c*/ 	.word	0x00000510


	//   ....[1]....
        /*0220*/ 	.word	0x000006d0


	//   ....[2]....
        /*0224*/ 	.word	0x000006f0


	//   ....[3]....
        /*0228*/ 	.word	0x00000710


	//   ....[4]....
        /*022c*/ 	.word	0x00000730


	//   ....[5]....
        /*0230*/ 	.word	0x00000750


	//   ....[6]....
        /*0234*/ 	.word	0x00000b40


	//   ....[7]....
        /*0238*/ 	.word	0x00000b60


	//   ....[8]....
        /*023c*/ 	.word	0x00000b80


	//   ....[9]....
        /*0240*/ 	.word	0x00000ba0


	//   ....[10]....
        /*0244*/ 	.word	0x00000bc0


	//   ....[11]....
        /*0248*/ 	.word	0x00000f70


	//   ....[12]....
        /*024c*/ 	.word	0x00001140


	//   ....[13]....
        /*0250*/ 	.word	0x000011a0


	//   ....[14]....
        /*0254*/ 	.word	0x00001240


	//   ....[15]....
        /*0258*/ 	.word	0x000012b0


	//   ....[16]....
        /*025c*/ 	.word	0x00001300


	//   ....[17]....
        /*0260*/ 	.word	0x00001340


	//   ....[18]....
        /*0264*/ 	.word	0x00001380


	//   ....[19]....
        /*0268*/ 	.word	0x00001390


	//   ....[20]....
        /*026c*/ 	.word	0x00001470


	//   ....[21]....
        /*0270*/ 	.word	0x00001640


	//   ....[22]....
        /*0274*/ 	.word	0x00001690


	//   ....[23]....
        /*0278*/ 	.word	0x000016f0


	//   ....[24]....
        /*027c*/ 	.word	0x00001750


	//   ....[25]....
        /*0280*/ 	.word	0x00001790


	//   ....[26]....
        /*0284*/ 	.word	0x000017d0


	//   ....[27]....
        /*0288*/ 	.word	0x00001810


	//   ....[28]....
        /*028c*/ 	.word	0x00001820


	//   ....[29]....
        /*0290*/ 	.word	0x00001cd0


	//   ....[30]....
        /*0294*/ 	.word	0x000027b0


	//   ....[31]....
        /*0298*/ 	.word	0x00002970


	//   ....[32]....
        /*029c*/ 	.word	0x00002990


	//   ....[33]....
        /*02a0*/ 	.word	0x000029b0


	//   ....[34]....
        /*02a4*/ 	.word	0x000029d0


	//   ....[35]....
        /*02a8*/ 	.word	0x000029f0


	//   ....[36]....
        /*02ac*/ 	.word	0x00002d70


	//   ....[37]....
        /*02b0*/ 	.word	0x00002d90


	//   ....[38]....
        /*02b4*/ 	.word	0x00002db0


	//   ....[39]....
        /*02b8*/ 	.word	0x00002dd0


	//   ....[40]....
        /*02bc*/ 	.word	0x00002df0


	//   ....[41]....
        /*02c0*/ 	.word	0x000031a0


	//   ....[42]....
        /*02c4*/ 	.word	0x00003370


	//   ....[43]....
        /*02c8*/ 	.word	0x000033d0


	//   ....[44]....
        /*02cc*/ 	.word	0x00003440


	//   ....[45]....
        /*02d0*/ 	.word	0x000034b0


	//   ....[46]....
        /*02d4*/ 	.word	0x00003500


	//   ....[47]....
        /*02d8*/ 	.word	0x00003550


	//   ....[48]....
        /*02dc*/ 	.word	0x000035b0


	//   ....[49]....
        /*02e0*/ 	.word	0x000035c0


	//   ....[50]....
        /*02e4*/ 	.word	0x00003680


	//   ....[51]....
        /*02e8*/ 	.word	0x00003850


	//   ....[52]....
        /*02ec*/ 	.word	0x000038a0


	//   ....[53]....
        /*02f0*/ 	.word	0x00003910


	//   ....[54]....
        /*02f4*/ 	.word	0x00003970


	//   ....[55]....
        /*02f8*/ 	.word	0x000039c0


	//   ....[56]....
        /*02fc*/ 	.word	0x00003a20


	//   ....[57]....
        /*0300*/ 	.word	0x00003a60


	//   ....[58]....
        /*0304*/ 	.word	0x00003a70


	//   ....[59]....
        /*0308*/ 	.word	0x00003ee0


	//   ....[60]....
        /*030c*/ 	.word	0x00004560


	//   ....[61]....
        /*0310*/ 	.word	0x000045e0


	//   ....[62]....
        /*0314*/ 	.word	0x00004670


	//   ....[63]....
        /*0318*/ 	.word	0x00004760


	//   ....[64]....
        /*031c*/ 	.word	0x00004800


	//   ....[65]....
        /*0320*/ 	.word	0x00004880


	//   ....[66]....
        /*0324*/ 	.word	0x00004910


	//   ....[67]....
        /*0328*/ 	.word	0x00004990


	//   ....[68]....
        /*032c*/ 	.word	0x000049c0


	//   ....[69]....
        /*0330*/ 	.word	0x00004a70


	//   ....[70]....
        /*0334*/ 	.word	0x00004af0


	//   ....[71]....
        /*0338*/ 	.word	0x00004b70


	//   ....[72]....
        /*033c*/ 	.word	0x00004c30


	//   ....[73]....
        /*0340*/ 	.word	0x00004cc0


	//   ....[74]....
        /*0344*/ 	.word	0x00004d40


	//   ....[75]....
        /*0348*/ 	.word	0x00004dc0


	//   ....[76]....
        /*034c*/ 	.word	0x00004e40


	//   ....[77]....
        /*0350*/ 	.word	0x00004ea0


	//   ....[78]....
        /*0354*/ 	.word	0x00004f10


	//   ....[79]....
        /*0358*/ 	.word	0x00004f90


	//   ....[80]....
        /*035c*/ 	.word	0x00005020


	//   ....[81]....
        /*0360*/ 	.word	0x000050d0


	//   ....[82]....
        /*0364*/ 	.word	0x00005180


	//   ....[83]....
        /*0368*/ 	.word	0x00005210


	//   ....[84]....
        /*036c*/ 	.word	0x000052a0


	//   ....[85]....
        /*0370*/ 	.word	0x00005340


	//   ....[86]....
        /*0374*/ 	.word	0x00005370


	//   ....[87]....
        /*0378*/ 	.word	0x00005420


	//   ....[88]....
        /*037c*/ 	.word	0x000054a0


	//   ....[89]....
        /*0380*/ 	.word	0x00005520


	//   ....[90]....
        /*0384*/ 	.word	0x000055e0


	//   ....[91]....
        /*0388*/ 	.word	0x00005690


	//   ....[92]....
        /*038c*/ 	.word	0x00005720


	//   ....[93]....
        /*0390*/ 	.word	0x000057a0


	//   ....[94]....
        /*0394*/ 	.word	0x00005830


	//   ....[95]....
        /*0398*/ 	.word	0x00005890


	//----- nvinfo : EIATTR_VRC_CTA_INIT_COUNT
	.align		4
.L_238:
        /*039c*/ 	.byte	0x02, 0x4a
	.zero		1
	.zero		1


	//----- nvinfo : EIATTR_EXIT_INSTR_OFFSETS
	.align		4
        /*03a0*/ 	.byte	0x04, 0x1c
        /*03a2*/ 	.short	(.L_240 - .L_239)


	//   ....[0]....
.L_239:
        /*03a4*/ 	.word	0x00001fa0


	//   ....[1]....
        /*03a8*/ 	.word	0x00001fc0


	//   ....[2]....
        /*03ac*/ 	.word	0x000044f0


	//   ....[3]....
        /*03b0*/ 	.word	0x00004510


	//----- nvinfo : EIATTR_MAX_THREADS
	.align		4
.L_240:
        /*03b4*/ 	.byte	0x04, 0x05
        /*03b6*/ 	.short	(.L_242 - .L_241)
.L_241:
        /*03b8*/ 	.word	0x00000180
        /*03bc*/ 	.word	0x00000001
        /*03c0*/ 	.word	0x00000001


	//----- nvinfo : EIATTR_CRS_STACK_SIZE
	.align		4
.L_242:
        /*03c4*/ 	.byte	0x04, 0x1e
        /*03c6*/ 	.short	(.L_244 - .L_243)
.L_243:
        /*03c8*/ 	.word	0x00000000


	//----- nvinfo : EIATTR_CBANK_PARAM_SIZE
	.align		4
.L_244:
        /*03cc*/ 	.byte	0x03, 0x19
        /*03ce*/ 	.short	0x0034


	//----- nvinfo : EIATTR_PARAM_CBANK
	.align		4
        /*03d0*/ 	.byte	0x04, 0x0a
        /*03d2*/ 	.short	(.L_246 - .L_245)
	.align		4
.L_245:
        /*03d4*/ 	.word	index@(.nv.constant0._ZN3cub18CUB_300001_SM_10006detail4scan16DeviceScanKernelINS2_10policy_hubIjjjjN4cuda3std3__44plusIvEEE10Policy1000EN6thrust24THRUST_300001_SM_1000_NS10device_ptrIjEESF_NS0_13ScanTileStateIjLb1EEES9_NS1_10InputValueIjPjEEjjLb0EjEEvT0_T1_T2_iT3_T4_T5_)
        /*03d8*/ 	.short	0x0380
        /*03da*/ 	.short	0x0034


	//----- nvinfo : EIATTR_SW_WAR
	.align		4
.L_246:
        /*03dc*/ 	.byte	0x04, 0x36
        /*03de*/ 	.short	(.L_248 - .L_247)
.L_247:
        /*03e0*/ 	.word	0x00000008
.L_248:


//--------------------- .nv.info._Z15prepare_bucketsPfS_jddPjj --------------------------
	.section	.nv.info._Z15prepare_bucketsPfS_jddPjj,"",@"SHT_CUDA_INFO"
	.sectionflags	@""
	.align	4


	//----- nvinfo : EIATTR_CUDA_API_VERSION
	.align		4
        /*0000*/ 	.byte	0x04, 0x37
        /*0002*/ 	.short	(.L_250 - .L_249)
.L_249:
        /*0004*/ 	.word	0x00000082


	//----- nvinfo : EIATTR_KPARAM_INFO
	.align		4
.L_250:
        /*0008*/ 	.byte	0x04, 0x17
        /*000a*/ 	.short	(.L_252 - .L_251)
.L_251:
        /*000c*/ 	.word	0x00000000
        /*0010*/ 	.short	0x0006
        /*0012*/ 	.short	0x0030
        /*0014*/ 	.byte	0x00, 0xf0, 0x11, 0x00


	//----- nvinfo : EIATTR_KPARAM_INFO
	.align		4
.L_252:
        /*0018*/ 	.byte	0x04, 0x17
        /*001a*/ 	.short	(.L_254 - .L_253)
.L_253:
        /*001c*/ 	.word	0x00000000
        /*0020*/ 	.short	0x0005
        /*0022*/ 	.short	0x0028
        /*0024*/ 	.byte	0x00, 0xf5, 0x21, 0x00


	//----- nvinfo : EIATTR_KPARAM_INFO
	.align		4
.L_254:
        /*0028*/ 	.byte	0x04, 0x17
        /*002a*/ 	.short	(.L_256 - .L_255)
.L_255:
        /*002c*/ 	.word	0x00000000
        /*0030*/ 	.short	0x0004
        /*0032*/ 	.short	0x0020
        /*0034*/ 	.byte	0x00, 0xf0, 0x21, 0x00


	//----- nvinfo : EIATTR_KPARAM_INFO
	.align		4
.L_256:
        /*0038*/ 	.byte	0x04, 0x17
        /*003a*/ 	.short	(.L_258 - .L_257)
.L_257:
        /*003c*/ 	.word	0x00000000
        /*0040*/ 	.short	0x0003
        /*0042*/ 	.short	0x0018
        /*0044*/ 	.byte	0x00, 0xf0, 0x21, 0x00


	//----- nvinfo : EIATTR_KPARAM_INFO
	.align		4
.L_258:
        /*0048*/ 	.byte	0x04, 0x17
        /*004a*/ 	.short	(.L_260 - .L_259)
.L_259:
        /*004c*/ 	.word	0x00000000
        /*0050*/ 	.short	0x0002
        /*0052*/ 	.short	0x0010
        /*0054*/ 	.byte	0x00, 0xf0, 0x11, 0x00


	//----- nvinfo : EIATTR_KPARAM_INFO
	.align		4
.L_260:
        /*0058*/ 	.byte	0x04, 0x17
        /*005a*/ 	.short	(.L_262 - .L_261)
.L_261:
        /*005c*/ 	.word	0x00000000
        /*0060*/ 	.short	0x0001
        /*0062*/ 	.short	0x0008
        /*0064*/ 	.byte	0x00, 0xf5, 0x21, 0x00


	//----- nvinfo : EIATTR_KPARAM_INFO
	.align		4
.L_262:
        /*0068*/ 	.byte	0x04, 0x17
        /*006a*/ 	.short	(.L_264 - .L_263)
.L_263:
        /*006c*/ 	.word	0x00000000
        /*0070*/ 	.short	0x0000
        /*0072*/ 	.short	0x0000
        /*0074*/ 	.byte	0x00, 0xf5, 0x21, 0x00


	//----- nvinfo : EIATTR_SPARSE_MMA_MASK
	.align		4
.L_264:
        /*0078*/ 	.byte	0x03, 0x50
        /*007a*/ 	.short	0x0000


	//----- nvinfo : EIATTR_MAXREG_COUNT
	.align		4
        /*007c*/ 	.byte	0x03, 0x1b
        /*007e*/ 	.short	0x00ff


	//----- nvinfo : EIATTR_MERCURY_ISA_VERSION
	.align		4
        /*0080*/ 	.byte	0x03, 0x5f
        /*0082*/ 	.short	0x0101


	//----- nvinfo : EIATTR_VRC_CTA_INIT_COUNT
	.align		4
        /*0084*/ 	.byte	0x02, 0x4a
	.zero		1
	.zero		1


	//----- nvinfo : EIATTR_EXIT_INSTR_OFFSETS
	.align		4
        /*0088*/ 	.byte	0x04, 0x1c
        /*008a*/ 	.short	(.L_266 - .L_265)


	//   ....[0]....
.L_265:
        /*008c*/ 	.word	0x00000070


	//   ....[1]....
        /*0090*/ 	.word	0x000003a0


	//----- nvinfo : EIATTR_CRS_STACK_SIZE
	.align		4
.L_266:
        /*0094*/ 	.byte	0x04, 0x1e
        /*0096*/ 	.short	(.L_268 - .L_267)
.L_267:
        /*0098*/ 	.word	0x00000000


	//----- nvinfo : EIATTR_CBANK_PARAM_SIZE
	.align		4
.L_268:
        /*009c*/ 	.byte	0x03, 0x19
        /*009e*/ 	.short	0x0034


	//----- nvinfo : EIATTR_PARAM_CBANK
	.align		4
        /*00a0*/ 	.byte	0x04, 0x0a
        /*00a2*/ 	.short	(.L_270 - .L_269)
	.align		4
.L_269:
        /*00a4*/ 	.word	index@(.nv.constant0._Z15prepare_bucketsPfS_jddPjj)
        /*00a8*/ 	.short	0x0380
        /*00aa*/ 	.short	0x0034


	//----- nvinfo : EIATTR_SW_WAR
	.align		4
.L_270:
        /*00ac*/ 	.byte	0x04, 0x36
        /*00ae*/ 	.short	(.L_272 - .L_271)
.L_271:
        /*00b0*/ 	.word	0x00000008
.L_272:


//--------------------- .nv.callgraph             --------------------------
	.section	.nv.callgraph,"",@"SHT_CUDA_CALLGRAPH"
	.align	4
	.sectionentsize	8
	.align		4
        /*0000*/ 	.word	0x00000000
	.align		4
        /*0004*/ 	.word	0xffffffff
	.align		4
        /*0008*/ 	.word	0x00000000
	.align		4
        /*000c*/ 	.word	0xfffffffe
	.align		4
        /*0010*/ 	.word	0x00000000
	.align		4
        /*0014*/ 	.word	0xfffffffd
	.align		4
        /*0018*/ 	.word	0x00000000
	.align		4
        /*001c*/ 	.word	0xfffffffc


//--------------------- .nv.constant4             --------------------------
	.section	.nv.constant4,"a",@progbits
	.align	8
	.align		8
.nv.constant4:
        /*0000*/ 	.dword	_ZN34_INTERNAL_387d2ae5_4_k_cu_113748c84cuda3std3__45__cpo5beginE
	.align		8
        /*0008*/ 	.dword	_ZN34_INTERNAL_387d2ae5_4_k_cu_113748c84cuda3std3__45__cpo3endE
	.align		8
        /*0010*/ 	.dword	_ZN34_INTERNAL_387d2ae5_4_k_cu_113748c84cuda3std3__45__cpo6cbeginE
	.align		8
        /*0018*/ 	.dword	_ZN34_INTERNAL_387d2ae5_4_k_cu_113748c84cuda3std3__45__cpo4cendE
	.align		8
        /*0020*/ 	.dword	_ZN34_INTERNAL_387d2ae5_4_k_cu_113748c84cuda3std3__45__cpo6rbeginE
	.align		8
        /*0028*/ 	.dword	_ZN34_INTERNAL_387d2ae5_4_k_cu_113748c84cuda3std3__45__cpo4rendE
	.align		8
        /*0030*/ 	.dword	_ZN34_INTERNAL_387d2ae5_4_k_cu_113748c84cuda3std3__45__cpo7crbeginE
	.align		8
        /*0038*/ 	.dword	_ZN34_INTERNAL_387d2ae5_4_k_cu_113748c84cuda3std3__45__cpo5crendE
	.align		8
        /*0040*/ 	.dword	_ZN34_INTERNAL_387d2ae5_4_k_cu_113748c84cuda3std3__436_GLOBAL__N__387d2ae5_4_k_cu_113748c86ignoreE
	.align		8
        /*0048*/ 	.dword	_ZN34_INTERNAL_387d2ae5_4_k_cu_113748c84cuda3std3__419piecewise_constructE
	.align		8
        /*0050*/ 	.dword	_ZN34_INTERNAL_387d2ae5_4_k_cu_113748c84cuda3std3__48in_placeE
	.align		8
        /*0058*/ 	.dword	_ZN34_INTERNAL_387d2ae5_4_k_cu_113748c84cuda3std3__420unreachable_sentinelE
	.align		8
        /*0060*/ 	.dword	_ZN34_INTERNAL_387d2ae5_4_k_cu_113748c84cuda3std3__47nulloptE
	.align		8
        /*0068*/ 	.dword	_ZN34_INTERNAL_387d2ae5_4_k_cu_113748c84cuda3std3__48unexpectE
	.align		8
        /*0070*/ 	.dword	_ZN34_INTERNAL_387d2ae5_4_k_cu_113748c84cuda3std6ranges3__45__cpo4swapE
	.align		8
        /*0078*/ 	.dword	_ZN34_INTERNAL_387d2ae5_4_k_cu_113748c84cuda3std6ranges3__45__cpo9iter_moveE
	.align		8
        /*0080*/ 	.dword	_ZN34_INTERNAL_387d2ae5_4_k_cu_113748c84cuda3std6ranges3__45__cpo5beginE
	.align		8
        /*0088*/ 	.dword	_ZN34_INTERNAL_387d2ae5_4_k_cu_113748c84cuda3std6ranges3__45__cpo3endE
	.align		8
        /*0090*/ 	.dword	_ZN34_INTERNAL_387d2ae5_4_k_cu_113748c84cuda3std6ranges3__45__cpo6cbeginE
	.align		8
        /*0098*/ 	.dword	_ZN34_INTERNAL_387d2ae5_4_k_cu_113748c84cuda3std6ranges3__45__cpo4cendE
	.align		8
        /*00a0*/ 	.dword	_ZN34_INTERNAL_387d2ae5_4_k_cu_113748c84cuda3std6ranges3__45__cpo7advanceE
	.align		8
        /*00a8*/ 	.dword	_ZN34_INTERNAL_387d2ae5_4_k_cu_113748c84cuda3std6ranges3__45__cpo9iter_swapE
	.align		8
        /*00b0*/ 	.dword	_ZN34_INTERNAL_387d2ae5_4_k_cu_113748c84cuda3std6ranges3__45__cpo4nextE
	.align		8
        /*00b8*/ 	.dword	_ZN34_INTERNAL_387d2ae5_4_k_cu_113748c84cuda3std6ranges3__45__cpo4prevE
	.align		8
        /*00c0*/ 	.dword	_ZN34_INTERNAL_387d2ae5_4_k_cu_113748c84cuda3std6ranges3__45__cpo4dataE
	.align		8
        /*00c8*/ 	.dword	_ZN34_INTERNAL_387d2ae5_4_k_cu_113748c84cuda3std6ranges3__45__cpo5cdataE
	.align		8
        /*00d0*/ 	.dword	_ZN34_INTERNAL_387d2ae5_4_k_cu_113748c84cuda3std6ranges3__45__cpo4sizeE
	.align		8
        /*00d8*/ 	.dword	_ZN34_INTERNAL_387d2ae5_4_k_cu_113748c84cuda3std6ranges3__45__cpo5ssizeE
	.align		8
        /*00e0*/ 	.dword	_ZN34_INTERNAL_387d2ae5_4_k_cu_113748c84cuda3std6ranges3__45__cpo8distanceE
	.align		8
        /*00e8*/ 	.dword	_ZN34_INTERNAL_387d2ae5_4_k_cu_113748c86thrust24THRUST_300001_SM_1000_NS8cuda_cub3parE
	.align		8
        /*00f0*/ 	.dword	_ZN34_INTERNAL_387d2ae5_4_k_cu_113748c86thrust24THRUST_300001_SM_1000_NS8cuda_cub10par_nosyncE
	.align		8
        /*00f8*/ 	.dword	_ZN34_INTERNAL_387d2ae5_4_k_cu_113748c86thrust24THRUST_300001_SM_1000_NS6system6detail10sequential3seqE
	.align		8
        /*0100*/ 	.dword	_ZN34_INTERNAL_387d2ae5_4_k_cu_113748c86thrust24THRUST_300001_SM_1000_NS12placeholders2_1E
	.align		8
        /*0108*/ 	.dword	_ZN34_INTERNAL_387d2ae5_4_k_cu_113748c86thrust24THRUST_300001_SM_1000_NS12placeholders2_2E
	.align		8
        /*0110*/ 	.dword	_ZN34_INTERNAL_387d2ae5_4_k_cu_113748c86thrust24THRUST_300001_SM_1000_NS12placeholders2_3E
	.align		8
        /*0118*/ 	.dword	_ZN34_INTERNAL_387d2ae5_4_k_cu_113748c86thrust24THRUST_300001_SM_1000_NS12placeholders2_4E
	.align		8
        /*0120*/ 	.dword	_ZN34_INTERNAL_387d2ae5_4_k_cu_113748c86thrust24THRUST_300001_SM_1000_NS12placeholders2_5E
	.align		8
        /*0128*/ 	.dword	_ZN34_INTERNAL_387d2ae5_4_k_cu_113748c86thrust24THRUST_300001_SM_1000_NS12placeholders2_6E
	.align		8
        /*0130*/ 	.dword	_ZN34_INTERNAL_387d2ae5_4_k_cu_113748c86thrust24THRUST_300001_SM_1000_NS12placeholders2_7E
	.align		8
        /*0138*/ 	.dword	_ZN34_INTERNAL_387d2ae5_4_k_cu_113748c86thrust24THRUST_300001_SM_1000_NS12placeholders2_8E
	.align		8
        /*0140*/ 	.dword	_ZN34_INTERNAL_387d2ae5_4_k_cu_113748c86thrust24THRUST_300001_SM_1000_NS12placeholders2_9E
	.align		8
        /*0148*/ 	.dword	_ZN34_INTERNAL_387d2ae5_4_k_cu_113748c86thrust24THRUST_300001_SM_1000_NS12placeholders3_10E
	.align		8
        /*0150*/ 	.dword	_ZN34_INTERNAL_387d2ae5_4_k_cu_113748c86thrust24THRUST_300001_SM_1000_NS3seqE


//--------------------- .nv.constant2._Z13reduce_kernelPfS_ji --------------------------
	.section	.nv.constant2._Z13reduce_kernelPfS_ji,"a",@progbits
	.sectionflags	@""
	.align	4
.nv.constant2._Z13reduce_kernelPfS_ji:
        /*0000*/ 	.byte	0x01, 0x00, 0x00, 0x00, 0x00, 0x00, 0x00, 0x00, 0x10, 0x04, 0x00, 0x00, 0x00, 0x00, 0x00, 0x00
        /*0010*/ 	.byte	0x30, 0x04, 0x00, 0x00, 0x00, 0x00, 0x00, 0x00


//--------------------- .text._Z13reduce_kernelPfS_ji --------------------------
	.section	.text._Z13reduce_kernelPfS_ji,"ax",@progbits
	.align	128
        .global         _Z13reduce_kernelPfS_ji
        .type           _Z13reduce_kernelPfS_ji,@function
        .size           _Z13reduce_kernelPfS_ji,(.L_x_217 - _Z13reduce_kernelPfS_ji)
        .other          _Z13reduce_kernelPfS_ji,@"STO_CUDA_ENTRY STV_DEFAULT"
_Z13reduce_kernelPfS_ji:
.text._Z13reduce_kernelPfS_ji:
[----:B------:R-:W-:Y:S01]  /*0000*/  LDC R1, c[0x0][0x37c] ;  /* 0x0000df00ff017b82 */ /* 0x000fe20000000800 */
[----:B------:R-:W0:Y:S01]  /*0010*/  S2R R18, SR_CTAID.X ;  /* 0x0000000000127919 */ /* 0x000e220000002500 */
[----:B------:R-:W1:Y:S01]  /*0020*/  LDCU UR4, c[0x0][0x360] ;  /* 0x00006c00ff0477ac */ /* 0x000e620008000800 */
[----:B------:R-:W2:Y:S01]  /*0030*/  S2R R17, SR_TID.X ;  /* 0x0000000000117919 */ /* 0x000ea20000002100 */
[----:B------:R-:W3:Y:S01]  /*0040*/  LDCU UR5, c[0x0][0x390] ;  /* 0x00007200ff0577ac */ /* 0x000ee20008000800 */
[----:B------:R-:W4:Y:S01]  /*0050*/  LDCU.64 UR36, c[0x0][0x358] ;  /* 0x00006b00ff2477ac */ /* 0x000f220008000a00 */
[----:B-1----:R-:W-:Y:S02]  /*0060*/  IMAD.U32 R22, RZ, RZ, UR4 ;  /* 0x00000004ff167e24 */ /* 0x002fe4000f8e00ff */
[----:B0-----:R-:W-:Y:S01]  /*0070*/  IMAD R0, R18, UR4, RZ ;  /* 0x0000000412007c24 */ /* 0x001fe2000f8e02ff */
[----:B------:R-:W0:Y:S03]  /*0080*/  LDCU UR4, c[0x0][0x394] ;  /* 0x00007280ff0477ac */ /* 0x000e260008000800 */
[----:B--2---:R-:W-:-:S04]  /*0090*/  IMAD R7, R0, 0x2, R17 ;  /* 0x0000000200077824 */ /* 0x004fc800078e0211 */
[C---:B------:R-:W-:Y:S01]  /*00a0*/  IMAD.IADD R11, R7.reuse, 0x1, R22 ;  /* 0x00000001070b7824 */ /* 0x040fe200078e0216 */
[----:B---3--:R-:W-:-:S04]  /*00b0*/  ISETP.GE.U32.AND P0, PT, R7, UR5, PT ;  /* 0x0000000507007c0c */ /* 0x008fc8000bf06070 */
[----:B------:R-:W-:Y:S02]  /*00c0*/  ISETP.GE.U32.AND P2, PT, R11, UR5, PT ;  /* 0x000000050b007c0c */ /* 0x000fe4000bf46070 */
[----:B0-----:R-:W-:-:S07]  /*00d0*/  ISETP.NE.AND P1, PT, RZ, UR4, PT ;  /* 0x00000004ff007c0c */ /* 0x001fce000bf25270 */
[----:B------:R-:W0:Y:S01]  /*00e0*/  @!P0 LDC.64 R2, c[0x0][0x380] ;  /* 0x0000e000ff028b82 */ /* 0x000e220000000a00 */
[----:B------:R-:W-:-:S03]  /*00f0*/  @P0 IMAD.MOV.U32 R4, RZ, RZ, 0x7f7fffff ;  /* 0x7f7fffffff040424 */ /* 0x000fc600078e00ff */
[----:B------:R-:W-:Y:S02]  /*0100*/  @P2 IMAD.MOV.U32 R5, RZ, RZ, 0x7f7fffff ;  /* 0x7f7fffffff052424 */ /* 0x000fe400078e00ff */
[----:B------:R-:W-:Y:S02]  /*0110*/  @P0 FSEL R4, R4, -3.40282346638528859812e+38, !P1 ;  /* 0xff7fffff04040808 */ /* 0x000fe40004800000 */
[----:B------:R-:W1:Y:S01]  /*0120*/  @!P2 LDC.64 R8, c[0x0][0x380] ;  /* 0x0000e000ff08ab82 */ /* 0x000e620000000a00 */
[----:B------:R-:W-:Y:S01]  /*0130*/  @P2 FSEL R5, R5, -3.40282346638528859812e+38, !P1 ;  /* 0xff7fffff05052808 */ /* 0x000fe20004800000 */
[----:B0-----:R-:W-:-:S05]  /*0140*/  @!P0 IMAD.WIDE.U32 R2, R7, 0x4, R2 ;  /* 0x0000000407028825 */ /* 0x001fca00078e0002 */
[----:B----4-:R0:W5:Y:S01]  /*0150*/  @!P0 LDG.E R4, desc[UR36][R2.64] ;  /* 0x0000002402048981 */ /* 0x010162000c1e1900 */
[----:B-1----:R-:W-:-:S05]  /*0160*/  @!P2 IMAD.WIDE.U32 R8, R11, 0x4, R8 ;  /* 0x000000040b08a825 */ /* 0x002fca00078e0008 */
[----:B------:R0:W5:Y:S01]  /*0170*/  @!P2 LDG.E R5, desc[UR36][R8.64] ;  /* 0x000000240805a981 */ /* 0x000162000c1e1900 */
[----:B------:R-:W-:-:S05]  /*0180*/  IMAD.MOV.U32 R16, RZ, RZ, 0x10 ;  /* 0x00000010ff107424 */ /* 0x000fca00078e00ff */
[----:B------:R-:W-:-:S04]  /*0190*/  SEL R16, R16, 0x8, !P1 ;  /* 0x0000000810107807 */ /* 0x000fc80004800000 */
[----:B------:R0:W1:Y:S01]  /*01a0*/  LDC.64 R6, c[0x2][R16] ;  /* 0x0080000010067b82 */ /* 0x0000620000000a00 */
[----:B------:R-:W-:Y:S01]  /*01b0*/  MOV R20, 0x1e0 ;  /* 0x000001e000147802 */ /* 0x000fe20000000f00 */
[----:B------:R-:W-:-:S07]  /*01c0*/  IMAD.MOV.U32 R21, RZ, RZ, 0x0 ;  /* 0x00000000ff157424 */ /* 0x000fce00078e00ff */
[----:B01---5:R-:W-:Y:S05]  /*01d0*/  CALL.REL.NOINC R6 `(_Z13reduce_kernelPfS_ji) ;  /* 0xfffffffc06887344 */ /* 0x023fea0003c3ffff */
[----:B------:R-:W0:Y:S01]  /*01e0*/  S2UR UR5, SR_CgaCtaId ;  /* 0x00000000000579c3 */ /* 0x000e220000008800 */
[----:B------:R-:W-:Y:S01]  /*01f0*/  UMOV UR4, 0x400 ;  /* 0x0000040000047882 */ /* 0x000fe20000000000 */
[----:B------:R-:W-:Y:S01]  /*0200*/  ISETP.GE.U32.AND P0, PT, R22, 0x2, PT ;  /* 0x000000021600780c */ /* 0x000fe20003f06070 */
[----:B0-----:R-:W-:-:S06]  /*0210*/  ULEA UR4, UR5, UR4, 0x18 ;  /* 0x0000000405047291 */ /* 0x001fcc000f8ec0ff */
[----:B------:R-:W-:Y:S01]  /*0220*/  LEA R19, R17, UR4, 0x2 ;  /* 0x0000000411137c11 */ /* 0x000fe2000f8e10ff */
[----:B------:R-:W-:Y:S05]  /*0230*/  WARPSYNC.ALL ;  /* 0x0000000000007948 */ /* 0x000fea0003800000 */
[----:B------:R0:W-:Y:S01]  /*0240*/  STS [R19], R4 ;  /* 0x0000000413007388 */ /* 0x0001e20000000800 */
[----:B------:R-:W-:Y:S06]  /*0250*/  BAR.SYNC.DEFER_BLOCKING 0x0 ;  /* 0x0000000000007b1d */ /* 0x000fec0000010000 */
[----:B------:R-:W-:Y:S05]  /*0260*/  @!P0 BRA `(.L_x_0) ;  /* 0x0000000000408947 */ /* 0x000fea0003800000 */
.L_x_2:
[----:B------:R-:W-:-:S04]  /*0270*/  SHF.R.U32.HI R2, RZ, 0x1, R22 ;  /* 0x00000001ff027819 */ /* 0x000fc80000011616 */
[----:B------:R-:W-:-:S13]  /*0280*/  ISETP.GE.U32.AND P0, PT, R17, R2, PT ;  /* 0x000000021100720c */ /* 0x000fda0003f06070 */
[----:B-1----:R-:W-:Y:S05]  /*0290*/  @P0 BRA `(.L_x_1) ;  /* 0x0000000000200947 */ /* 0x002fea0003800000 */
[----:B------:R-:W-:Y:S01]  /*02a0*/  IMAD R5, R2, 0x4, R19 ;  /* 0x0000000402057824 */ /* 0x000fe200078e0213 */
[----:B0-----:R0:W1:Y:S01]  /*02b0*/  LDS R4, [R19] ;  /* 0x0000000013047984 */ /* 0x0010620000000800 */
[----:B------:R0:W2:Y:S01]  /*02c0*/  LDC.64 R6, c[0x2][R16] ;  /* 0x0080000010067b82 */ /* 0x0000a20000000a00 */
[----:B------:R-:W-:Y:S01]  /*02d0*/  MOV R20, 0x310 ;  /* 0x0000031000147802 */ /* 0x000fe20000000f00 */
[----:B------:R-:W-:Y:S02]  /*02e0*/  IMAD.MOV.U32 R21, RZ, RZ, 0x0 ;  /* 0x00000000ff157424 */ /* 0x000fe400078e00ff */
[----:B------:R-:W3:Y:S05]  /*02f0*/  LDS R5, [R5] ;  /* 0x0000000005057984 */ /* 0x000eea0000000800 */
[----:B0123--:R-:W-:Y:S05]  /*0300*/  CALL.REL.NOINC R6 `(_Z13reduce_kernelPfS_ji) ;  /* 0xfffffffc063c7344 */ /* 0x00ffea0003c3ffff */
[----:B------:R1:W-:Y:S02]  /*0310*/  STS [R19], R4 ;  /* 0x0000000413007388 */ /* 0x0003e40000000800 */
.L_x_1:
[----:B------:R-:W-:Y:S05]  /*0320*/  WARPSYNC.ALL ;  /* 0x0000000000007948 */ /* 0x000fea0003800000 */
[----:B------:R-:W-:Y:S01]  /*0330*/  BAR.SYNC.DEFER_BLOCKING 0x0 ;  /* 0x0000000000007b1d */ /* 0x000fe20000010000 */
[----:B------:R-:W-:Y:S01]  /*0340*/  ISETP.GT.U32.AND P0, PT, R22, 0x3, PT ;  /* 0x000000031600780c */ /* 0x000fe20003f04070 */
[----:B------:R-:W-:-:S12]  /*0350*/  IMAD.MOV.U32 R22, RZ, RZ, R2 ;  /* 0x000000ffff167224 */ /* 0x000fd800078e0002 */
[----:B------:R-:W-:Y:S05]  /*0360*/  @P0 BRA `(.L_x_2) ;  /* 0xfffffffc00c00947 */ /* 0x000fea000383ffff */
.L_x_0:
[----:B------:R-:W-:-:S13]  /*0370*/  ISETP.NE.AND P0, PT, R17, RZ, PT ;  /* 0x000000ff1100720c */ /* 0x000fda0003f05270 */
[----:B------:R-:W-:Y:S05]  /*0380*/  @P0 EXIT ;  /* 0x000000000000094d */ /* 0x000fea0003800000 */
[----:B------:R-:W2:Y:S01]  /*0390*/  S2UR UR5, SR_CgaCtaId ;  /* 0x00000000000579c3 */ /* 0x000ea20000008800 */
[----:B------:R-:W-:-:S07]  /*03a0*/  UMOV UR4, 0x400 ;  /* 0x0000040000047882 */ /* 0x000fce0000000000 */
[----:B------:R-:W0:Y:S01]  /*03b0*/  LDC.64 R2, c[0x0][0x388] ;  /* 0x0000e200ff027b82 */ /* 0x000e220000000a00 */
[----:B--2---:R-:W-:Y:S01]  /*03c0*/  ULEA UR4, UR5, UR4, 0x18 ;  /* 0x0000000405047291 */ /* 0x004fe2000f8ec0ff */
[----:B01----:R-:W-:-:S08]  /*03d0*/  IMAD.WIDE.U32 R18, R18, 0x4, R2 ;  /* 0x0000000412127825 */ /* 0x003fd000078e0002 */
[----:B------:R-:W0:Y:S04]  /*03e0*/  LDS R5, [UR4] ;  /* 0x00000004ff057984 */ /* 0x000e280008000800 */
[----:B0-----:R-:W-:Y:S01]  /*03f0*/  STG.E desc[UR36][R18.64], R5 ;  /* 0x0000000512007986 */ /* 0x001fe2000c101924 */
[----:B------:R-:W-:Y:S05]  /*0400*/  EXIT ;  /* 0x000000000000794d */ /* 0x000fea0003800000 */
        .type           $_Z13reduce_kernelPfS_ji$fmaxf,@function
        .size           $_Z13reduce_kernelPfS_ji$fmaxf,($_Z13reduce_kernelPfS_ji$fminf - $_Z13reduce_kernelPfS_ji$fmaxf)
$_Z13reduce_kernelPfS_ji$fmaxf:
[----:B------:R-:W-:Y:S01]  /*0410*/  FMNMX R4, R4, R5, !PT ;  /* 0x0000000504047209 */ /* 0x000fe20007800000 */
[----:B------:R-:W-:Y:S06]  /*0420*/  RET.REL.NODEC R20 `(_Z13reduce_kernelPfS_ji) ;  /* 0xfffffff814f47950 */ /* 0x000fec0003c3ffff */
        .type           $_Z13reduce_kernelPfS_ji$fminf,@function
        .size           $_Z13reduce_kernelPfS_ji$fminf,(.L_x_217 - $_Z13reduce_kernelPfS_ji$fminf)
$_Z13reduce_kernelPfS_ji$fminf:
[----:B------:R-:W-:Y:S01]  /*0430*/  FMNMX R4, R4, R5, PT ;  /* 0x0000000504047209 */ /* 0x000fe20003800000 */
[----:B------:R-:W-:Y:S06]  /*0440*/  RET.REL.NODEC R20 `(_Z13reduce_kernelPfS_ji) ;  /* 0xfffffff814ec7950 */ /* 0x000fec0003c3ffff */
.L_x_3:
[----:B------:R-:W-:-:S00]  /*0450*/  BRA `(.L_x_3) ;  /* 0xfffffffc00fc7947 */ /* 0x000fc0000383ffff */
[----:B------:R-:W-:-:S00]  /*0460*/  NOP ;  /* 0x0000000000007918 */ /* 0x000fc00000000000 */
        /* <DEDUP_REMOVED lines=9> */
.L_x_217:


//--------------------- .text._ZN3cub18CUB_300001_SM_10006detail4scan20DeviceScanInitKernelINS0_13ScanTileStateIjLb1EEEEEvT_i --------------------------
	.section	.text._ZN3cub18CUB_300001_SM_10006detail4scan20DeviceScanInitKernelINS0_13ScanTileStateIjLb1EEEEEvT_i,"ax",@progbits
	.align	128
        .global         _ZN3cub18CUB_300001_SM_10006detail4scan20DeviceScanInitKernelINS0_13ScanTileStateIjLb1EEEEEvT_i
        .type           _ZN3cub18CUB_300001_SM_10006detail4scan20DeviceScanInitKernelINS0_13ScanTileStateIjLb1EEEEEvT_i,@function
        .size           _ZN3cub18CUB_300001_SM_10006detail4scan20DeviceScanInitKernelINS0_13ScanTileStateIjLb1EEEEEvT_i,(.L_x_221 - _ZN3cub18CUB_300001_SM_10006detail4scan20DeviceScanInitKernelINS0_13ScanTileStateIjLb1EEEEEvT_i)
        .other          _ZN3cub18CUB_300001_SM_10006detail4scan20DeviceScanInitKernelINS0_13ScanTileStateIjLb1EEEEEvT_i,@"STO_CUDA_ENTRY STV_DEFAULT"
_ZN3cub18CUB_300001_SM_10006detail4scan20DeviceScanInitKernelINS0_13ScanTileStateIjLb1EEEEEvT_i:
.text._ZN3cub18CUB_300001_SM_10006detail4scan20DeviceScanInitKernelINS0_13ScanTileStateIjLb1EEEEEvT_i:
[----:B------:R-:W-:Y:S01]  /*0000*/  LDC R1, c[0x0][0x37c] ;  /* 0x0000df00ff017b82 */ /* 0x000fe20000000800 */
[----:B------:R-:W0:Y:S07]  /*0010*/  S2R R0, SR_TID.X ;  /* 0x0000000000007919 */ /* 0x000e2e0000002100 */
[----:B------:R-:W1:Y:S01]  /*0020*/  S2UR UR6, SR_CTAID.X ;  /* 0x00000000000679c3 */ /* 0x000e620000002500 */
[----:B------:R-:W2:Y:S07]  /*0030*/  LDCU UR4, c[0x0][0x388] ;  /* 0x00007100ff0477ac */ /* 0x000eae0008000800 */
[----:B------:R-:W1:Y:S01]  /*0040*/  LDC R5, c[0x0][0x360] ;  /* 0x0000d800ff057b82 */ /* 0x000e620000000800 */
[----:B0-----:R-:W-:Y:S01]  /*0050*/  ISETP.GT.U32.AND P0, PT, R0, 0x1f, PT ;  /* 0x0000001f0000780c */ /* 0x001fe20003f04070 */
[----:B-1----:R-:W-:-:S03]  /*0060*/  IMAD R5, R5, UR6, R0 ;  /* 0x0000000605057c24 */ /* 0x002fc6000f8e0200 */
[----:B------:R-:W-:Y:S02]  /*0070*/  ISETP.NE.OR P0, PT, RZ, UR6, P0 ;  /* 0x00000006ff007c0c */ /* 0x000fe40008705670 */
[----:B--2---:R-:W-:Y:S01]  /*0080*/  ISETP.GE.AND P1, PT, R5, UR4, PT ;  /* 0x0000000405007c0c */ /* 0x004fe2000bf26270 */
[----:B------:R-:W0:-:S12]  /*0090*/  LDCU.64 UR4, c[0x0][0x358] ;  /* 0x00006b00ff0477ac */ /* 0x000e180008000a00 */
[----:B------:R-:W1:Y:S01]  /*00a0*/  @!P1 LDC.64 R2, c[0x0][0x380] ;  /* 0x0000e000ff029b82 */ /* 0x000e620000000a00 */
[----:B------:R-:W-:Y:S01]  /*00b0*/  @!P1 MOV R4, 0x63 ;  /* 0x0000006300049802 */ /* 0x000fe20000000f00 */
[----:B-1----:R-:W-:-:S04]  /*00c0*/  @!P1 IMAD.WIDE R2, R5, 0x8, R2 ;  /* 0x0000000805029825 */ /* 0x002fc800078e0202 */
[----:B------:R-:W-:-:S05]  /*00d0*/  HFMA2 R5, -RZ, RZ, 0, 0 ;  /* 0x00000000ff057431 */ /* 0x000fca00000001ff */
[----:B0-----:R0:W-:Y:S01]  /*00e0*/  @!P1 STG.E.64 desc[UR4][R2.64+0x100], R4 ;  /* 0x0001000402009986 */ /* 0x0011e2000c101b04 */
[----:B------:R-:W-:Y:S05]  /*00f0*/  @P0 EXIT ;  /* 0x000000000000094d */ /* 0x000fea0003800000 */
[----:B0-----:R-:W0:Y:S02]  /*0100*/  LDC.64 R2, c[0x0][0x380] ;  /* 0x0000e000ff027b82 */ /* 0x001e240000000a00 */
[----:B0-----:R-:W-:-:S05]  /*0110*/  IMAD.WIDE.U32 R2, R0, 0x8, R2 ;  /* 0x0000000800027825 */ /* 0x001fca00078e0002 */
[----:B------:R-:W-:Y:S01]  /*0120*/  STG.E.64 desc[UR4][R2.64], RZ ;  /* 0x000000ff02007986 */ /* 0x000fe2000c101b04 */
[----:B------:R-:W-:Y:S05]  /*0130*/  EXIT ;  /* 0x000000000000794d */ /* 0x000fea0003800000 */
.L_x_4:
        /* <DEDUP_REMOVED lines=12> */
.L_x_221:


//--------------------- .text._Z16histogram_kernelPfjddPjj --------------------------
	.section	.text._Z16histogram_kernelPfjddPjj,"ax",@progbits
	.align	128
        .global         _Z16histogram_kernelPfjddPjj
        .type           _Z16histogram_kernelPfjddPjj,@function
        .size           _Z16histogram_kernelPfjddPjj,(.L_x_218 - _Z16histogram_kernelPfjddPjj)
        .other          _Z16histogram_kernelPfjddPjj,@"STO_CUDA_ENTRY STV_DEFAULT"
_Z16histogram_kernelPfjddPjj:
.text._Z16histogram_kernelPfjddPjj:
[----:B------:R-:W-:Y:S01]  /*0000*/  LDC R1, c[0x0][0x37c] ;  /* 0x0000df00ff017b82 */ /* 0x000fe20000000800 */
[----:B------:R-:W0:Y:S07]  /*0010*/  S2R R3, SR_TID.X ;  /* 0x0000000000037919 */ /* 0x000e2e0000002100 */
[----:B------:R-:W0:Y:S01]  /*0020*/  S2UR UR4, SR_CTAID.X ;  /* 0x00000000000479c3 */ /* 0x000e220000002500 */
[----:B------:R-:W1:Y:S07]  /*0030*/  LDCU UR5, c[0x0][0x388] ;  /* 0x00007100ff0577ac */ /* 0x000e6e0008000800 */
[----:B------:R-:W0:Y:S02]  /*0040*/  LDC R4, c[0x0][0x360] ;  /* 0x0000d800ff047b82 */ /* 0x000e240000000800 */
[----:B0-----:R-:W-:-:S05]  /*0050*/  IMAD R0, R4, UR4, R3 ;  /* 0x0000000404007c24 */ /* 0x001fca000f8e0203 */
[----:B-1----:R-:W-:-:S13]  /*0060*/  ISETP.GE.U32.AND P0, PT, R0, UR5, PT ;  /* 0x0000000500007c0c */ /* 0x002fda000bf06070 */
[----:B------:R-:W-:Y:S05]  /*0070*/  @P0 EXIT ;  /* 0x000000000000094d */ /* 0x000fea0003800000 */
[----:B------:R-:W0:Y:S01]  /*0080*/  LDC.64 R2, c[0x0][0x390] ;  /* 0x0000e400ff027b82 */ /* 0x000e220000000a00 */
[----:B------:R-:W1:Y:S01]  /*0090*/  LDCU UR5, c[0x0][0x370] ;  /* 0x00006e00ff0577ac */ /* 0x000e620008000800 */
[----:B------:R-:W2:Y:S06]  /*00a0*/  LDCU UR4, c[0x0][0x3a8] ;  /* 0x00007500ff0477ac */ /* 0x000eac0008000800 */
[----:B------:R-:W0:Y:S01]  /*00b0*/  LDC.64 R24, c[0x0][0x398] ;  /* 0x0000e600ff187b82 */ /* 0x000e220000000a00 */
[----:B------:R-:W3:Y:S01]  /*00c0*/  LDCU.64 UR6, c[0x0][0x358] ;  /* 0x00006b00ff0677ac */ /* 0x000ee20008000a00 */
[----:B------:R-:W4:Y:S06]  /*00d0*/  LDCU UR10, c[0x0][0x3a8] ;  /* 0x00007500ff0a77ac */ /* 0x000f2c0008000800 */
[----:B------:R-:W3:Y:S01]  /*00e0*/  LDC.64 R10, c[0x0][0x380] ;  /* 0x0000e000ff0a7b82 */ /* 0x000ee20000000a00 */
[----:B------:R-:W0:Y:S01]  /*00f0*/  LDCU UR11, c[0x0][0x388] ;  /* 0x00007100ff0b77ac */ /* 0x000e220008000800 */
[----:B------:R-:W0:Y:S01]  /*0100*/  LDCU.64 UR8, c[0x0][0x390] ;  /* 0x00007200ff0877ac */ /* 0x000e220008000a00 */
[----:B--2---:R-:W2:Y:S05]  /*0110*/  I2F.F64.U32 R6, UR4 ;  /* 0x0000000400067d12 */ /* 0x004eaa0008201800 */
[----:B------:R-:W2:Y:S01]  /*0120*/  LDC.64 R8, c[0x0][0x3a0] ;  /* 0x0000e800ff087b82 */ /* 0x000ea20000000a00 */
[----:B------:R-:W-:Y:S01]  /*0130*/  UIADD3 UR4, UPT, UPT, UR4, -0x1, URZ ;  /* 0xffffffff04047890 */ /* 0x000fe2000fffe0ff */
[----:B0-----:R-:W-:Y:S01]  /*0140*/  DADD R24, R24, -R2 ;  /* 0x0000000018187229 */ /* 0x001fe20000000802 */
[----:B------:R-:W-:-:S02]  /*0150*/  IMAD.MOV.U32 R2, RZ, RZ, R0 ;  /* 0x000000ffff027224 */ /* 0x000fc400078e0000 */
[----:B-1--4-:R-:W-:-:S08]  /*0160*/  IMAD R3, R4, UR5, RZ ;  /* 0x0000000504037c24 */ /* 0x012fd0000f8e02ff */
.L_x_7:
[----:B---3--:R-:W-:-:S05]  /*0170*/  IMAD.WIDE.U32 R4, R2, 0x4, R10 ;  /* 0x0000000402047825 */ /* 0x008fca00078e000a */
[----:B------:R-:W3:Y:S01]  /*0180*/  LDG.E R0, desc[UR6][R4.64] ;  /* 0x0000000604007981 */ /* 0x000ee2000c1e1900 */
[----:B0-----:R-:W0:Y:S01]  /*0190*/  MUFU.RCP64H R15, R25 ;  /* 0x00000019000f7308 */ /* 0x001e220000001800 */
[----:B------:R-:W-:Y:S01]  /*01a0*/  IMAD.MOV.U32 R14, RZ, RZ, 0x1 ;  /* 0x00000001ff0e7424 */ /* 0x000fe200078e00ff */
[----:B------:R-:W-:Y:S05]  /*01b0*/  YIELD ;  /* 0x0000000000007946 */ /* 0x000fea0003800000 */
[----:B------:R-:W-:Y:S01]  /*01c0*/  BSSY.RECONVERGENT B0, `(.L_x_5) ;  /* 0x0000013000007945 */ /* 0x000fe20003800200 */
[----:B0-----:R-:W-:-:S08]  /*01d0*/  DFMA R12, -R24, R14, 1 ;  /* 0x3ff00000180c742b */ /* 0x001fd0000000010e */
[----:B------:R-:W-:-:S08]  /*01e0*/  DFMA R16, R12, R12, R12 ;  /* 0x0000000c0c10722b */ /* 0x000fd0000000000c */
[----:B------:R-:W-:-:S08]  /*01f0*/  DFMA R16, R14, R16, R14 ;  /* 0x000000100e10722b */ /* 0x000fd0000000000e */
[----:B------:R-:W-:-:S08]  /*0200*/  DFMA R14, -R24, R16, 1 ;  /* 0x3ff00000180e742b */ /* 0x000fd00000000110 */
[----:B------:R-:W-:Y:S01]  /*0210*/  DFMA R14, R16, R14, R16 ;  /* 0x0000000e100e722b */ /* 0x000fe20000000010 */
[----:B---3--:R-:W0:Y:S02]  /*0220*/  F2F.F64.F32 R12, R0 ;  /* 0x00000000000c7310 */ /* 0x008e240000201800 */
[----:B0-----:R-:W-:-:S08]  /*0230*/  DADD R12, R12, -UR8 ;  /* 0x800000080c0c7e29 */ /* 0x001fd00008000000 */
[----:B------:R-:W-:Y:S02]  /*0240*/  DMUL R16, R12, R14 ;  /* 0x0000000e0c107228 */ /* 0x000fe40000000000 */
[----:B------:R-:W-:-:S06]  /*0250*/  FSETP.GEU.AND P1, PT, |R13|, 6.5827683646048100446e-37, PT ;  /* 0x036000000d00780b */ /* 0x000fcc0003f2e200 */
[----:B------:R-:W-:-:S08]  /*0260*/  DFMA R4, -R24, R16, R12 ;  /* 0x000000101804722b */ /* 0x000fd0000000010c */
[----:B------:R-:W-:-:S10]  /*0270*/  DFMA R4, R14, R4, R16 ;  /* 0x000000040e04722b */ /* 0x000fd40000000010 */
[----:B------:R-:W-:-:S05]  /*0280*/  FFMA R14, RZ, R25, R5 ;  /* 0x00000019ff0e7223 */ /* 0x000fca0000000005 */
[----:B------:R-:W-:-:S13]  /*0290*/  FSETP.GT.AND P0, PT, |R14|, 1.469367938527859385e-39, PT ;  /* 0x001000000e00780b */ /* 0x000fda0003f04200 */
[----:B------:R-:W-:Y:S05]  /*02a0*/  @P0 BRA P1, `(.L_x_6) ;  /* 0x0000000000100947 */ /* 0x000fea0000800000 */
[----:B------:R-:W-:-:S07]  /*02b0*/  MOV R0, 0x2d0 ;  /* 0x000002d000007802 */ /* 0x000fce0000000f00 */
[----:B--2---:R-:W-:Y:S05]  /*02c0*/  CALL.REL.NOINC `($__internal_0_$__cuda_sm20_div_rn_f64_full) ;  /* 0x0000000000387944 */ /* 0x004fea0003c00000 */
[----:B------:R-:W-:Y:S02]  /*02d0*/  IMAD.MOV.U32 R4, RZ, RZ, R12 ;  /* 0x000000ffff047224 */ /* 0x000fe400078e000c */
[----:B------:R-:W-:-:S07]  /*02e0*/  IMAD.MOV.U32 R5, RZ, RZ, R13 ;  /* 0x000000ffff057224 */ /* 0x000fce00078e000d */
.L_x_6:
[----:B------:R-:W-:Y:S05]  /*02f0*/  BSYNC.RECONVERGENT B0 ;  /* 0x0000000000007941 */ /* 0x000fea0003800200 */
.L_x_5:
[----:B--2---:R-:W-:Y:S01]  /*0300*/  DMUL R4, R6, R4 ;  /* 0x0000000406047228 */ /* 0x004fe20000000000 */
[----:B------:R-:W-:-:S09]  /*0310*/  IMAD.MOV.U32 R15, RZ, RZ, 0x1 ;  /* 0x00000001ff0f7424 */ /* 0x000fd200078e00ff */
[----:B------:R-:W0:Y:S01]  /*0320*/  F2I.U32.F64.TRUNC R4, R4 ;  /* 0x0000000400047311 */ /* 0x000e22000030d000 */
[----:B------:R-:W-:Y:S01]  /*0330*/  IMAD.IADD R2, R3, 0x1, R2 ;  /* 0x0000000103027824 */ /* 0x000fe200078e0202 */
[----:B0-----:R-:W-:-:S04]  /*0340*/  ISETP.GE.U32.AND P0, PT, R4, UR10, PT ;  /* 0x0000000a04007c0c */ /* 0x001fc8000bf06070 */
[----:B------:R-:W-:Y:S02]  /*0350*/  SEL R13, R4, UR4, !P0 ;  /* 0x00000004040d7c07 */ /* 0x000fe4000c000000 */
[----:B------:R-:W-:-:S03]  /*0360*/  ISETP.GE.U32.AND P0, PT, R2, UR11, PT ;  /* 0x0000000b02007c0c */ /* 0x000fc6000bf06070 */
[----:B------:R-:W-:-:S05]  /*0370*/  IMAD.WIDE.U32 R12, R13, 0x4, R8 ;  /* 0x000000040d0c7825 */ /* 0x000fca00078e0008 */
[----:B------:R0:W-:Y:S05]  /*0380*/  REDG.E.ADD.STRONG.GPU desc[UR6][R12.64], R15 ;  /* 0x0000000f0c00798e */ /* 0x0001ea000c12e106 */
[----:B------:R-:W-:Y:S05]  /*0390*/  @!P0 BRA `(.L_x_7) ;  /* 0xfffffffc00748947 */ /* 0x000fea000383ffff */
[----:B------:R-:W-:Y:S05]  /*03a0*/  EXIT ;  /* 0x000000000000794d */ /* 0x000fea0003800000 */
        .weak           $__internal_0_$__cuda_sm20_div_rn_f64_full
        .type           $__internal_0_$__cuda_sm20_div_rn_f64_full,@function
        .size           $__internal_0_$__cuda_sm20_div_rn_f64_full,(.L_x_218 - $__internal_0_$__cuda_sm20_div_rn_f64_full)
$__internal_0_$__cuda_sm20_div_rn_f64_full:
[----:B------:R-:W-:Y:S01]  /*03b0*/  FSETP.GEU.AND P2, PT, |R13|, 1.469367938527859385e-39, PT ;  /* 0x001000000d00780b */ /* 0x000fe20003f4e200 */
[----:B------:R-:W-:Y:S01]  /*03c0*/  IMAD.MOV.U32 R16, RZ, RZ, R12 ;  /* 0x000000ffff107224 */ /* 0x000fe200078e000c */
[C---:B------:R-:W-:Y:S01]  /*03d0*/  FSETP.GEU.AND P0, PT, |R25|.reuse, 1.469367938527859385e-39, PT ;  /* 0x001000001900780b */ /* 0x040fe20003f0e200 */
[----:B------:R-:W-:Y:S01]  /*03e0*/  IMAD.MOV.U32 R18, RZ, RZ, 0x1 ;  /* 0x00000001ff127424 */ /* 0x000fe200078e00ff */
[----:B------:R-:W-:Y:S01]  /*03f0*/  LOP3.LUT R14, R25, 0x800fffff, RZ, 0xc0, !PT ;  /* 0x800fffff190e7812 */ /* 0x000fe200078ec0ff */
[----:B------:R-:W-:Y:S01]  /*0400*/  BSSY.RECONVERGENT B1, `(.L_x_8) ;  /* 0x0000052000017945 */ /* 0x000fe20003800200 */
[----:B------:R-:W-:Y:S02]  /*0410*/  LOP3.LUT R4, R13, 0x7ff00000, RZ, 0xc0, !PT ;  /* 0x7ff000000d047812 */ /* 0x000fe400078ec0ff */
[----:B------:R-:W-:Y:S01]  /*0420*/  LOP3.LUT R15, R14, 0x3ff00000, RZ, 0xfc, !PT ;  /* 0x3ff000000e0f7812 */ /* 0x000fe200078efcff */
[----:B------:R-:W-:Y:S01]  /*0430*/  IMAD.MOV.U32 R14, RZ, RZ, R24 ;  /* 0x000000ffff0e7224 */ /* 0x000fe200078e0018 */
[----:B------:R-:W-:-:S03]  /*0440*/  LOP3.LUT R27, R25, 0x7ff00000, RZ, 0xc0, !PT ;  /* 0x7ff00000191b7812 */ /* 0x000fc600078ec0ff */
[----:B------:R-:W-:Y:S01]  /*0450*/  @!P2 LOP3.LUT R5, R25, 0x7ff00000, RZ, 0xc0, !PT ;  /* 0x7ff000001905a812 */ /* 0x000fe200078ec0ff */
[----:B------:R-:W-:Y:S01]  /*0460*/  @!P2 IMAD.MOV.U32 R20, RZ, RZ, RZ ;  /* 0x000000ffff14a224 */ /* 0x000fe200078e00ff */
[----:B------:R-:W-:Y:S01]  /*0470*/  @!P0 DMUL R14, R24, 8.98846567431157953865e+307 ;  /* 0x7fe00000180e8828 */ /* 0x000fe20000000000 */
[C---:B------:R-:W-:Y:S02]  /*0480*/  ISETP.GE.U32.AND P1, PT, R4.reuse, R27, PT ;  /* 0x0000001b0400720c */ /* 0x040fe40003f26070 */
[----:B------:R-:W-:Y:S01]  /*0490*/  @!P2 ISETP.GE.U32.AND P3, PT, R4, R5, PT ;  /* 0x000000050400a20c */ /* 0x000fe20003f66070 */
[----:B------:R-:W-:Y:S02]  /*04a0*/  IMAD.MOV.U32 R5, RZ, RZ, 0x1ca00000 ;  /* 0x1ca00000ff057424 */ /* 0x000fe400078e00ff */
[----:B------:R-:W0:Y:S03]  /*04b0*/  MUFU.RCP64H R19, R15 ;  /* 0x0000000f00137308 */ /* 0x000e260000001800 */
[----:B------:R-:W-:-:S02]  /*04c0*/  @!P2 SEL R21, R5, 0x63400000, !P3 ;  /* 0x634000000515a807 */ /* 0x000fc40005800000 */
[----:B------:R-:W-:Y:S02]  /*04d0*/  SEL R17, R5, 0x63400000, !P1 ;  /* 0x6340000005117807 */ /* 0x000fe40004800000 */
[--C-:B------:R-:W-:Y:S02]  /*04e0*/  @!P2 LOP3.LUT R21, R21, 0x80000000, R13.reuse, 0xf8, !PT ;  /* 0x800000001515a812 */ /* 0x100fe400078ef80d */
[----:B------:R-:W-:Y:S02]  /*04f0*/  LOP3.LUT R17, R17, 0x800fffff, R13, 0xf8, !PT ;  /* 0x800fffff11117812 */ /* 0x000fe400078ef80d */
[----:B------:R-:W-:Y:S02]  /*0500*/  @!P2 LOP3.LUT R21, R21, 0x100000, RZ, 0xfc, !PT ;  /* 0x001000001515a812 */ /* 0x000fe400078efcff */
[----:B------:R-:W-:-:S04]  /*0510*/  @!P0 LOP3.LUT R27, R15, 0x7ff00000, RZ, 0xc0, !PT ;  /* 0x7ff000000f1b8812 */ /* 0x000fc800078ec0ff */
[----:B------:R-:W-:Y:S02]  /*0520*/  @!P2 DFMA R16, R16, 2, -R20 ;  /* 0x400000001010a82b */ /* 0x000fe40000000814 */
[----:B0-----:R-:W-:-:S08]  /*0530*/  DFMA R20, R18, -R14, 1 ;  /* 0x3ff000001214742b */ /* 0x001fd0000000080e */
[----:B------:R-:W-:-:S08]  /*0540*/  DFMA R20, R20, R20, R20 ;  /* 0x000000141414722b */ /* 0x000fd00000000014 */
[----:B------:R-:W-:-:S08]  /*0550*/  DFMA R20, R18, R20, R18 ;  /* 0x000000141214722b */ /* 0x000fd00000000012 */
[----:B------:R-:W-:-:S08]  /*0560*/  DFMA R18, R20, -R14, 1 ;  /* 0x3ff000001412742b */ /* 0x000fd0000000080e */
[----:B------:R-:W-:-:S08]  /*0570*/  DFMA R18, R20, R18, R20 ;  /* 0x000000121412722b */ /* 0x000fd00000000014 */
[----:B------:R-:W-:-:S08]  /*0580*/  DMUL R20, R18, R16 ;  /* 0x0000001012147228 */ /* 0x000fd00000000000 */
[----:B------:R-:W-:-:S08]  /*0590*/  DFMA R22, R20, -R14, R16 ;  /* 0x8000000e1416722b */ /* 0x000fd00000000010 */
[----:B------:R-:W-:Y:S01]  /*05a0*/  DFMA R22, R18, R22, R20 ;  /* 0x000000161216722b */ /* 0x000fe20000000014 */
[----:B------:R-:W-:Y:S01]  /*05b0*/  IMAD.MOV.U32 R18, RZ, RZ, R4 ;  /* 0x000000ffff127224 */ /* 0x000fe200078e0004 */
[----:B------:R-:W-:-:S05]  /*05c0*/  @!P2 LOP3.LUT R18, R17, 0x7ff00000, RZ, 0xc0, !PT ;  /* 0x7ff000001112a812 */ /* 0x000fca00078ec0ff */
[----:B------:R-:W-:-:S05]  /*05d0*/  VIADD R19, R18, 0xffffffff ;  /* 0xffffffff12137836 */ /* 0x000fca0000000000 */
[----:B------:R-:W-:Y:S01]  /*05e0*/  ISETP.GT.U32.AND P0, PT, R19, 0x7feffffe, PT ;  /* 0x7feffffe1300780c */ /* 0x000fe20003f04070 */
[----:B------:R-:W-:-:S05]  /*05f0*/  VIADD R19, R27, 0xffffffff ;  /* 0xffffffff1b137836 */ /* 0x000fca0000000000 */
[----:B------:R-:W-:-:S13]  /*0600*/  ISETP.GT.U32.OR P0, PT, R19, 0x7feffffe, P0 ;  /* 0x7feffffe1300780c */ /* 0x000fda0000704470 */
[----:B------:R-:W-:Y:S05]  /*0610*/  @P0 BRA `(.L_x_9) ;  /* 0x00000000006c0947 */ /* 0x000fea0003800000 */
[----:B------:R-:W-:-:S04]  /*0620*/  LOP3.LUT R13, R25, 0x7ff00000, RZ, 0xc0, !PT ;  /* 0x7ff00000190d7812 */ /* 0x000fc800078ec0ff */
[CC--:B------:R-:W-:Y:S02]  /*0630*/  VIADDMNMX R12, R4.reuse, -R13.reuse, 0xb9600000, !PT ;  /* 0xb9600000040c7446 */ /* 0x0c0fe4000780090d */
[----:B------:R-:W-:Y:S02]  /*0640*/  ISETP.GE.U32.AND P0, PT, R4, R13, PT ;  /* 0x0000000d0400720c */ /* 0x000fe40003f06070 */
[----:B------:R-:W-:Y:S02]  /*0650*/  VIMNMX R12, PT, PT, R12, 0x46a00000, PT ;  /* 0x46a000000c0c7848 */ /* 0x000fe40003fe0100 */
[----:B------:R-:W-:-:S05]  /*0660*/  SEL R5, R5, 0x63400000, !P0 ;  /* 0x6340000005057807 */ /* 0x000fca0004000000 */
[----:B------:R-:W-:Y:S02]  /*0670*/  IMAD.IADD R18, R12, 0x1, -R5 ;  /* 0x000000010c127824 */ /* 0x000fe400078e0a05 */
[----:B------:R-:W-:Y:S02]  /*0680*/  IMAD.MOV.U32 R12, RZ, RZ, RZ ;  /* 0x000000ffff0c7224 */ /* 0x000fe400078e00ff */
[----:B------:R-:W-:-:S06]  /*0690*/  VIADD R13, R18, 0x7fe00000 ;  /* 0x7fe00000120d7836 */ /* 0x000fcc0000000000 */
[----:B------:R-:W-:-:S10]  /*06a0*/  DMUL R4, R22, R12 ;  /* 0x0000000c16047228 */ /* 0x000fd40000000000 */
[----:B------:R-:W-:-:S13]  /*06b0*/  FSETP.GTU.AND P0, PT, |R5|, 1.469367938527859385e-39, PT ;  /* 0x001000000500780b */ /* 0x000fda0003f0c200 */
[----:B------:R-:W-:Y:S05]  /*06c0*/  @P0 BRA `(.L_x_10) ;  /* 0x0000000000940947 */ /* 0x000fea0003800000 */
[----:B------:R-:W-:Y:S01]  /*06d0*/  DFMA R14, R22, -R14, R16 ;  /* 0x8000000e160e722b */ /* 0x000fe20000000010 */
[----:B------:R-:W-:-:S09]  /*06e0*/  IMAD.MOV.U32 R16, RZ, RZ, RZ ;  /* 0x000000ffff107224 */ /* 0x000fd200078e00ff */
[C---:B------:R-:W-:Y:S02]  /*06f0*/  FSETP.NEU.AND P0, PT, R15.reuse, RZ, PT ;  /* 0x000000ff0f00720b */ /* 0x040fe40003f0d000 */
[----:B------:R-:W-:-:S04]  /*0700*/  LOP3.LUT R12, R15, 0x80000000, R25, 0x48, !PT ;  /* 0x800000000f0c7812 */ /* 0x000fc800078e4819 */
[----:B------:R-:W-:-:S07]  /*0710*/  LOP3.LUT R17, R12, R13, RZ, 0xfc, !PT ;  /* 0x0000000d0c117212 */ /* 0x000fce00078efcff */
[----:B------:R-:W-:Y:S05]  /*0720*/  @!P0 BRA `(.L_x_10) ;  /* 0x00000000007c8947 */ /* 0x000fea0003800000 */
[----:B------:R-:W-:Y:S01]  /*0730*/  IMAD.MOV R15, RZ, RZ, -R18 ;  /* 0x000000ffff0f7224 */ /* 0x000fe200078e0a12 */
[----:B------:R-:W-:Y:S01]  /*0740*/  DMUL.RP R16, R22, R16 ;  /* 0x0000001016107228 */ /* 0x000fe20000008000 */
[----:B------:R-:W-:Y:S01]  /*0750*/  IMAD.MOV.U32 R14, RZ, RZ, RZ ;  /* 0x000000ffff0e7224 */ /* 0x000fe200078e00ff */
[----:B------:R-:W-:-:S05]  /*0760*/  IADD3 R13, PT, PT, -R18, -0x43300000, RZ ;  /* 0xbcd00000120d7810 */ /* 0x000fca0007ffe1ff */
[----:B------:R-:W-:-:S10]  /*0770*/  DFMA R14, R4, -R14, R22 ;  /* 0x8000000e040e722b */ /* 0x000fd40000000016 */
[----:B------:R-:W-:Y:S02]  /*0780*/  FSETP.NEU.AND P0, PT, |R15|, R13, PT ;  /* 0x0000000d0f00720b */ /* 0x000fe40003f0d200 */
[----:B------:R-:W-:Y:S02]  /*0790*/  LOP3.LUT R13, R17, R12, RZ, 0x3c, !PT ;  /* 0x0000000c110d7212 */ /* 0x000fe400078e3cff */
[----:B------:R-:W-:Y:S02]  /*07a0*/  FSEL R4, R16, R4, !P0 ;  /* 0x0000000410047208 */ /* 0x000fe40004000000 */
[----:B------:R-:W-:Y:S01]  /*07b0*/  FSEL R5, R13, R5, !P0 ;  /* 0x000000050d057208 */ /* 0x000fe20004000000 */
[----:B------:R-:W-:Y:S06]  /*07c0*/  BRA `(.L_x_10) ;  /* 0x0000000000547947 */ /* 0x000fec0003800000 */
.L_x_9:
[----:B------:R-:W-:-:S14]  /*07d0*/  DSETP.NAN.AND P0, PT, R12, R12, PT ;  /* 0x0000000c0c00722a */ /* 0x000fdc0003f08000 */
[----:B------:R-:W-:Y:S05]  /*07e0*/  @P0 BRA `(.L_x_11) ;  /* 0x0000000000440947 */ /* 0x000fea0003800000 */
[----:B------:R-:W-:-:S14]  /*07f0*/  DSETP.NAN.AND P0, PT, R24, R24, PT ;  /* 0x000000181800722a */ /* 0x000fdc0003f08000 */
[----:B------:R-:W-:Y:S05]  /*0800*/  @P0 BRA `(.L_x_12) ;  /* 0x0000000000300947 */ /* 0x000fea0003800000 */
[----:B------:R-:W-:Y:S01]  /*0810*/  ISETP.NE.AND P0, PT, R18, R27, PT ;  /* 0x0000001b1200720c */ /* 0x000fe20003f05270 */
[----:B------:R-:W-:Y:S02]  /*0820*/  IMAD.MOV.U32 R4, RZ, RZ, 0x0 ;  /* 0x00000000ff047424 */ /* 0x000fe400078e00ff */
[----:B------:R-:W-:-:S10]  /*0830*/  IMAD.MOV.U32 R5, RZ, RZ, -0x80000 ;  /* 0xfff80000ff057424 */ /* 0x000fd400078e00ff */
[----:B------:R-:W-:Y:S05]  /*0840*/  @!P0 BRA `(.L_x_10) ;  /* 0x0000000000348947 */ /* 0x000fea0003800000 */
[----:B------:R-:W-:Y:S02]  /*0850*/  ISETP.NE.AND P0, PT, R18, 0x7ff00000, PT ;  /* 0x7ff000001200780c */ /* 0x000fe40003f05270 */
[----:B------:R-:W-:Y:S02]  /*0860*/  LOP3.LUT R5, R13, 0x80000000, R25, 0x48, !PT ;  /* 0x800000000d057812 */ /* 0x000fe400078e4819 */
[----:B------:R-:W-:-:S13]  /*0870*/  ISETP.EQ.OR P0, PT, R27, RZ, !P0 ;  /* 0x000000ff1b00720c */ /* 0x000fda0004702670 */
[----:B------:R-:W-:Y:S01]  /*0880*/  @P0 LOP3.LUT R12, R5, 0x7ff00000, RZ, 0xfc, !PT ;  /* 0x7ff00000050c0812 */ /* 0x000fe200078efcff */
[----:B------:R-:W-:Y:S02]  /*0890*/  @!P0 IMAD.MOV.U32 R4, RZ, RZ, RZ ;  /* 0x000000ffff048224 */ /* 0x000fe400078e00ff */
[----:B------:R-:W-:Y:S02]  /*08a0*/  @P0 IMAD.MOV.U32 R4, RZ, RZ, RZ ;  /* 0x000000ffff040224 */ /* 0x000fe400078e00ff */
[----:B------:R-:W-:Y:S01]  /*08b0*/  @P0 IMAD.MOV.U32 R5, RZ, RZ, R12 ;  /* 0x000000ffff050224 */ /* 0x000fe200078e000c */
[----:B------:R-:W-:Y:S06]  /*08c0*/  BRA `(.L_x_10) ;  /* 0x0000000000147947 */ /* 0x000fec0003800000 */
.L_x_12:
[----:B------:R-:W-:Y:S01]  /*08d0*/  LOP3.LUT R5, R25, 0x80000, RZ, 0xfc, !PT ;  /* 0x0008000019057812 */ /* 0x000fe200078efcff */
[----:B------:R-:W-:Y:S01]  /*08e0*/  IMAD.MOV.U32 R4, RZ, RZ, R24 ;  /* 0x000000ffff047224 */ /* 0x000fe200078e0018 */
[----:B------:R-:W-:Y:S06]  /*08f0*/  BRA `(.L_x_10) ;  /* 0x0000000000087947 */ /* 0x000fec0003800000 */
.L_x_11:
[----:B------:R-:W-:Y:S01]  /*0900*/  LOP3.LUT R5, R13, 0x80000, RZ, 0xfc, !PT ;  /* 0x000800000d057812 */ /* 0x000fe200078efcff */
[----:B------:R-:W-:-:S07]  /*0910*/  IMAD.MOV.U32 R4, RZ, RZ, R12 ;  /* 0x000000ffff047224 */ /* 0x000fce00078e000c */
.L_x_10:
[----:B------:R-:W-:Y:S05]  /*0920*/  BSYNC.RECONVERGENT B1 ;  /* 0x0000000000017941 */ /* 0x000fea0003800200 */
.L_x_8:
[----:B------:R-:W-:Y:S02]  /*0930*/  IMAD.MOV.U32 R12, RZ, RZ, R4 ;  /* 0x000000ffff0c7224 */ /* 0x000fe400078e0004 */
[----:B------:R-:W-:Y:S02]  /*0940*/  IMAD.MOV.U32 R13, RZ, RZ, R5 ;  /* 0x000000ffff0d7224 */ /* 0x000fe400078e0005 */
[----:B------:R-:W-:Y:S02]  /*0950*/  IMAD.MOV.U32 R4, RZ, RZ, R0 ;  /* 0x000000ffff047224 */ /* 0x000fe400078e0000 */
[----:B------:R-:W-:-:S04]  /*0960*/  IMAD.MOV.U32 R5, RZ, RZ, 0x0 ;  /* 0x00000000ff057424 */ /* 0x000fc800078e00ff */
[----:B------:R-:W-:Y:S05]  /*0970*/  RET.REL.NODEC R4 `(_Z16histogram_kernelPfjddPjj) ;  /* 0xfffffff404a07950 */ /* 0x000fea0003c3ffff */
.L_x_13:
        /* <DEDUP_REMOVED lines=16> */
.L_x_218:


//--------------------- .text._ZN3cub18CUB_300001_SM_10006detail4scan16DeviceScanKernelINS2_10policy_hubIjjjmN4cuda3std3__44plusIvEEE10Policy1000EN6thrust24THRUST_300001_SM_1000_NS10device_ptrIjEESF_NS0_13ScanTileStateIjLb1EEES9_NS1_10InputValueIjPjEEmjLb0EjEEvT0_T1_T2_iT3_T4_T5_ --------------------------
	.section	.text._ZN3cub18CUB_300001_SM_10006detail4scan16DeviceScanKernelINS2_10policy_hubIjjjmN4cuda3std3__44plusIvEEE10Policy1000EN6thrust24THRUST_300001_SM_1000_NS10device_ptrIjEESF_NS0_13ScanTileStateIjLb1EEES9_NS1_10InputValueIjPjEEmjLb0EjEEvT0_T1_T2_iT3_T4_T5_,"ax",@progbits
	.align	128
        .global         _ZN3cub18CUB_300001_SM_10006detail4scan16DeviceScanKernelINS2_10policy_hubIjjjmN4cuda3std3__44plusIvEEE10Policy1000EN6thrust24THRUST_300001_SM_1000_NS10device_ptrIjEESF_NS0_13ScanTileStateIjLb1EEES9_NS1_10InputValueIjPjEEmjLb0EjEEvT0_T1_T2_iT3_T4_T5_
        .type           _ZN3cub18CUB_300001_SM_10006detail4scan16DeviceScanKernelINS2_10policy_hubIjjjmN4cuda3std3__44plusIvEEE10Policy1000EN6thrust24THRUST_300001_SM_1000_NS10device_ptrIjEESF_NS0_13ScanTileStateIjLb1EEES9_NS1_10InputValueIjPjEEmjLb0EjEEvT0_T1_T2_iT3_T4_T5_,@function
        .size           _ZN3cub18CUB_300001_SM_10006detail4scan16DeviceScanKernelINS2_10policy_hubIjjjmN4cuda3std3__44plusIvEEE10Policy1000EN6thrust24THRUST_300001_SM_1000_NS10device_ptrIjEESF_NS0_13ScanTileStateIjLb1EEES9_NS1_10InputValueIjPjEEmjLb0EjEEvT0_T1_T2_iT3_T4_T5_,(.L_x_223 - _ZN3cub18CUB_300001_SM_10006detail4scan16DeviceScanKernelINS2_10policy_hubIjjjmN4cuda3std3__44plusIvEEE10Policy1000EN6thrust24THRUST_300001_SM_1000_NS10device_ptrIjEESF_NS0_13ScanTileStateIjLb1EEES9_NS1_10InputValueIjPjEEmjLb0EjEEvT0_T1_T2_iT3_T4_T5_)
        .other          _ZN3cub18CUB_300001_SM_10006detail4scan16DeviceScanKernelINS2_10policy_hubIjjjmN4cuda3std3__44plusIvEEE10Policy1000EN6thrust24THRUST_300001_SM_1000_NS10device_ptrIjEESF_NS0_13ScanTileStateIjLb1EEES9_NS1_10InputValueIjPjEEmjLb0EjEEvT0_T1_T2_iT3_T4_T5_,@"STO_CUDA_ENTRY STV_DEFAULT"
_ZN3cub18CUB_300001_SM_10006detail4scan16DeviceScanKernelINS2_10policy_hubIjjjmN4cuda3std3__44plusIvEEE10Policy1000EN6thrust24THRUST_300001_SM_1000_NS10device_ptrIjEESF_NS0_13ScanTileStateIjLb1EEES9_NS1_10InputValueIjPjEEmjLb0EjEEvT0_T1_T2_iT3_T4_T5_:
.text._ZN3cub18CUB_300001_SM_10006detail4scan16DeviceScanKernelINS2_10policy_hubIjjjmN4cuda3std3__44plusIvEEE10Policy1000EN6thrust24THRUST_300001_SM_1000_NS10device_ptrIjEESF_NS0_13ScanTileStateIjLb1EEES9_NS1_10InputValueIjPjEEmjLb0EjEEvT0_T1_T2_iT3_T4_T5_:
[----:B------:R-:W-:Y:S01]  /*0000*/  LDC R1, c[0x0][0x37c] ;  /* 0x0000df00ff017b82 */ /* 0x000fe20000000800 */
[----:B------:R-:W0:Y:S01]  /*0010*/  LDCU UR4, c[0x0][0x3a0] ;  /* 0x00007400ff0477ac */ /* 0x000e220008000800 */
[----:B------:R-:W1:Y:S06]  /*0020*/  LDCU.64 UR12, c[0x0][0x358] ;  /* 0x00006b00ff0c77ac */ /* 0x000e6c0008000a00 */
[----:B------:R-:W2:Y:S01]  /*0030*/  S2UR UR6, SR_CTAID.X ;  /* 0x00000000000679c3 */ /* 0x000ea20000002500 */
[----:B------:R-:W3:Y:S01]  /*0040*/  LDCU.64 UR8, c[0x0][0x3b0] ;  /* 0x00007600ff0877ac */ /* 0x000ee20008000a00 */
[----:B0-----:R-:W-:-:S06]  /*0050*/  UPRMT UR4, UR4, 0x7770, URZ ;  /* 0x0000777004047896 */ /* 0x001fcc00080000ff */
[----:B------:R-:W-:-:S05]  /*0060*/  ISETP.NE.AND P0, PT, RZ, UR4, PT ;  /* 0x00000004ff007c0c */ /* 0x000fca000bf05270 */
[----:B------:R-:W2:Y:S08]  /*0070*/  LDCU UR4, c[0x0][0x398] ;  /* 0x00007300ff0477ac */ /* 0x000eb00008000800 */
[----:B------:R-:W1:Y:S02]  /*0080*/  @P0 LDC.64 R2, c[0x0][0x3a8] ;  /* 0x0000ea00ff020b82 */ /* 0x000e640000000a00 */
[----:B-1----:R0:W5:Y:S01]  /*0090*/  @P0 LDG.E R39, desc[UR12][R2.64] ;  /* 0x0000000c02270981 */ /* 0x002162000c1e1900 */
[----:B--2---:R-:W-:-:S04]  /*00a0*/  UIADD3 UR6, UPT, UPT, UR6, UR4, URZ ;  /* 0x0000000406067290 */ /* 0x004fc8000fffe0ff */
[----:B------:R-:W-:-:S04]  /*00b0*/  UIMAD.WIDE UR10, UR6, 0x1ee0, URZ ;  /* 0x00001ee0060a78a5 */ /* 0x000fc8000f8e02ff */
[----:B---3--:R-:W-:-:S04]  /*00c0*/  UIADD3 UR7, UP0, UPT, -UR10, UR8, URZ ;  /* 0x000000080a077290 */ /* 0x008fc8000ff1e1ff */
[----:B------:R-:W-:Y:S02]  /*00d0*/  UIADD3.X UR4, UPT, UPT, ~UR11, UR9, URZ, UP0, !UPT ;  /* 0x000000090b047290 */ /* 0x000fe400087fe5ff */
[----:B------:R-:W-:-:S04]  /*00e0*/  UISETP.GE.U32.AND UP0, UPT, UR7, 0x1ee1, UPT ;  /* 0x00001ee10700788c */ /* 0x000fc8000bf06070 */
[----:B------:R-:W-:Y:S01]  /*00f0*/  UISETP.GE.U32.AND.EX UP0, UPT, UR4, URZ, UPT, UP0 ;  /* 0x000000ff0400728c */ /* 0x000fe2000bf06100 */
[----:B------:R-:W1:Y:S08]  /*0100*/  @!P0 LDC R39, c[0x0][0x3a8] ;  /* 0x0000ea00ff278b82 */ /* 0x000e700000000800 */
[----:B0-----:R-:W-:Y:S05]  /*0110*/  BRA.U !UP0, `(.L_x_14) ;  /* 0x0000001908f47547 */ /* 0x001fea000b800000 */
[----:B------:R-:W0:Y:S01]  /*0120*/  S2R R35, SR_TID.X ;  /* 0x0000000000237919 */ /* 0x000e220000002100 */
[----:B------:R-:W2:Y:S01]  /*0130*/  LDCU.64 UR4, c[0x0][0x380] ;  /* 0x00007000ff0477ac */ /* 0x000ea20008000a00 */
[C---:B0-----:R-:W-:Y:S02]  /*0140*/  LOP3.LUT R0, R35.reuse, 0x1f, RZ, 0xc0, !PT ;  /* 0x0000001f23007812 */ /* 0x041fe400078ec0ff */
[----:B------:R-:W-:-:S05]  /*0150*/  LOP3.LUT R3, R35, 0x3e0, RZ, 0xc0, !PT ;  /* 0x000003e023037812 */ /* 0x000fca00078ec0ff */
[----:B------:R-:W-:-:S05]  /*0160*/  IMAD R0, R3, 0x13, R0 ;  /* 0x0000001303007824 */ /* 0x000fca00078e0200 */
[----:B------:R-:W-:-:S05]  /*0170*/  IADD3 R0, P0, PT, R0, UR10, RZ ;  /* 0x0000000a00007c10 */ /* 0x000fca000ff1e0ff */
[----:B------:R-:W-:Y:S02]  /*0180*/  IMAD.X R3, RZ, RZ, UR11, P0 ;  /* 0x0000000bff037e24 */ /* 0x000fe400080e06ff */
[----:B------:R-:W-:-:S03]  /*0190*/  IMAD.SHL.U32 R31, R0, 0x4, RZ ;  /* 0x00000004001f7824 */ /* 0x000fc600078e00ff */
[----:B------:R-:W-:Y:S02]  /*01a0*/  SHF.L.U64.HI R30, R0, 0x2, R3 ;  /* 0x00000002001e7819 */ /* 0x000fe40000010203 */
[----:B--2---:R-:W-:-:S04]  /*01b0*/  IADD3 R2, P0, PT, R31, UR4, RZ ;  /* 0x000000041f027c10 */ /* 0x004fc8000ff1e0ff */
[----:B------:R-:W-:-:S05]  /*01c0*/  IADD3.X R3, PT, PT, R30, UR5, RZ, P0, !PT ;  /* 0x000000051e037c10 */ /* 0x000fca00087fe4ff */
[----:B------:R-:W2:Y:S04]  /*01d0*/  LDG.E R5, desc[UR12][R2.64] ;  /* 0x0000000c02057981 */ /* 0x000ea8000c1e1900 */
[----:B------:R-:W3:Y:S04]  /*01e0*/  LDG.E R7, desc[UR12][R2.64+0x80] ;  /* 0x0000800c02077981 */ /* 0x000ee8000c1e1900 */
[----:B------:R-:W4:Y:S04]  /*01f0*/  LDG.E R9, desc[UR12][R2.64+0x100] ;  /* 0x0001000c02097981 */ /* 0x000f28000c1e1900 */
        /* <DEDUP_REMOVED lines=15> */
[----:B------:R-:W4:Y:S01]  /*02f0*/  LDG.E R8, desc[UR12][R2.64+0x900] ;  /* 0x0009000c02087981 */ /* 0x000f22000c1e1900 */
[----:B------:R-:W0:Y:S01]  /*0300*/  S2UR UR5, SR_CgaCtaId ;  /* 0x00000000000579c3 */ /* 0x000e220000008800 */
[----:B------:R-:W-:Y:S01]  /*0310*/  SHF.R.U32.HI R36, RZ, 0x5, R35 ;  /* 0x00000005ff247819 */ /* 0x000fe20000011623 */
[----:B------:R-:W-:Y:S01]  /*0320*/  UMOV UR4, 0x400 ;  /* 0x0000040000047882 */ /* 0x000fe20000000000 */
[----:B------:R-:W1:Y:S01]  /*0330*/  S2R R37, SR_LANEID ;  /* 0x0000000000257919 */ /* 0x000e620000000000 */
[----:B------:R-:W-:Y:S01]  /*0340*/  UISETP.NE.AND UP0, UPT, UR6, URZ, UPT ;  /* 0x000000ff0600728c */ /* 0x000fe2000bf05270 */
[----:B------:R-:W-:Y:S01]  /*0350*/  BSSY.RECONVERGENT B0, `(.L_x_15) ;  /* 0x0000148000007945 */ /* 0x000fe20003800200 */
[----:B0-----:R-:W-:Y:S01]  /*0360*/  ULEA UR4, UR5, UR4, 0x18 ;  /* 0x0000000405047291 */ /* 0x001fe2000f8ec0ff */
[----:B-1----:R-:W-:-:S05]  /*0370*/  IMAD R34, R36, 0x260, R37 ;  /* 0x0000026024227824 */ /* 0x002fca00078e0225 */
[----:B------:R-:W-:-:S05]  /*0380*/  LEA R34, R34, UR4, 0x2 ;  /* 0x0000000422227c11 */ /* 0x000fca000f8e10ff */
[----:B------:R-:W-:Y:S01]  /*0390*/  IMAD R33, R37, 0x48, R34 ;  /* 0x0000004825217824 */ /* 0x000fe200078e0222 */
[----:B--2---:R0:W-:Y:S04]  /*03a0*/  STS [R34], R5 ;  /* 0x0000000522007388 */ /* 0x0041e80000000800 */
[----:B---3--:R0:W-:Y:S04]  /*03b0*/  STS [R34+0x80], R7 ;  /* 0x0000800722007388 */ /* 0x0081e80000000800 */
[----:B----4-:R0:W-:Y:S04]  /*03c0*/  STS [R34+0x100], R9 ;  /* 0x0001000922007388 */ /* 0x0101e80000000800 */
[----:B------:R0:W-:Y:S04]  /*03d0*/  STS [R34+0x180], R11 ;  /* 0x0001800b22007388 */ /* 0x0001e80000000800 */
        /* <DEDUP_REMOVED lines=14> */
[----:B------:R0:W-:Y:S01]  /*04c0*/  STS [R34+0x900], R8 ;  /* 0x0009000822007388 */ /* 0x0001e20000000800 */
[----:B------:R-:W-:-:S03]  /*04d0*/  NOP ;  /* 0x0000000000007918 */ /* 0x000fc60000000000 */
[----:B------:R0:W1:Y:S04]  /*04e0*/  LDS R32, [R33] ;  /* 0x0000000021207984 */ /* 0x0000680000000800 */
[----:B------:R0:W2:Y:S04]  /*04f0*/  LDS R29, [R33+0x4] ;  /* 0x00000400211d7984 */ /* 0x0000a80000000800 */
[----:B------:R0:W3:Y:S04]  /*0500*/  LDS R28, [R33+0x8] ;  /* 0x00000800211c7984 */ /* 0x0000e80000000800 */
[----:B------:R0:W4:Y:S04]  /*0510*/  LDS R27, [R33+0xc] ;  /* 0x00000c00211b7984 */ /* 0x0001280000000800 */
[----:B------:R0:W0:Y:S04]  /*0520*/  LDS R26, [R33+0x10] ;  /* 0x00001000211a7984 */ /* 0x0000280000000800 */
        /* <DEDUP_REMOVED lines=13> */
[----:B------:R0:W0:Y:S01]  /*0600*/  LDS R9, [R33+0x48] ;  /* 0x0000480021097984 */ /* 0x0000220000000800 */
[----:B------:R-:W-:Y:S06]  /*0610*/  BAR.SYNC.DEFER_BLOCKING 0x0 ;  /* 0x0000000000007b1d */ /* 0x000fec0000010000 */
[----:B-1234-:R-:W-:Y:S05]  /*0620*/  BRA.U UP0, `(.L_x_16) ;  /* 0x0000000500247547 */ /* 0x01efea000b800000 */
[----:B0-----:R-:W-:Y:S02]  /*0630*/  IADD3 R8, PT, PT, R28, R29, R32 ;  /* 0x0000001d1c087210 */ /* 0x001fe40007ffe020 */
[C---:B------:R-:W-:Y:S02]  /*0640*/  ISETP.NE.AND P1, PT, R37.reuse, 0x1f, PT ;  /* 0x0000001f2500780c */ /* 0x040fe40003f25270 */
[----:B------:R-:W-:Y:S02]  /*0650*/  IADD3 R8, PT, PT, R26, R27, R8 ;  /* 0x0000001b1a087210 */ /* 0x000fe40007ffe008 */
[----:B------:R-:W-:Y:S02]  /*0660*/  ISETP.NE.AND P2, PT, R37, RZ, PT ;  /* 0x000000ff2500720c */ /* 0x000fe40003f45270 */
[----:B------:R-:W-:-:S04]  /*0670*/  IADD3 R8, PT, PT, R24, R25, R8 ;  /* 0x0000001918087210 */ /* 0x000fc80007ffe008 */
[----:B------:R-:W-:-:S03]  /*0680*/  IADD3 R8, PT, PT, R22, R23, R8 ;  /* 0x0000001716087210 */ /* 0x000fc60007ffe008 */
[----:B------:R-:W-:Y:S02]  /*0690*/  @!P1 LEA R42, R36, UR4, 0x2 ;  /* 0x00000004242a9c11 */ /* 0x000fe4000f8e10ff */
[----:B------:R-:W-:-:S04]  /*06a0*/  IADD3 R8, PT, PT, R20, R21, R8 ;  /* 0x0000001514087210 */ /* 0x000fc80007ffe008 */
[----:B------:R-:W-:-:S04]  /*06b0*/  IADD3 R8, PT, PT, R6, R7, R8 ;  /* 0x0000000706087210 */ /* 0x000fc80007ffe008 */
[----:B------:R-:W-:-:S04]  /*06c0*/  IADD3 R8, PT, PT, R4, R5, R8 ;  /* 0x0000000504087210 */ /* 0x000fc80007ffe008 */
[----:B------:R-:W-:-:S04]  /*06d0*/  IADD3 R8, PT, PT, R2, R3, R8 ;  /* 0x0000000302087210 */ /* 0x000fc80007ffe008 */
[----:B------:R-:W-:-:S05]  /*06e0*/  IADD3 R38, PT, PT, R9, R0, R8 ;  /* 0x0000000009267210 */ /* 0x000fca0007ffe008 */
[----:B------:R-:W0:Y:S02]  /*06f0*/  SHFL.UP P0, R9, R38, 0x1, RZ ;  /* 0x0420000026097989 */ /* 0x000e2400000000ff */
[----:B0-----:R-:W-:-:S05]  /*0700*/  @P0 IMAD.IADD R9, R38, 0x1, R9 ;  /* 0x0000000126090824 */ /* 0x001fca00078e0209 */
[----:B------:R-:W0:Y:S02]  /*0710*/  SHFL.UP P0, R12, R9, 0x2, RZ ;  /* 0x04400000090c7989 */ /* 0x000e2400000000ff */
[----:B0-----:R-:W-:-:S05]  /*0720*/  @P0 IMAD.IADD R12, R9, 0x1, R12 ;  /* 0x00000001090c0824 */ /* 0x001fca00078e020c */
[----:B------:R-:W0:Y:S02]  /*0730*/  SHFL.UP P0, R17, R12, 0x4, RZ ;  /* 0x048000000c117989 */ /* 0x000e2400000000ff */
[----:B0-----:R-:W-:-:S05]  /*0740*/  @P0 IMAD.IADD R17, R12, 0x1, R17 ;  /* 0x000000010c110824 */ /* 0x001fca00078e0211 */
[----:B------:R-:W0:Y:S02]  /*0750*/  SHFL.UP P0, R40, R17, 0x8, RZ ;  /* 0x0500000011287989 */ /* 0x000e2400000000ff */
[----:B0-----:R-:W-:-:S05]  /*0760*/  @P0 IMAD.IADD R40, R17, 0x1, R40 ;  /* 0x0000000111280824 */ /* 0x001fca00078e0228 */
[----:B------:R-:W0:Y:S02]  /*0770*/  SHFL.UP P0, R41, R40, 0x10, RZ ;  /* 0x0600000028297989 */ /* 0x000e2400000000ff */
[----:B0-----:R-:W-:Y:S01]  /*0780*/  @P0 IMAD.IADD R41, R40, 0x1, R41 ;  /* 0x0000000128290824 */ /* 0x001fe200078e0229 */
[----:B------:R-:W-:-:S03]  /*0790*/  ISETP.NE.AND P0, PT, R36, 0x2, PT ;  /* 0x000000022400780c */ /* 0x000fc60003f05270 */
[----:B------:R-:W-:Y:S01]  /*07a0*/  IMAD.IADD R38, R41, 0x1, -R38 ;  /* 0x0000000129267824 */ /* 0x000fe200078e0a26 */
[----:B------:R-:W-:Y:S01]  /*07b0*/  @!P1 STS [R42+0x10], R41 ;  /* 0x000010292a009388 */ /* 0x000fe20000000800 */
[----:B------:R-:W-:Y:S01]  /*07c0*/  BAR.SYNC.DEFER_BLOCKING 0x0 ;  /* 0x0000000000007b1d */ /* 0x000fe20000010000 */
[----:B------:R-:W-:Y:S02]  /*07d0*/  ISETP.NE.AND P1, PT, R36, 0xc, PT ;  /* 0x0000000c2400780c */ /* 0x000fe40003f25270 */
[----:B------:R-:W-:-:S03]  /*07e0*/  SEL R38, R38, RZ, P2 ;  /* 0x000000ff26267207 */ /* 0x000fc60001000000 */
[----:B------:R-:W0:Y:S04]  /*07f0*/  LDS.128 R8, [UR4+0x10] ;  /* 0x00001004ff087984 */ /* 0x000e280008000c00 */
[----:B------:R-:W1:Y:S04]  /*0800*/  LDS.128 R12, [UR4+0x20] ;  /* 0x00002004ff0c7984 */ /* 0x000e680008000c00 */
[----:B------:R-:W2:Y:S01]  /*0810*/  LDS.128 R16, [UR4+0x30] ;  /* 0x00003004ff107984 */ /* 0x000ea20008000c00 */
[----:B0-----:R-:W-:-:S04]  /*0820*/  IMAD.IADD R9, R8, 0x1, R9 ;  /* 0x0000000108097824 */ /* 0x001fc800078e0209 */
[----:B------:R-:W-:Y:S01]  /*0830*/  IMAD.IADD R10, R10, 0x1, R9 ;  /* 0x000000010a0a7824 */ /* 0x000fe200078e0209 */
[----:B------:R-:W-:Y:S02]  /*0840*/  SEL R8, R9, R8, !P0 ;  /* 0x0000000809087207 */ /* 0x000fe40004000000 */
[----:B------:R-:W-:Y:S01]  /*0850*/  ISETP.NE.AND P0, PT, R36, 0x3, PT ;  /* 0x000000032400780c */ /* 0x000fe20003f05270 */
[----:B------:R-:W-:-:S03]  /*0860*/  IMAD.IADD R11, R11, 0x1, R10 ;  /* 0x000000010b0b7824 */ /* 0x000fc600078e020a */
[----:B------:R-:W-:Y:S01]  /*0870*/  SEL R8, R10, R8, !P0 ;  /* 0x000000080a087207 */ /* 0x000fe20004000000 */
[----:B-1----:R-:W-:Y:S01]  /*0880*/  IMAD.IADD R12, R11, 0x1, R12 ;  /* 0x000000010b0c7824 */ /* 0x002fe200078e020c */
[----:B------:R-:W-:-:S03]  /*0890*/  ISETP.NE.AND P0, PT, R36, 0x4, PT ;  /* 0x000000042400780c */ /* 0x000fc60003f05270 */
[----:B------:R-:W-:Y:S01]  /*08a0*/  IMAD.IADD R13, R13, 0x1, R12 ;  /* 0x000000010d0d7824 */ /* 0x000fe200078e020c */
[----:B------:R-:W-:Y:S02]  /*08b0*/  SEL R8, R11, R8, !P0 ;  /* 0x000000080b087207 */ /* 0x000fe40004000000 */
[----:B------:R-:W-:Y:S01]  /*08c0*/  ISETP.NE.AND P0, PT, R36, 0x5, PT ;  /* 0x000000052400780c */ /* 0x000fe20003f05270 */
[----:B------:R-:W-:-:S03]  /*08d0*/  IMAD.IADD R14, R14, 0x1, R13 ;  /* 0x000000010e0e7824 */ /* 0x000fc600078e020d */
[----:B------:R-:W-:Y:S01]  /*08e0*/  SEL R8, R12, R8, !P0 ;  /* 0x000000080c087207 */ /* 0x000fe20004000000 */
[----:B------:R-:W-:Y:S01]  /*08f0*/  IMAD.IADD R15, R15, 0x1, R14 ;  /* 0x000000010f0f7824 */ /* 0x000fe200078e020e */
[----:B------:R-:W-:-:S03]  /*0900*/  ISETP.NE.AND P0, PT, R36, 0x6, PT ;  /* 0x000000062400780c */ /* 0x000fc60003f05270 */
[----:B--2---:R-:W-:Y:S01]  /*0910*/  IMAD.IADD R16, R15, 0x1, R16 ;  /* 0x000000010f107824 */ /* 0x004fe200078e0210 */
[----:B------:R-:W-:Y:S02]  /*0920*/  SEL R9, R13, R8, !P0 ;  /* 0x000000080d097207 */ /* 0x000fe40004000000 */
[----:B------:R-:W-:Y:S01]  /*0930*/  ISETP.NE.AND P0, PT, R36, 0x7, PT ;  /* 0x000000072400780c */ /* 0x000fe20003f05270 */
[----:B------:R-:W0:Y:S01]  /*0940*/  LDS R8, [UR4+0x40] ;  /* 0x00004004ff087984 */ /* 0x000e220008000800 */
[----:B------:R-:W-:Y:S02]  /*0950*/  IMAD.IADD R17, R17, 0x1, R16 ;  /* 0x0000000111117824 */ /* 0x000fe400078e0210 */
[----:B------:R-:W-:Y:S02]  /*0960*/  SEL R9, R14, R9, !P0 ;  /* 0x000000090e097207 */ /* 0x000fe40004000000 */
[----:B------:R-:W-:Y:S01]  /*0970*/  ISETP.NE.AND P0, PT, R36, 0x8, PT ;  /* 0x000000082400780c */ /* 0x000fe20003f05270 */
[----:B------:R-:W-:-:S03]  /*0980*/  IMAD.IADD R18, R18, 0x1, R17 ;  /* 0x0000000112127824 */ /* 0x000fc600078e0211 */
[----:B------:R-:W-:Y:S02]  /*0990*/  SEL R9, R15, R9, !P0 ;  /* 0x000000090f097207 */ /* 0x000fe40004000000 */
[----:B------:R-:W-:-:S04]  /*09a0*/  ISETP.NE.AND P0, PT, R36, 0x9, PT ;  /* 0x000000092400780c */ /* 0x000fc80003f05270 */
[----:B------:R-:W-:Y:S02]  /*09b0*/  SEL R9, R16, R9, !P0 ;  /* 0x0000000910097207 */ /* 0x000fe40004000000 */
[----:B------:R-:W-:-:S04]  /*09c0*/  ISETP.NE.AND P0, PT, R36, 0xa, PT ;  /* 0x0000000a2400780c */ /* 0x000fc80003f05270 */
[----:B------:R-:W-:Y:S02]  /*09d0*/  SEL R9, R17, R9, !P0 ;  /* 0x0000000911097207 */ /* 0x000fe40004000000 */
[----:B------:R-:W-:-:S04]  /*09e0*/  ISETP.NE.AND P0, PT, R36, 0xb, PT ;  /* 0x0000000b2400780c */ /* 0x000fc80003f05270 */
[----:B------:R-:W-:Y:S01]  /*09f0*/  SEL R9, R18, R9, !P0 ;  /* 0x0000000912097207 */ /* 0x000fe20004000000 */
[----:B------:R-:W-:Y:S01]  /*0a00*/  IMAD.IADD R18, R19, 0x1, R18 ;  /* 0x0000000113127824 */ /* 0x000fe200078e0212 */
[----:B------:R-:W-:-:S04]  /*0a10*/  ISETP.GE.U32.AND P0, PT, R35, 0x20, PT ;  /* 0x000000202300780c */ /* 0x000fc80003f06070 */
[C---:B------:R-:W-:Y:S02]  /*0a20*/  SEL R9, R18.reuse, R9, !P1 ;  /* 0x0000000912097207 */ /* 0x040fe40004800000 */
[----:B------:R-:W-:Y:S02]  /*0a30*/  ISETP.NE.AND P1, PT, R35, RZ, PT ;  /* 0x000000ff2300720c */ /* 0x000fe40003f25270 */
[----:B------:R-:W-:Y:S02]  /*0a40*/  SEL R10, R9, RZ, P0 ;  /* 0x000000ff090a7207 */ /* 0x000fe40000000000 */
[--C-:B0----5:R-:W-:Y:S02]  /*0a50*/  IADD3 R9, PT, PT, R18, R8, R39.reuse ;  /* 0x0000000812097210 */ /* 0x121fe40007ffe027 */
[----:B------:R-:W-:-:S07]  /*0a60*/  IADD3 R38, PT, PT, R10, R38, R39 ;  /* 0x000000260a267210 */ /* 0x000fce0007ffe027 */
[----:B------:R-:W-:Y:S05]  /*0a70*/  @P1 BRA `(.L_x_17) ;  /* 0x0000000c00541947 */ /* 0x000fea0003800000 */
[----:B------:R-:W0:Y:S01]  /*0a80*/  LDC.64 R10, c[0x0][0x390] ;  /* 0x0000e400ff0a7b82 */ /* 0x000e220000000a00 */
[----:B------:R-:W-:-:S05]  /*0a90*/  IMAD.MOV.U32 R8, RZ, RZ, 0x65 ;  /* 0x00000065ff087424 */ /* 0x000fca00078e00ff */
[----:B0-----:R0:W-:Y:S01]  /*0aa0*/  ST.E.64.STRONG.GPU desc[UR12][R10.64+0x100], R8 ;  /* 0x000100080a007985 */ /* 0x0011e2000c10fb0c */
[----:B------:R-:W-:Y:S05]  /*0ab0*/  BRA `(.L_x_17) ;  /* 0x0000000c00447947 */ /* 0x000fea0003800000 */
.L_x_16:
        /* <DEDUP_REMOVED lines=20> */
[----:B-----5:R-:W0:Y:S02]  /*0c00*/  SHFL.UP P0, R39, R40, 0x10, RZ ;  /* 0x0600000028277989 */ /* 0x020e2400000000ff */
[----:B0-----:R-:W-:Y:S01]  /*0c10*/  @P0 IMAD.IADD R39, R40, 0x1, R39 ;  /* 0x0000000128270824 */ /* 0x001fe200078e0227 */
[----:B------:R-:W-:-:S04]  /*0c20*/  ISETP.NE.AND P0, PT, R36, 0x2, PT ;  /* 0x000000022400780c */ /* 0x000fc80003f05270 */
[----:B------:R-:W-:Y:S01]  /*0c30*/  @!P1 STS [R42+0x10], R39 ;  /* 0x000010272a009388 */ /* 0x000fe20000000800 */
[----:B------:R-:W-:Y:S01]  /*0c40*/  BAR.SYNC.DEFER_BLOCKING 0x0 ;  /* 0x0000000000007b1d */ /* 0x000fe20000010000 */
[----:B------:R-:W-:-:S05]  /*0c50*/  ISETP.NE.AND P1, PT, R36, 0xc, PT ;  /* 0x0000000c2400780c */ /* 0x000fca0003f25270 */
[----:B------:R-:W0:Y:S04]  /*0c60*/  LDS.128 R8, [UR4+0x10] ;  /* 0x00001004ff087984 */ /* 0x000e280008000c00 */
[----:B------:R-:W1:Y:S04]  /*0c70*/  LDS.128 R12, [UR4+0x20] ;  /* 0x00002004ff0c7984 */ /* 0x000e680008000c00 */
[----:B------:R-:W2:Y:S01]  /*0c80*/  LDS.128 R16, [UR4+0x30] ;  /* 0x00003004ff107984 */ /* 0x000ea20008000c00 */
[----:B0-----:R-:W-:-:S04]  /*0c90*/  IMAD.IADD R9, R8, 0x1, R9 ;  /* 0x0000000108097824 */ /* 0x001fc800078e0209 */
[----:B------:R-:W-:Y:S01]  /*0ca0*/  IMAD.IADD R10, R10, 0x1, R9 ;  /* 0x000000010a0a7824 */ /* 0x000fe200078e0209 */
[----:B------:R-:W-:Y:S02]  /*0cb0*/  SEL R8, R9, R8, !P0 ;  /* 0x0000000809087207 */ /* 0x000fe40004000000 */
[----:B------:R-:W-:Y:S01]  /*0cc0*/  ISETP.NE.AND P0, PT, R36, 0x3, PT ;  /* 0x000000032400780c */ /* 0x000fe20003f05270 */
[----:B------:R-:W-:Y:S01]  /*0cd0*/  IMAD.IADD R11, R11, 0x1, R10 ;  /* 0x000000010b0b7824 */ /* 0x000fe200078e020a */
[----:B------:R-:W0:Y:S02]  /*0ce0*/  LDS R9, [UR4+0x40] ;  /* 0x00004004ff097984 */ /* 0x000e240008000800 */
        /* <DEDUP_REMOVED lines=13> */
[----:B------:R-:W-:-:S03]  /*0dc0*/  IMAD.IADD R17, R17, 0x1, R16 ;  /* 0x0000000111117824 */ /* 0x000fc600078e0210 */
[----:B------:R-:W-:Y:S01]  /*0dd0*/  SEL R8, R14, R8, !P0 ;  /* 0x000000080e087207 */ /* 0x000fe20004000000 */
[----:B------:R-:W-:Y:S01]  /*0de0*/  IMAD.IADD R18, R18, 0x1, R17 ;  /* 0x0000000112127824 */ /* 0x000fe200078e0211 */
[----:B------:R-:W-:-:S03]  /*0df0*/  ISETP.NE.AND P0, PT, R36, 0x8, PT ;  /* 0x000000082400780c */ /* 0x000fc60003f05270 */
[----:B------:R-:W-:Y:S01]  /*0e00*/  IMAD.IADD R19, R19, 0x1, R18 ;  /* 0x0000000113137824 */ /* 0x000fe200078e0212 */
[----:B------:R-:W-:Y:S02]  /*0e10*/  SEL R8, R15, R8, !P0 ;  /* 0x000000080f087207 */ /* 0x000fe40004000000 */
[----:B------:R-:W-:-:S04]  /*0e20*/  ISETP.NE.AND P0, PT, R36, 0x9, PT ;  /* 0x000000092400780c */ /* 0x000fc80003f05270 */
[----:B------:R-:W-:Y:S02]  /*0e30*/  SEL R8, R16, R8, !P0 ;  /* 0x0000000810087207 */ /* 0x000fe40004000000 */
[----:B------:R-:W-:Y:S01]  /*0e40*/  ISETP.NE.AND P0, PT, R36, 0xa, PT ;  /* 0x0000000a2400780c */ /* 0x000fe20003f05270 */
[----:B0-----:R-:W-:-:S03]  /*0e50*/  IMAD.IADD R9, R19, 0x1, R9 ;  /* 0x0000000113097824 */ /* 0x001fc600078e0209 */
[----:B------:R-:W-:Y:S01]  /*0e60*/  SEL R8, R17, R8, !P0 ;  /* 0x0000000811087207 */ /* 0x000fe20004000000 */
[----:B------:R-:W-:Y:S01]  /*0e70*/  IMAD.IADD R17, R39, 0x1, -R38 ;  /* 0x0000000127117824 */ /* 0x000fe200078e0a26 */
[----:B------:R-:W-:-:S04]  /*0e80*/  ISETP.NE.AND P0, PT, R36, 0xb, PT ;  /* 0x0000000b2400780c */ /* 0x000fc80003f05270 */
[----:B------:R-:W-:Y:S02]  /*0e90*/  SEL R8, R18, R8, !P0 ;  /* 0x0000000812087207 */ /* 0x000fe40004000000 */
[----:B------:R-:W-:Y:S02]  /*0ea0*/  ISETP.GT.U32.AND P0, PT, R35, 0x1f, PT ;  /* 0x0000001f2300780c */ /* 0x000fe40003f04070 */
[----:B------:R-:W-:Y:S02]  /*0eb0*/  SEL R11, R17, RZ, P2 ;  /* 0x000000ff110b7207 */ /* 0x000fe40001000000 */
[----:B------:R-:W-:Y:S02]  /*0ec0*/  SEL R8, R19, R8, !P1 ;  /* 0x0000000813087207 */ /* 0x000fe40004800000 */
[----:B------:R-:W-:-:S03]  /*0ed0*/  ISETP.GE.U32.AND P1, PT, R35, 0x20, PT ;  /* 0x000000202300780c */ /* 0x000fc60003f26070 */
[----:B------:R-:W-:-:S05]  /*0ee0*/  IMAD.IADD R38, R8, 0x1, R11 ;  /* 0x0000000108267824 */ /* 0x000fca00078e020b */
[----:B------:R-:W-:Y:S01]  /*0ef0*/  SEL R17, R17, R38, !P1 ;  /* 0x0000002611117207 */ /* 0x000fe20004800000 */
[----:B------:R-:W-:Y:S06]  /*0f00*/  @P0 BRA `(.L_x_18) ;  /* 0x00000008000c0947 */ /* 0x000fec0003800000 */
[----:B------:R-:W0:Y:S01]  /*0f10*/  LDC.64 R14, c[0x0][0x390] ;  /* 0x0000e400ff0e7b82 */ /* 0x000e220000000a00 */
[----:B------:R-:W-:Y:S01]  /*0f20*/  ISETP.NE.AND P1, PT, R35, RZ, PT ;  /* 0x000000ff2300720c */ /* 0x000fe20003f25270 */
[----:B------:R-:W-:Y:S01]  /*0f30*/  IMAD.U32 R45, RZ, RZ, UR6 ;  /* 0x00000006ff2d7e24 */ /* 0x000fe2000f8e00ff */
[----:B------:R-:W-:-:S05]  /*0f40*/  LOP3.LUT R18, RZ, R35, RZ, 0x33, !PT ;  /* 0x00000023ff127212 */ /* 0x000fca00078e33ff */
[----:B------:R-:W-:-:S06]  /*0f50*/  VIADD R18, R18, UR6 ;  /* 0x0000000612127c36 */ /* 0x000fcc0008000000 */
[----:B------:R-:W-:Y:S01]  /*0f60*/  @!P1 IMAD.MOV.U32 R8, RZ, RZ, 0x64 ;  /* 0x00000064ff089424 */ /* 0x000fe200078e00ff */
[----:B------:R1:W-:Y:S01]  /*0f70*/  @!P1 STS [UR4+0xc], R9 ;  /* 0x00000c09ff009988 */ /* 0x0003e20008000804 */
[----:B0-----:R-:W-:-:S04]  /*0f80*/  IMAD.WIDE R44, R45, 0x8, R14 ;  /* 0x000000082d2c7825 */ /* 0x001fc800078e020e */
[----:B------:R-:W-:Y:S01]  /*0f90*/  IMAD.WIDE R14, R18, 0x8, R14 ;  /* 0x00000008120e7825 */ /* 0x000fe200078e020e */
[----:B------:R1:W-:Y:S01]  /*0fa0*/  @!P1 ST.E.64.STRONG.GPU desc[UR12][R44.64+0x100], R8 ;  /* 0x000100082c009985 */ /* 0x0003e2000c10fb0c */
[----:B------:R-:W-:Y:S05]  /*0fb0*/  NANOSLEEP 0x226 ;  /* 0x000002260000795d */ /* 0x000fea0003800000 */
[----:B------:R-:W2:Y:S01]  /*0fc0*/  LD.E.64.STRONG.GPU R12, desc[UR12][R14.64+0x100] ;  /* 0x0001000c0e0c7980 */ /* 0x000ea2000c10fb00 */
[----:B------:R-:W-:Y:S01]  /*0fd0*/  UMOV UR5, 0xffffffff ;  /* 0xffffffff00057882 */ /* 0x000fe20000000000 */
[----:B--2---:R-:W-:Y:S02]  /*0fe0*/  ISETP.NE.AND P0, PT, R12, 0x63, PT ;  /* 0x000000630c00780c */ /* 0x004fe40003f05270 */
[----:B-1----:R-:W-:Y:S11]  /*0ff0*/  BRA.DIV UR5, `(.L_x_19) ;  /* 0x0000002e05bc7947 */ /* 0x002ff6000b800000 */
[----:B------:R-:W-:-:S13]  /*1000*/  VOTE.ANY P0, !P0 ;  /* 0x0000000000ff7806 */ /* 0x000fda0004000100 */
.L_x_48:
[----:B------:R-:W-:Y:S05]  /*1010*/  @!P0 BRA `(.L_x_20) ;  /* 0x0000000000248947 */ /* 0x000fea0003800000 */
[----:B------:R-:W-:-:S07]  /*1020*/  IMAD.MOV.U32 R8, RZ, RZ, 0x1de ;  /* 0x000001deff087424 */ /* 0x000fce00078e00ff */
.L_x_22:
[----:B------:R-:W-:Y:S05]  /*1030*/  NANOSLEEP R8 ;  /* 0x000000080000735d */ /* 0x000fea0003800000 */
[----:B------:R-:W2:Y:S01]  /*1040*/  LD.E.64.STRONG.GPU R12, desc[UR12][R14.64+0x100] ;  /* 0x0001000c0e0c7980 */ /* 0x000ea2000c10fb00 */
[----:B------:R-:W-:Y:S01]  /*1050*/  UMOV UR5, 0xffffffff ;  /* 0xffffffff00057882 */ /* 0x000fe20000000000 */
[----:B------:R-:W-:Y:S02]  /*1060*/  SHF.R.U32.HI R8, RZ, 0x1, R8 ;  /* 0x00000001ff087819 */ /* 0x000fe40000011608 */
[----:B--2---:R-:W-:Y:S01]  /*1070*/  ISETP.NE.AND P0, PT, R12, 0x63, PT ;  /* 0x000000630c00780c */ /* 0x004fe20003f05270 */
[----:B------:R-:W-:-:S12]  /*1080*/  BRA.DIV UR5, `(.L_x_21) ;  /* 0x0000002e05b87947 */ /* 0x000fd8000b800000 */
[----:B------:R-:W-:-:S13]  /*1090*/  VOTE.ANY P0, !P0 ;  /* 0x0000000000ff7806 */ /* 0x000fda0004000100 */
.L_x_51:
[----:B------:R-:W-:Y:S05]  /*10a0*/  @P0 BRA `(.L_x_22) ;  /* 0xfffffffc00e00947 */ /* 0x000fea000383ffff */
.L_x_20:
[----:B------:R-:W-:Y:S01]  /*10b0*/  UMOV UR5, 0xffffffff ;  /* 0xffffffff00057882 */ /* 0x000fe20000000000 */
[----:B------:R-:W-:Y:S02]  /*10c0*/  ISETP.NE.AND P0, PT, R12, 0x65, PT ;  /* 0x000000650c00780c */ /* 0x000fe40003f05270 */
[----:B------:R-:W-:Y:S11]  /*10d0*/  BRA.DIV UR5, `(.L_x_23) ;  /* 0x0000002e05c47947 */ /* 0x000ff6000b800000 */
[----:B------:R-:W0:Y:S01]  /*10e0*/  S2R R8, SR_GEMASK ;  /* 0x0000000000087919 */ /* 0x000e220000003c00 */
[----:B------:R-:W-:Y:S01]  /*10f0*/  VOTE.ANY R10, PT, !P0 ;  /* 0x00000000000a7806 */ /* 0x000fe200040e0100 */
[C---:B------:R-:W-:Y:S02]  /*1100*/  VIADD R38, R37.reuse, 0x2 ;  /* 0x0000000225267836 */ /* 0x040fe40000000000 */
[----:B------:R-:W-:Y:S01]  /*1110*/  VIADD R39, R37, 0x10 ;  /* 0x0000001025277836 */ /* 0x000fe20000000000 */
[----:B0-----:R-:W-:-:S05]  /*1120*/  LOP3.LUT R10, R10, 0x80000000, R8, 0xec, !PT ;  /* 0x800000000a0a7812 */ /* 0x001fca00078eec08 */
[----:B------:R-:W-:-:S05]  /*1130*/  VIADD R11, R10, 0xffffffff ;  /* 0xffffffff0a0b7836 */ /* 0x000fca0000000000 */
[----:B------:R-:W-:-:S04]  /*1140*/  LOP3.LUT R11, R10, R11, RZ, 0xc, !PT ;  /* 0x0000000b0a0b7212 */ /* 0x000fc800078e0cff */
[----:B------:R-:W0:Y:S02]  /*1150*/  POPC R15, R11 ;  /* 0x0000000b000f7309 */ /* 0x000e240000000000 */
[----:B0-----:R-:W0:Y:S01]  /*1160*/  SHFL.DOWN PT, R16, R13, 0x1, R15 ;  /* 0x082000000d107989 */ /* 0x001e2200000e000f */
[-C--:B------:R-:W-:Y:S02]  /*1170*/  ISETP.GE.AND P0, PT, R37, R15.reuse, PT ;  /* 0x0000000f2500720c */ /* 0x080fe40003f06270 */
[-C--:B------:R-:W-:Y:S02]  /*1180*/  ISETP.GT.AND P2, PT, R39, R15.reuse, PT ;  /* 0x0000000f2700720c */ /* 0x080fe40003f44270 */
[----:B0-----:R-:W-:Y:S02]  /*1190*/  SEL R16, R16, RZ, !P0 ;  /* 0x000000ff10107207 */ /* 0x001fe40004000000 */
[----:B------:R-:W-:-:S03]  /*11a0*/  ISETP.GT.AND P0, PT, R38, R15, PT ;  /* 0x0000000f2600720c */ /* 0x000fc60003f04270 */
[----:B------:R-:W-:-:S05]  /*11b0*/  IMAD.IADD R36, R16, 0x1, R13 ;  /* 0x0000000110247824 */ /* 0x000fca00078e020d */
[----:B------:R-:W0:Y:S02]  /*11c0*/  SHFL.DOWN PT, R16, R36, 0x2, R15 ;  /* 0x0840000024107989 */ /* 0x000e2400000e000f */
[----:B0-----:R-:W-:-:S05]  /*11d0*/  SEL R19, R16, RZ, !P0 ;  /* 0x000000ff10137207 */ /* 0x001fca0004000000 */
[----:B------:R-:W-:Y:S02]  /*11e0*/  IMAD.IADD R40, R36, 0x1, R19 ;  /* 0x0000000124287824 */ /* 0x000fe400078e0213 */
[C---:B------:R-:W-:Y:S02]  /*11f0*/  VIADD R19, R37.reuse, 0x4 ;  /* 0x0000000425137836 */ /* 0x040fe40000000000 */
[----:B------:R-:W-:Y:S01]  /*1200*/  VIADD R36, R37, 0x8 ;  /* 0x0000000825247836 */ /* 0x000fe20000000000 */
[----:B------:R-:W0:Y:S02]  /*1210*/  SHFL.DOWN PT, R16, R40, 0x4, R15 ;  /* 0x0880000028107989 */ /* 0x000e2400000e000f */
[----:B------:R-:W-:-:S04]  /*1220*/  ISETP.GT.AND P0, PT, R19, R15, PT ;  /* 0x0000000f1300720c */ /* 0x000fc80003f04270 */
[----:B0-----:R-:W-:Y:S02]  /*1230*/  SEL R11, R16, RZ, !P0 ;  /* 0x000000ff100b7207 */ /* 0x001fe40004000000 */
[----:B------:R-:W-:-:S03]  /*1240*/  ISETP.GT.AND P0, PT, R36, R15, PT ;  /* 0x0000000f2400720c */ /* 0x000fc60003f04270 */
[----:B------:R-:W-:Y:S02]  /*1250*/  IMAD.IADD R42, R40, 0x1, R11 ;  /* 0x00000001282a7824 */ /* 0x000fe400078e020b */
[----:B------:R-:W0:Y:S03]  /*1260*/  LDC.64 R10, c[0x0][0x390] ;  /* 0x0000e400ff0a7b82 */ /* 0x000e260000000a00 */
[----:B------:R-:W1:Y:S02]  /*1270*/  SHFL.DOWN PT, R16, R42, 0x8, R15 ;  /* 0x090000002a107989 */ /* 0x000e6400000e000f */
[----:B-1----:R-:W-:Y:S02]  /*1280*/  SEL R41, R16, RZ, !P0 ;  /* 0x000000ff10297207 */ /* 0x002fe40004000000 */
[----:B------:R-:W-:-:S03]  /*1290*/  ISETP.NE.AND P0, PT, R12, 0x65, PT ;  /* 0x000000650c00780c */ /* 0x000fc60003f05270 */
[----:B------:R-:W-:Y:S01]  /*12a0*/  IMAD.IADD R41, R42, 0x1, R41 ;  /* 0x000000012a297824 */ /* 0x000fe200078e0229 */
[----:B0-----:R-:W-:-:S04]  /*12b0*/  IADD3 R42, P3, PT, R10, 0x100, RZ ;  /* 0x000001000a2a7810 */ /* 0x001fc80007f7e0ff */
[----:B------:R-:W0:Y:S01]  /*12c0*/  SHFL.DOWN PT, R16, R41, 0x10, R15 ;  /* 0x0a00000029107989 */ /* 0x000e2200000e000f */
[----:B------:R-:W-:-:S04]  /*12d0*/  IMAD.X R43, RZ, RZ, R11, P3 ;  /* 0x000000ffff2b7224 */ /* 0x000fc800018e060b */
[----:B------:R-:W-:Y:S02]  /*12e0*/  VOTE.ALL P0, P0 ;  /* 0x0000000000ff7806 */ /* 0x000fe40000000000 */
[----:B0-----:R-:W-:-:S05]  /*12f0*/  SEL R16, R16, RZ, !P2 ;  /* 0x000000ff10107207 */ /* 0x001fca0005000000 */
[----:B------:R-:W-:-:S07]  /*1300*/  IMAD.IADD R40, R41, 0x1, R16 ;  /* 0x0000000129287824 */ /* 0x000fce00078e0210 */
.L_x_60:
[----:B------:R-:W-:Y:S05]  /*1310*/  @!P0 BRA `(.L_x_24) ;  /* 0x0000000000cc8947 */ /* 0x000fea0003800000 */
[----:B------:R-:W-:-:S07]  /*1320*/  IMAD.MOV.U32 R11, RZ, RZ, 0x1de ;  /* 0x000001deff0b7424 */ /* 0x000fce00078e00ff */
.L_x_30:
[----:B------:R-:W-:-:S05]  /*1330*/  IMAD.WIDE R14, R18, 0x8, R42 ;  /* 0x00000008120e7825 */ /* 0x000fca00078e022a */
[----:B------:R-:W2:Y:S01]  /*1340*/  LD.E.64.STRONG.GPU R12, desc[UR12][R14.64+-0x100] ;  /* 0xffff000c0e0c7980 */ /* 0x000ea2000c10fb00 */
[----:B------:R-:W-:Y:S05]  /*1350*/  YIELD ;  /* 0x0000000000007946 */ /* 0x000fea0003800000 */
[----:B------:R-:W-:Y:S01]  /*1360*/  UMOV UR5, 0xffffffff ;  /* 0xffffffff00057882 */ /* 0x000fe20000000000 */
[----:B------:R-:W-:Y:S02]  /*1370*/  SHF.R.U32.HI R11, RZ, 0x1, R11 ;  /* 0x00000001ff0b7819 */ /* 0x000fe4000001160b */
[----:B--2---:R-:W-:Y:S01]  /*1380*/  ISETP.NE.AND P0, PT, R12, 0x63, PT ;  /* 0x000000630c00780c */ /* 0x004fe20003f05270 */
[----:B------:R-:W-:-:S12]  /*1390*/  BRA.DIV UR5, `(.L_x_25) ;  /* 0x0000003205147947 */ /* 0x000fd8000b800000 */
[----:B------:R-:W-:-:S13]  /*13a0*/  VOTE.ANY P0, !P0 ;  /* 0x0000000000ff7806 */ /* 0x000fda0004000100 */
.L_x_63:
[----:B------:R-:W-:Y:S05]  /*13b0*/  @!P0 BRA `(.L_x_26) ;  /* 0x0000000000248947 */ /* 0x000fea0003800000 */
[----:B------:R-:W-:-:S07]  /*13c0*/  IMAD.MOV.U32 R16, RZ, RZ, R11 ;  /* 0x000000ffff107224 */ /* 0x000fce00078e000b */
.L_x_28:
[----:B------:R-:W-:Y:S05]  /*13d0*/  NANOSLEEP R16 ;  /* 0x000000100000735d */ /* 0x000fea0003800000 */
[----:B------:R-:W2:Y:S01]  /*13e0*/  LD.E.64.STRONG.GPU R12, desc[UR12][R14.64+-0x100] ;  /* 0xffff000c0e0c7980 */ /* 0x000ea2000c10fb00 */
[----:B------:R-:W-:Y:S01]  /*13f0*/  UMOV UR5, 0xffffffff ;  /* 0xffffffff00057882 */ /* 0x000fe20000000000 */
[----:B------:R-:W-:Y:S02]  /*1400*/  SHF.R.U32.HI R16, RZ, 0x1, R16 ;  /* 0x00000001ff107819 */ /* 0x000fe40000011610 */
[----:B--2---:R-:W-:Y:S01]  /*1410*/  ISETP.NE.AND P0, PT, R12, 0x63, PT ;  /* 0x000000630c00780c */ /* 0x004fe20003f05270 */
[----:B------:R-:W-:-:S12]  /*1420*/  BRA.DIV UR5, `(.L_x_27) ;  /* 0x0000003205107947 */ /* 0x000fd8000b800000 */
[----:B------:R-:W-:-:S13]  /*1430*/  VOTE.ANY P0, !P0 ;  /* 0x0000000000ff7806 */ /* 0x000fda0004000100 */
.L_x_66:
[----:B------:R-:W-:Y:S05]  /*1440*/  @P0 BRA `(.L_x_28) ;  /* 0xfffffffc00e00947 */ /* 0x000fea000383ffff */
.L_x_26:
[----:B------:R-:W-:Y:S01]  /*1450*/  UMOV UR5, 0xffffffff ;  /* 0xffffffff00057882 */ /* 0x000fe20000000000 */
[----:B------:R-:W-:Y:S02]  /*1460*/  ISETP.NE.AND P0, PT, R12, 0x65, PT ;  /* 0x000000650c00780c */ /* 0x000fe40003f05270 */
[----:B------:R-:W-:Y:S11]  /*1470*/  BRA.DIV UR5, `(.L_x_29) ;  /* 0x00000032051c7947 */ /* 0x000ff6000b800000 */
[----:B------:R-:W-:Y:S01]  /*1480*/  VOTE.ANY R10, PT, !P0 ;  /* 0x00000000000a7806 */ /* 0x000fe200040e0100 */
[----:B------:R-:W-:-:S03]  /*1490*/  VIADD R18, R18, 0xffffffe0 ;  /* 0xffffffe012127836 */ /* 0x000fc60000000000 */
[----:B------:R-:W-:-:S05]  /*14a0*/  LOP3.LUT R10, R10, 0x80000000, R8, 0xec, !PT ;  /* 0x800000000a0a7812 */ /* 0x000fca00078eec08 */
[----:B------:R-:W-:-:S05]  /*14b0*/  VIADD R15, R10, 0xffffffff ;  /* 0xffffffff0a0f7836 */ /* 0x000fca0000000000 */
[----:B------:R-:W-:-:S06]  /*14c0*/  LOP3.LUT R15, R10, R15, RZ, 0xc, !PT ;  /* 0x0000000f0a0f7212 */ /* 0x000fcc00078e0cff */
        /* <DEDUP_REMOVED lines=17> */
[----:B------:R-:W-:-:S03]  /*15e0*/  ISETP.NE.AND P0, PT, R12, 0x65, PT ;  /* 0x000000650c00780c */ /* 0x000fc60003f05270 */
[----:B------:R-:W-:-:S05]  /*15f0*/  IMAD.IADD R41, R13, 0x1, R16 ;  /* 0x000000010d297824 */ /* 0x000fca00078e0210 */
[----:B------:R-:W0:Y:S05]  /*1600*/  SHFL.DOWN PT, R16, R41, 0x10, R15 ;  /* 0x0a00000029107989 */ /* 0x000e2a00000e000f */
[----:B------:R-:W-:Y:S02]  /*1610*/  VOTE.ALL P0, P0 ;  /* 0x0000000000ff7806 */ /* 0x000fe40000000000 */
[----:B0-----:R-:W-:-:S04]  /*1620*/  SEL R16, R16, RZ, !P2 ;  /* 0x000000ff10107207 */ /* 0x001fc80005000000 */
[----:B------:R-:W-:-:S07]  /*1630*/  IADD3 R40, PT, PT, R41, R16, R40 ;  /* 0x0000001029287210 */ /* 0x000fce0007ffe028 */
.L_x_75:
[----:B------:R-:W-:Y:S05]  /*1640*/  @P0 BRA `(.L_x_30) ;  /* 0xfffffffc00380947 */ /* 0x000fea000383ffff */
.L_x_24:
[----:B------:R-:W-:Y:S01]  /*1650*/  ISETP.NE.AND P0, PT, R37, RZ, PT ;  /* 0x000000ff2500720c */ /* 0x000fe20003f05270 */
[----:B------:R-:W0:Y:S01]  /*1660*/  @!P1 S2R R11, SR_CgaCtaId ;  /* 0x00000000000b9919 */ /* 0x000e220000008800 */
[----:B------:R-:W-:Y:S01]  /*1670*/  @!P1 MOV R10, 0x400 ;  /* 0x00000400000a9802 */ /* 0x000fe20000000f00 */
[----:B------:R-:W-:Y:S02]  /*1680*/  @!P1 IMAD.IADD R9, R9, 0x1, R40 ;  /* 0x0000000109099824 */ /* 0x000fe400078e0228 */
[----:B------:R-:W-:Y:S02]  /*1690*/  @!P1 IMAD.MOV.U32 R8, RZ, RZ, 0x65 ;  /* 0x00000065ff089424 */ /* 0x000fe400078e00ff */
[----:B------:R-:W-:-:S03]  /*16a0*/  IMAD.MOV.U32 R38, RZ, RZ, R17 ;  /* 0x000000ffff267224 */ /* 0x000fc600078e0011 */
[----:B------:R1:W-:Y:S03]  /*16b0*/  @!P1 ST.E.64.STRONG.GPU desc[UR12][R44.64+0x100], R8 ;  /* 0x000100082c009985 */ /* 0x0003e6000c10fb0c */
[----:B------:R-:W-:Y:S01]  /*16c0*/  @!P0 MOV R12, 0x400 ;  /* 0x00000400000c8802 */ /* 0x000fe20000000f00 */
[----:B------:R-:W2:Y:S01]  /*16d0*/  @!P0 S2R R13, SR_CgaCtaId ;  /* 0x00000000000d8919 */ /* 0x000ea20000008800 */
[----:B------:R-:W-:Y:S01]  /*16e0*/  @!P0 IMAD.MOV.U32 R38, RZ, RZ, R40 ;  /* 0x000000ffff268224 */ /* 0x000fe200078e0028 */
[----:B0-----:R-:W-:-:S05]  /*16f0*/  @!P1 LEA R10, R11, R10, 0x18 ;  /* 0x0000000a0b0a9211 */ /* 0x001fca00078ec0ff */
[----:B------:R1:W-:Y:S04]  /*1700*/  @!P1 STS [R10+0x8], R9 ;  /* 0x000008090a009388 */ /* 0x0003e80000000800 */
[----:B------:R1:W-:Y:S01]  /*1710*/  @!P1 STS [R10+0x4], R40 ;  /* 0x000004280a009388 */ /* 0x0003e20000000800 */
[----:B--2---:R-:W-:-:S05]  /*1720*/  @!P0 LEA R13, R13, R12, 0x18 ;  /* 0x0000000c0d0d8211 */ /* 0x004fca00078ec0ff */
[----:B------:R1:W-:Y:S02]  /*1730*/  @!P0 STS [R13+0x54], R40 ;  /* 0x000054280d008388 */ /* 0x0003e40000000800 */
.L_x_18:
[----:B------:R-:W-:Y:S05]  /*1740*/  WARPSYNC.ALL ;  /* 0x0000000000007948 */ /* 0x000fea0003800000 */
[----:B------:R-:W0:Y:S08]  /*1750*/  S2UR UR7, SR_CgaCtaId ;  /* 0x00000000000779c3 */ /* 0x000e300000008800 */
[----:B------:R-:W-:Y:S01]  /*1760*/  BAR.SYNC.DEFER_BLOCKING 0x0 ;  /* 0x0000000000007b1d */ /* 0x000fe20000010000 */
[----:B------:R-:W-:-:S05]  /*1770*/  ISETP.NE.AND P0, PT, R35, RZ, PT ;  /* 0x000000ff2300720c */ /* 0x000fca0003f05270 */
[----:B------:R-:W-:Y:S02]  /*1780*/  UMOV UR5, 0x400 ;  /* 0x0000040000057882 */ /* 0x000fe40000000000 */
[----:B0-----:R-:W-:-:S09]  /*1790*/  ULEA UR5, UR7, UR5, 0x18 ;  /* 0x0000000507057291 */ /* 0x001fd2000f8ec0ff */
[----:B-1----:R-:W0:Y:S02]  /*17a0*/  LDS R8, [UR5+0x54] ;  /* 0x00005405ff087984 */ /* 0x002e240008000800 */
[----:B0-----:R-:W-:-:S05]  /*17b0*/  SEL R9, R8, RZ, P0 ;  /* 0x000000ff08097207 */ /* 0x001fca0000000000 */
[----:B------:R-:W-:-:S07]  /*17c0*/  IMAD.IADD R38, R9, 0x1, R38 ;  /* 0x0000000109267824 */ /* 0x000fce00078e0226 */
.L_x_17:
[----:B------:R-:W-:Y:S05]  /*17d0*/  BSYNC.RECONVERGENT B0 ;  /* 0x0000000000007941 */ /* 0x000fea0003800200 */
.L_x_15:
[----:B------:R-:W-:Y:S01]  /*17e0*/  IMAD.IADD R32, R32, 0x1, R38 ;  /* 0x0000000120207824 */ /* 0x000fe200078e0226 */
[----:B------:R-:W-:Y:S03]  /*17f0*/  BAR.SYNC.DEFER_BLOCKING 0x0 ;  /* 0x0000000000007b1d */ /* 0x000fe60000010000 */
[----:B------:R-:W-:-:S03]  /*1800*/  IMAD.IADD R29, R29, 0x1, R32 ;  /* 0x000000011d1d7824 */ /* 0x000fc600078e0220 */
[----:B------:R-:W1:Y:S01]  /*1810*/  LDCU.64 UR8, c[0x0][0x388] ;  /* 0x00007100ff0877ac */ /* 0x000e620008000a00 */
[----:B------:R-:W-:-:S04]  /*1820*/  IMAD.IADD R28, R28, 0x1, R29 ;  /* 0x000000011c1c7824 */ /* 0x000fc800078e021d */
[----:B------:R-:W-:-:S04]  /*1830*/  IMAD.IADD R27, R27, 0x1, R28 ;  /* 0x000000011b1b7824 */ /* 0x000fc800078e021c */
[----:B------:R-:W-:-:S04]  /*1840*/  IMAD.IADD R26, R26, 0x1, R27 ;  /* 0x000000011a1a7824 */ /* 0x000fc800078e021b */
[----:B------:R-:W-:-:S04]  /*1850*/  IMAD.IADD R25, R25, 0x1, R26 ;  /* 0x0000000119197824 */ /* 0x000fc800078e021a */
[----:B------:R-:W-:Y:S01]  /*1860*/  IMAD.IADD R24, R24, 0x1, R25 ;  /* 0x0000000118187824 */ /* 0x000fe200078e0219 */
[----:B------:R-:W-:Y:S03]  /*1870*/  STS [R33], R38 ;  /* 0x0000002621007388 */ /* 0x000fe60000000800 */
[----:B------:R-:W-:Y:S01]  /*1880*/  IMAD.IADD R23, R23, 0x1, R24 ;  /* 0x0000000117177824 */ /* 0x000fe200078e0218 */
[----:B------:R-:W-:Y:S03]  /*1890*/  STS [R33+0x4], R32 ;  /* 0x0000042021007388 */ /* 0x000fe60000000800 */
        /* <DEDUP_REMOVED lines=19> */
[----:B------:R-:W-:Y:S04]  /*19d0*/  STS [R33+0x2c], R20 ;  /* 0x00002c1421007388 */ /* 0x000fe80000000800 */
[----:B------:R-:W-:Y:S04]  /*19e0*/  STS [R33+0x30], R7 ;  /* 0x0000300721007388 */ /* 0x000fe80000000800 */
[----:B------:R-:W-:Y:S04]  /*19f0*/  STS [R33+0x34], R6 ;  /* 0x0000340621007388 */ /* 0x000fe80000000800 */
[----:B------:R-:W-:Y:S04]  /*1a00*/  STS [R33+0x38], R5 ;  /* 0x0000380521007388 */ /* 0x000fe80000000800 */
[----:B------:R-:W-:Y:S04]  /*1a10*/  STS [R33+0x3c], R4 ;  /* 0x00003c0421007388 */ /* 0x000fe80000000800 */
[----:B------:R-:W-:Y:S04]  /*1a20*/  STS [R33+0x40], R3 ;  /* 0x0000400321007388 */ /* 0x000fe80000000800 */
[----:B------:R1:W-:Y:S04]  /*1a30*/  STS [R33+0x44], R2 ;  /* 0x0000440221007388 */ /* 0x0003e80000000800 */
[----:B------:R-:W-:Y:S01]  /*1a40*/  STS [R33+0x48], R0 ;  /* 0x0000480021007388 */ /* 0x000fe20000000800 */
[----:B------:R-:W-:-:S03]  /*1a50*/  NOP ;  /* 0x0000000000007918 */ /* 0x000fc60000000000 */
[----:B0-----:R-:W0:Y:S01]  /*1a60*/  LDS R9, [R34] ;  /* 0x0000000022097984 */ /* 0x001e220000000800 */
[----:B-1----:R-:W-:-:S03]  /*1a70*/  IADD3 R2, P0, PT, R31, UR8, RZ ;  /* 0x000000081f027c10 */ /* 0x002fc6000ff1e0ff */
[----:B------:R-:W1:Y:S01]  /*1a80*/  LDS R7, [R34+0x80] ;  /* 0x0000800022077984 */ /* 0x000e620000000800 */
[----:B------:R-:W-:-:S03]  /*1a90*/  IADD3.X R3, PT, PT, R30, UR9, RZ, P0, !PT ;  /* 0x000000091e037c10 */ /* 0x000fc600087fe4ff */
[----:B------:R-:W2:Y:S04]  /*1aa0*/  LDS R11, [R34+0x100] ;  /* 0x00010000220b7984 */ /* 0x000ea80000000800 */
[----:B------:R-:W3:Y:S04]  /*1ab0*/  LDS R13, [R34+0x180] ;  /* 0x00018000220d7984 */ /* 0x000ee80000000800 */
[----:B------:R-:W4:Y:S04]  /*1ac0*/  LDS R5, [R34+0x200] ;  /* 0x0002000022057984 */ /* 0x000f280000000800 */
[----:B------:R-:W5:Y:S04]  /*1ad0*/  LDS R15, [R34+0x280] ;  /* 0x00028000220f7984 */ /* 0x000f680000000800 */
        /* <DEDUP_REMOVED lines=13> */
[----:B0-----:R-:W-:Y:S04]  /*1bb0*/  STG.E desc[UR12][R2.64], R9 ;  /* 0x0000000902007986 */ /* 0x001fe8000c10190c */
[----:B-1----:R-:W-:Y:S04]  /*1bc0*/  STG.E desc[UR12][R2.64+0x80], R7 ;  /* 0x0000800702007986 */ /* 0x002fe8000c10190c */
[----:B--2---:R-:W-:Y:S04]  /*1bd0*/  STG.E desc[UR12][R2.64+0x100], R11 ;  /* 0x0001000b02007986 */ /* 0x004fe8000c10190c */
[----:B---3--:R-:W-:Y:S04]  /*1be0*/  STG.E desc[UR12][R2.64+0x180], R13 ;  /* 0x0001800d02007986 */ /* 0x008fe8000c10190c */
[----:B----4-:R-:W-:Y:S04]  /*1bf0*/  STG.E desc[UR12][R2.64+0x200], R5 ;  /* 0x0002000502007986 */ /* 0x010fe8000c10190c */
[----:B-----5:R-:W-:Y:S04]  /*1c00*/  STG.E desc[UR12][R2.64+0x280], R15 ;  /* 0x0002800f02007986 */ /* 0x020fe8000c10190c */
[----:B------:R-:W-:Y:S04]  /*1c10*/  STG.E desc[UR12][R2.64+0x300], R17 ;  /* 0x0003001102007986 */ /* 0x000fe8000c10190c */
        /* <DEDUP_REMOVED lines=11> */
[----:B------:R-:W-:Y:S01]  /*1cd0*/  STG.E desc[UR12][R2.64+0x900], R43 ;  /* 0x0009002b02007986 */ /* 0x000fe2000c10190c */
[----:B------:R-:W-:Y:S05]  /*1ce0*/  EXIT ;  /* 0x000000000000794d */ /* 0x000fea0003800000 */
.L_x_14:
[----:B------:R-:W-:-:S04]  /*1cf0*/  ISETP.NE.U32.AND P0, PT, RZ, UR7, PT ;  /* 0x00000007ff007c0c */ /* 0x000fc8000bf05070 */
[----:B------:R-:W-:-:S13]  /*1d00*/  ISETP.NE.AND.EX P0, PT, RZ, UR4, PT, P0 ;  /* 0x00000004ff007c0c */ /* 0x000fda000bf05300 */
[----:B------:R-:W-:Y:S05]  /*1d10*/  @!P0 EXIT ;  /* 0x000000000000894d */ /* 0x000fea0003800000 */
[----:B------:R-:W0:Y:S02]  /*1d20*/  LDCU.64 UR4, c[0x0][0x380] ;  /* 0x00007000ff0477ac */ /* 0x000e240008000a00 */
[----:B0-----:R-:W-:-:S06]  /*1d30*/  UIMAD.WIDE UR4, UR6, 0x7b80, UR4 ;  /* 0x00007b80060478a5 */ /* 0x001fcc000f8e0204 */
[----:B------:R-:W-:Y:S02]  /*1d40*/  IMAD.U32 R2, RZ, RZ, UR4 ;  /* 0x00000004ff027e24 */ /* 0x000fe4000f8e00ff */
[----:B------:R-:W-:-:S05]  /*1d50*/  IMAD.U32 R3, RZ, RZ, UR5 ;  /* 0x00000005ff037e24 */ /* 0x000fca000f8e00ff */
[----:B------:R0:W2:Y:S01]  /*1d60*/  LDG.E R0, desc[UR12][R2.64] ;  /* 0x0000000c02007981 */ /* 0x0000a2000c1e1900 */
[----:B------:R-:W3:Y:S02]  /*1d70*/  S2R R31, SR_TID.X ;  /* 0x00000000001f7919 */ /* 0x000ee40000002100 */
[C---:B---3--:R-:W-:Y:S02]  /*1d80*/  LOP3.LUT R30, R31.reuse, 0x1f, RZ, 0xc0, !PT ;  /* 0x0000001f1f1e7812 */ /* 0x048fe400078ec0ff */
[----:B------:R-:W-:-:S05]  /*1d90*/  LOP3.LUT R5, R31, 0x3e0, RZ, 0xc0, !PT ;  /* 0x000003e01f057812 */ /* 0x000fca00078ec0ff */
[----:B------:R-:W-:-:S04]  /*1da0*/  IMAD R30, R5, 0x13, R30 ;  /* 0x00000013051e7824 */ /* 0x000fc800078e021e */
[C---:B------:R-:W-:Y:S01]  /*1db0*/  VIADD R4, R30.reuse, 0x20 ;  /* 0x000000201e047836 */ /* 0x040fe20000000000 */
[C---:B------:R-:W-:Y:S01]  /*1dc0*/  ISETP.GE.U32.AND P1, PT, R30.reuse, UR7, PT ;  /* 0x000000071e007c0c */ /* 0x040fe2000bf26070 */
[C---:B------:R-:W-:Y:S01]  /*1dd0*/  VIADD R5, R30.reuse, 0x40 ;  /* 0x000000401e057836 */ /* 0x040fe20000000000 */
[C---:B0-----:R-:W-:Y:S01]  /*1de0*/  LEA R2, P0, R30.reuse, UR4, 0x2 ;  /* 0x000000041e027c11 */ /* 0x041fe2000f8010ff */
[----:B------:R-:W-:Y:S01]  /*1df0*/  VIADD R3, R30, 0x80 ;  /* 0x000000801e037836 */ /* 0x000fe20000000000 */
[----:B------:R-:W-:Y:S01]  /*1e00*/  ISETP.GE.U32.AND P2, PT, R4, UR7, PT ;  /* 0x0000000704007c0c */ /* 0x000fe2000bf46070 */
[C---:B------:R-:W-:Y:S01]  /*1e10*/  VIADD R4, R30.reuse, 0xa0 ;  /* 0x000000a01e047836 */ /* 0x040fe20000000000 */
[----:B------:R-:W-:Y:S01]  /*1e20*/  ISETP.GE.U32.AND P3, PT, R5, UR7, PT ;  /* 0x0000000705007c0c */ /* 0x000fe2000bf66070 */
[----:B------:R-:W-:Y:S01]  /*1e30*/  VIADD R5, R30, 0xc0 ;  /* 0x000000c01e057836 */ /* 0x000fe20000000000 */
[----:B------:R-:W-:Y:S01]  /*1e40*/  ISETP.GE.U32.AND P5, PT, R3, UR7, PT ;  /* 0x0000000703007c0c */ /* 0x000fe2000bfa6070 */
[----:B------:R-:W-:Y:S01]  /*1e50*/  IMAD.X R3, RZ, RZ, UR5, P0 ;  /* 0x00000005ff037e24 */ /* 0x000fe200080e06ff */
[----:B------:R-:W-:Y:S01]  /*1e60*/  ISETP.GE.U32.AND P6, PT, R4, UR7, PT ;  /* 0x0000000704007c0c */ /* 0x000fe2000bfc6070 */
[C---:B------:R-:W-:Y:S01]  /*1e70*/  VIADD R6, R30.reuse, 0x60 ;  /* 0x000000601e067836 */ /* 0x040fe20000000000 */
[----:B------:R-:W-:Y:S01]  /*1e80*/  ISETP.GE.U32.AND P0, PT, R5, UR7, PT ;  /* 0x0000000705007c0c */ /* 0x000fe2000bf06070 */
[----:B------:R-:W-:-:S02]  /*1e90*/  VIADD R5, R30, 0xe0 ;  /* 0x000000e01e057836 */ /* 0x000fc40000000000 */
[----:B------:R-:W-:Y:S01]  /*1ea0*/  VIADD R37, R30, 0x100 ;  /* 0x000001001e257836 */ /* 0x000fe20000000000 */
[----:B------:R-:W-:Y:S01]  /*1eb0*/  ISETP.GE.U32.AND P4, PT, R6, UR7, PT ;  /* 0x0000000706007c0c */ /* 0x000fe2000bf86070 */
[C---:B------:R-:W-:Y:S02]  /*1ec0*/  VIADD R7, R30.reuse, 0x140 ;  /* 0x000001401e077836 */ /* 0x040fe40000000000 */
[C---:B------:R-:W-:Y:S02]  /*1ed0*/  VIADD R36, R30.reuse, 0x120 ;  /* 0x000001201e247836 */ /* 0x040fe40000000000 */
[C---:B------:R-:W-:Y:S02]  /*1ee0*/  VIADD R35, R30.reuse, 0x220 ;  /* 0x000002201e237836 */ /* 0x040fe40000000000 */
[----:B------:R-:W-:Y:S02]  /*1ef0*/  VIADD R34, R30, 0x240 ;  /* 0x000002401e227836 */ /* 0x000fe40000000000 */
[----:B--2---:R-:W-:-:S02]  /*1f00*/  IMAD.MOV.U32 R4, RZ, RZ, R0 ;  /* 0x000000ffff047224 */ /* 0x004fc400078e0000 */
[----:B------:R-:W2:Y:S02]  /*1f10*/  @!P1 LDG.E R0, desc[UR12][R2.64] ;  /* 0x0000000c02009981 */ /* 0x000ea4000c1e1900 */
[--C-:B------:R-:W-:Y:S01]  /*1f20*/  IMAD.MOV.U32 R12, RZ, RZ, R4.reuse ;  /* 0x000000ffff0c7224 */ /* 0x100fe200078e0004 */
[----:B------:R-:W-:Y:S01]  /*1f30*/  ISETP.GE.U32.AND P1, PT, R5, UR7, PT ;  /* 0x0000000705007c0c */ /* 0x000fe2000bf26070 */
[--C-:B------:R-:W-:Y:S02]  /*1f40*/  IMAD.MOV.U32 R8, RZ, RZ, R4.reuse ;  /* 0x000000ffff087224 */ /* 0x100fe400078e0004 */
[C---:B------:R-:W-:Y:S02]  /*1f50*/  VIADD R5, R30.reuse, 0x160 ;  /* 0x000001601e057836 */ /* 0x040fe40000000000 */
[--C-:B------:R-:W-:Y:S01]  /*1f60*/  IMAD.MOV.U32 R6, RZ, RZ, R4.reuse ;  /* 0x000000ffff067224 */ /* 0x100fe200078e0004 */
[----:B------:R-:W3:Y:S01]  /*1f70*/  @!P5 LDG.E R12, desc[UR12][R2.64+0x200] ;  /* 0x0002000c020cd981 */ /* 0x000ee2000c1e1900 */
[--C-:B------:R-:W-:Y:S01]  /*1f80*/  IMAD.MOV.U32 R14, RZ, RZ, R4.reuse ;  /* 0x000000ffff0e7224 */ /* 0x100fe200078e0004 */
[----:B------:R-:W-:Y:S01]  /*1f90*/  ISETP.GE.U32.AND P5, PT, R37, UR7, PT ;  /* 0x0000000725007c0c */ /* 0x000fe2000bfa6070 */
[----:B------:R-:W-:Y:S01]  /*1fa0*/  IMAD.MOV.U32 R16, RZ, RZ, R4 ;  /* 0x000000ffff107224 */ /* 0x000fe200078e0004 */
[----:B------:R-:W4:Y:S01]  /*1fb0*/  @!P3 LDG.E R8, desc[UR12][R2.64+0x100] ;  /* 0x0001000c0208b981 */ /* 0x000f22000c1e1900 */
[----:B------:R-:W-:Y:S01]  /*1fc0*/  ISETP.GE.U32.AND P3, PT, R5, UR7, PT ;  /* 0x0000000705007c0c */ /* 0x000fe2000bf66070 */
[----:B------:R-:W-:-:S02]  /*1fd0*/  VIADD R5, R30, 0x1a0 ;  /* 0x000001a01e057836 */ /* 0x000fc40000000000 */
[----:B------:R-:W4:Y:S01]  /*1fe0*/  @!P2 LDG.E R6, desc[UR12][R2.64+0x80] ;  /* 0x0000800c0206a981 */ /* 0x000f22000c1e1900 */
[----:B------:R-:W-:Y:S01]  /*1ff0*/  ISETP.GE.U32.AND P2, PT, R7, UR7, PT ;  /* 0x0000000707007c0c */ /* 0x000fe2000bf46070 */
[--C-:B------:R-:W-:Y:S02]  /*2000*/  IMAD.MOV.U32 R10, RZ, RZ, R4.reuse ;  /* 0x000000ffff0a7224 */ /* 0x100fe400078e0004 */
[----:B------:R-:W4:Y:S01]  /*2010*/  @!P6 LDG.E R14, desc[UR12][R2.64+0x280] ;  /* 0x0002800c020ee981 */ /* 0x000f22000c1e1900 */
[----:B------:R-:W-:Y:S01]  /*2020*/  ISETP.GE.U32.AND P6, PT, R36, UR7, PT ;  /* 0x0000000724007c0c */ /* 0x000fe2000bfc6070 */
[----:B------:R-:W-:Y:S02]  /*2030*/  IMAD.MOV.U32 R20, RZ, RZ, R4 ;  /* 0x000000ffff147224 */ /* 0x000fe400078e0004 */
[----:B------:R-:W4:Y:S01]  /*2040*/  @!P0 LDG.E R16, desc[UR12][R2.64+0x300] ;  /* 0x0003000c02108981 */ /* 0x000f22000c1e1900 */
[----:B------:R-:W-:Y:S01]  /*2050*/  ISETP.GE.U32.AND P0, PT, R5, UR7, PT ;  /* 0x0000000705007c0c */ /* 0x000fe2000bf06070 */
[----:B------:R-:W-:-:S02]  /*2060*/  VIADD R7, R30, 0x180 ;  /* 0x000001801e077836 */ /* 0x000fc40000000000 */
[C---:B------:R-:W-:Y:S01]  /*2070*/  VIADD R5, R30.reuse, 0x1e0 ;  /* 0x000001e01e057836 */ /* 0x040fe20000000000 */
[----:B------:R-:W4:Y:S01]  /*2080*/  @!P4 LDG.E R10, desc[UR12][R2.64+0x180] ;  /* 0x0001800c020ac981 */ /* 0x000f22000c1e1900 */
[--C-:B------:R-:W-:Y:S01]  /*2090*/  IMAD.MOV.U32 R18, RZ, RZ, R4.reuse ;  /* 0x000000ffff127224 */ /* 0x100fe200078e0004 */
[----:B------:R-:W-:Y:S01]  /*20a0*/  ISETP.GE.U32.AND P4, PT, R7, UR7, PT ;  /* 0x0000000707007c0c */ /* 0x000fe2000bf86070 */
[--C-:B------:R-:W-:Y:S01]  /*20b0*/  IMAD.MOV.U32 R22, RZ, RZ, R4.reuse ;  /* 0x000000ffff167224 */ /* 0x100fe200078e0004 */
[----:B------:R-:W4:Y:S01]  /*20c0*/  @!P5 LDG.E R20, desc[UR12][R2.64+0x400] ;  /* 0x0004000c0214d981 */ /* 0x000f22000c1e1900 */
[--C-:B------:R-:W-:Y:S01]  /*20d0*/  IMAD.MOV.U32 R24, RZ, RZ, R4.reuse ;  /* 0x000000ffff187224 */ /* 0x100fe200078e0004 */
[----:B------:R-:W-:Y:S01]  /*20e0*/  ISETP.GE.U32.AND P5, PT, R5, UR7, PT ;  /* 0x0000000705007c0c */ /* 0x000fe2000bfa6070 */
[----:B------:R-:W-:Y:S01]  /*20f0*/  IMAD.MOV.U32 R26, RZ, RZ, R4 ;  /* 0x000000ffff1a7224 */ /* 0x000fe200078e0004 */
[----:B------:R-:W4:Y:S01]  /*2100*/  @!P1 LDG.E R18, desc[UR12][R2.64+0x380] ;  /* 0x0003800c02129981 */ /* 0x000f22000c1e1900 */
[----:B------:R-:W-:-:S02]  /*2110*/  VIADD R7, R30, 0x1c0 ;  /* 0x000001c01e077836 */ /* 0x000fc40000000000 */
[----:B------:R-:W-:Y:S01]  /*2120*/  VIADD R5, R30, 0x200 ;  /* 0x000002001e057836 */ /* 0x000fe20000000000 */
[----:B------:R-:W4:Y:S02]  /*2130*/  @!P6 LDG.E R22, desc[UR12][R2.64+0x480] ;  /* 0x0004800c0216e981 */ /* 0x000f24000c1e1900 */
[----:B------:R-:W-:Y:S02]  /*2140*/  ISETP.GE.U32.AND P1, PT, R7, UR7, PT ;  /* 0x0000000707007c0c */ /* 0x000fe4000bf26070 */
[----:B------:R-:W4:Y:S01]  /*2150*/  @!P2 LDG.E R24, desc[UR12][R2.64+0x500] ;  /* 0x0005000c0218a981 */ /* 0x000f22000c1e1900 */
[----:B------:R-:W-:Y:S02]  /*2160*/  ISETP.GE.U32.AND P6, PT, R5, UR7, PT ;  /* 0x0000000705007c0c */ /* 0x000fe4000bfc6070 */
[----:B------:R-:W-:Y:S01]  /*2170*/  ISETP.GE.U32.AND P2, PT, R35, UR7, PT ;  /* 0x0000000723007c0c */ /* 0x000fe2000bf46070 */
[----:B------:R-:W4:Y:S01]  /*2180*/  @!P3 LDG.E R26, desc[UR12][R2.64+0x580] ;  /* 0x0005800c021ab981 */ /* 0x000f22000c1e1900 */
[----:B------:R-:W-:Y:S01]  /*2190*/  ISETP.GE.U32.AND P3, PT, R34, UR7, PT ;  /* 0x0000000722007c0c */ /* 0x000fe2000bf66070 */
[----:B------:R-:W-:-:S02]  /*21a0*/  IMAD.MOV.U32 R28, RZ, RZ, R4 ;  /* 0x000000ffff1c7224 */ /* 0x000fc400078e0004 */
[--C-:B------:R-:W-:Y:S02]  /*21b0*/  IMAD.MOV.U32 R40, RZ, RZ, R4.reuse ;  /* 0x000000ffff287224 */ /* 0x100fe400078e0004 */
[--C-:B------:R-:W-:Y:S02]  /*21c0*/  IMAD.MOV.U32 R42, RZ, RZ, R4.reuse ;  /* 0x000000ffff2a7224 */ /* 0x100fe400078e0004 */
[--C-:B------:R-:W-:Y:S01]  /*21d0*/  IMAD.MOV.U32 R44, RZ, RZ, R4.reuse ;  /* 0x000000ffff2c7224 */ /* 0x100fe200078e0004 */
[----:B------:R-:W4:Y:S01]  /*21e0*/  @!P4 LDG.E R28, desc[UR12][R2.64+0x600] ;  /* 0x0006000c021cc981 */ /* 0x000f22000c1e1900 */
[--C-:B------:R-:W-:Y:S02]  /*21f0*/  IMAD.MOV.U32 R5, RZ, RZ, R4.reuse ;  /* 0x000000ffff057224 */ /* 0x100fe400078e0004 */
[----:B------:R-:W-:Y:S01]  /*2200*/  IMAD.MOV.U32 R7, RZ, RZ, R4 ;  /* 0x000000ffff077224 */ /* 0x000fe200078e0004 */
[----:B------:R-:W4:Y:S04]  /*2210*/  @!P0 LDG.E R40, desc[UR12][R2.64+0x680] ;  /* 0x0006800c02288981 */ /* 0x000f28000c1e1900 */
[----:B------:R-:W4:Y:S04]  /*2220*/  @!P1 LDG.E R42, desc[UR12][R2.64+0x700] ;  /* 0x0007000c022a9981 */ /* 0x000f28000c1e1900 */
[----:B------:R-:W4:Y:S04]  /*2230*/  @!P5 LDG.E R44, desc[UR12][R2.64+0x780] ;  /* 0x0007800c022cd981 */ /* 0x000f28000c1e1900 */
[----:B------:R-:W4:Y:S04]  /*2240*/  @!P6 LDG.E R5, desc[UR12][R2.64+0x800] ;  /* 0x0008000c0205e981 */ /* 0x000f28000c1e1900 */
[----:B------:R-:W4:Y:S04]  /*2250*/  @!P2 LDG.E R7, desc[UR12][R2.64+0x880] ;  /* 0x0008800c0207a981 */ /* 0x000f28000c1e1900 */
[----:B------:R-:W4:Y:S01]  /*2260*/  @!P3 LDG.E R4, desc[UR12][R2.64+0x900] ;  /* 0x0009000c0204b981 */ /* 0x000f22000c1e1900 */
[----:B------:R-:W0:Y:S01]  /*2270*/  S2R R38, SR_LANEID ;  /* 0x0000000000267919 */ /* 0x000e220000000000 */
[----:B------:R-:W1:Y:S01]  /*2280*/  S2UR UR5, SR_CgaCtaId ;  /* 0x00000000000579c3 */ /* 0x000e620000008800 */
[----:B------:R-:W-:Y:S01]  /*2290*/  SHF.R.U32.HI R41, RZ, 0x5, R31 ;  /* 0x00000005ff297819 */ /* 0x000fe2000001161f */
[----:B------:R-:W-:-:S02]  /*22a0*/  UMOV UR4, 0x400 ;  /* 0x0000040000047882 */ /* 0x000fc40000000000 */
[----:B-1----:R-:W-:Y:S02]  /*22b0*/  ULEA UR4, UR5, UR4, 0x18 ;  /* 0x0000000405047291 */ /* 0x002fe4000f8ec0ff */
[----:B0-----:R-:W-:-:S05]  /*22c0*/  IMAD R29, R41, 0x260, R38 ;  /* 0x00000260291d7824 */ /* 0x001fca00078e0226 */
[----:B------:R-:W-:Y:S01]  /*22d0*/  LEA R29, R29, UR4, 0x2 ;  /* 0x000000041d1d7c11 */ /* 0x000fe2000f8e10ff */
[----:B------:R-:W-:-:S04]  /*22e0*/  UISETP.NE.AND UP0, UPT, UR6, URZ, UPT ;  /* 0x000000ff0600728c */ /* 0x000fc8000bf05270 */
[----:B--2---:R-:W-:Y:S04]  /*22f0*/  STS [R29], R0 ;  /* 0x000000001d007388 */ /* 0x004fe80000000800 */
[----:B---3--:R-:W-:Y:S04]  /*2300*/  STS [R29+0x200], R12 ;  /* 0x0002000c1d007388 */ /* 0x008fe80000000800 */
[----:B----4-:R0:W-:Y:S04]  /*2310*/  STS [R29+0x100], R8 ;  /* 0x000100081d007388 */ /* 0x0101e80000000800 */
[----:B------:R1:W-:Y:S01]  /*2320*/  STS [R29+0x80], R6 ;  /* 0x000080061d007388 */ /* 0x0003e20000000800 */
[----:B0-----:R-:W-:-:S03]  /*2330*/  IMAD R8, R38, 0x48, R29 ;  /* 0x0000004826087824 */ /* 0x001fc600078e021d */
        /* <DEDUP_REMOVED lines=16> */
[----:B------:R1:W0:Y:S04]  /*2440*/  LDS R32, [R8] ;  /* 0x0000000008207984 */ /* 0x0002280000000800 */
        /* <DEDUP_REMOVED lines=19> */
[----:B--234-:R-:W-:Y:S05]  /*2580*/  BRA.U UP0, `(.L_x_31) ;  /* 0x0000000500047547 */ /* 0x01cfea000b800000 */
[----:B01----:R-:W-:Y:S02]  /*2590*/  IADD3 R8, PT, PT, R28, R33, R32 ;  /* 0x000000211c087210 */ /* 0x003fe40007ffe020 */
[----:B------:R-:W-:Y:S02]  /*25a0*/  ISETP.NE.AND P1, PT, R38, 0x1f, PT ;  /* 0x0000001f2600780c */ /* 0x000fe40003f25270 */
[----:B------:R-:W-:Y:S02]  /*25b0*/  IADD3 R8, PT, PT, R26, R27, R8 ;  /* 0x0000001b1a087210 */ /* 0x000fe40007ffe008 */
[----:B------:R-:W-:Y:S02]  /*25c0*/  ISETP.NE.AND P2, PT, R41, 0xc, PT ;  /* 0x0000000c2900780c */ /* 0x000fe40003f45270 */
        /* <DEDUP_REMOVED lines=47> */
[----:B------:R-:W-:-:S04]  /*28c0*/  ISETP.NE.AND P0, PT, R41, 0x8, PT ;  /* 0x000000082900780c */ /* 0x000fc80003f05270 */
[----:B------:R-:W-:Y:S02]  /*28d0*/  SEL R8, R15, R8, !P0 ;  /* 0x000000080f087207 */ /* 0x000fe40004000000 */
[C---:B------:R-:W-:Y:S02]  /*28e0*/  ISETP.NE.AND P0, PT, R41.reuse, 0xa, PT ;  /* 0x0000000a2900780c */ /* 0x040fe40003f05270 */
[----:B------:R-:W-:Y:S02]  /*28f0*/  SEL R8, R16, R8, !P1 ;  /* 0x0000000810087207 */ /* 0x000fe40004800000 */
[----:B------:R-:W-:Y:S02]  /*2900*/  ISETP.NE.AND P1, PT, R41, 0xb, PT ;  /* 0x0000000b2900780c */ /* 0x000fe40003f25270 */
[----:B------:R-:W-:Y:S02]  /*2910*/  SEL R8, R17, R8, !P0 ;  /* 0x0000000811087207 */ /* 0x000fe40004000000 */
[----:B------:R-:W-:-:S02]  /*2920*/  ISETP.GE.U32.AND P0, PT, R31, 0x20, PT ;  /* 0x000000201f00780c */ /* 0x000fc40003f06070 */
[----:B------:R-:W-:Y:S01]  /*2930*/  SEL R8, R18, R8, !P1 ;  /* 0x0000000812087207 */ /* 0x000fe20004800000 */
[----:B------:R-:W-:Y:S01]  /*2940*/  @!P2 IMAD.IADD R8, R19, 0x1, R18 ;  /* 0x000000011308a824 */ /* 0x000fe200078e0212 */
[----:B------:R-:W-:-:S04]  /*2950*/  ISETP.NE.AND P1, PT, R38, RZ, PT ;  /* 0x000000ff2600720c */ /* 0x000fc80003f25270 */
[----:B------:R-:W-:Y:S02]  /*2960*/  SEL R40, R40, RZ, P1 ;  /* 0x000000ff28287207 */ /* 0x000fe40000800000 */
[----:B------:R-:W-:-:S04]  /*2970*/  SEL R8, R8, RZ, P0 ;  /* 0x000000ff08087207 */ /* 0x000fc80000000000 */
[----:B-----5:R-:W-:Y:S01]  /*2980*/  IADD3 R39, PT, PT, R8, R40, R39 ;  /* 0x0000002808277210 */ /* 0x020fe20007ffe027 */
[----:B------:R-:W-:Y:S06]  /*2990*/  BRA `(.L_x_32) ;  /* 0x0000000c00547947 */ /* 0x000fec0003800000 */
.L_x_31:
[----:B01----:R-:W-:Y:S02]  /*29a0*/  IADD3 R8, PT, PT, R28, R33, R32 ;  /* 0x000000211c087210 */ /* 0x003fe40007ffe020 */
[----:B------:R-:W-:Y:S02]  /*29b0*/  ISETP.NE.AND P1, PT, R38, 0x1f, PT ;  /* 0x0000001f2600780c */ /* 0x000fe40003f25270 */
        /* <DEDUP_REMOVED lines=9> */
[----:B-----5:R-:W-:-:S05]  /*2a50*/  IADD3 R39, PT, PT, R9, R0, R8 ;  /* 0x0000000009277210 */ /* 0x020fca0007ffe008 */
        /* <DEDUP_REMOVED lines=28> */
[----:B------:R-:W-:Y:S01]  /*2c20*/  IMAD.IADD R14, R14, 0x1, R13 ;  /* 0x000000010e0e7824 */ /* 0x000fe200078e020d */
[----:B------:R-:W0:Y:S02]  /*2c30*/  LDS R11, [UR4+0x40] ;  /* 0x00004004ff0b7984 */ /* 0x000e240008000800 */
        /* <DEDUP_REMOVED lines=14> */
[----:B------:R-:W-:-:S04]  /*2d20*/  ISETP.NE.AND P0, PT, R41, 0xa, PT ;  /* 0x0000000a2900780c */ /* 0x000fc80003f05270 */
[----:B------:R-:W-:Y:S01]  /*2d30*/  SEL R8, R17, R8, !P0 ;  /* 0x0000000811087207 */ /* 0x000fe20004000000 */
[----:B------:R-:W-:Y:S01]  /*2d40*/  IMAD.IADD R17, R40, 0x1, -R39 ;  /* 0x0000000128117824 */ /* 0x000fe200078e0a27 */
[----:B------:R-:W-:-:S04]  /*2d50*/  ISETP.NE.AND P0, PT, R41, 0xb, PT ;  /* 0x0000000b2900780c */ /* 0x000fc80003f05270 */
[----:B------:R-:W-:Y:S02]  /*2d60*/  SEL R8, R18, R8, !P0 ;  /* 0x0000000812087207 */ /* 0x000fe40004000000 */
[----:B------:R-:W-:Y:S01]  /*2d70*/  ISETP.GT.U32.AND P0, PT, R31, 0x1f, PT ;  /* 0x0000001f1f00780c */ /* 0x000fe20003f04070 */
[----:B0-----:R-:W-:Y:S01]  /*2d80*/  IMAD.IADD R11, R19, 0x1, R11 ;  /* 0x00000001130b7824 */ /* 0x001fe200078e020b */
        /* <DEDUP_REMOVED lines=22> */
.L_x_78:
[----:B------:R-:W-:Y:S05]  /*2ef0*/  @!P0 BRA `(.L_x_35) ;  /* 0x0000000000248947 */ /* 0x000fea0003800000 */
[----:B------:R-:W-:-:S07]  /*2f00*/  IMAD.MOV.U32 R14, RZ, RZ, 0x1de ;  /* 0x000001deff0e7424 */ /* 0x000fce00078e00ff */
.L_x_37:
[----:B------:R-:W-:Y:S05]  /*2f10*/  NANOSLEEP R14 ;  /* 0x0000000e0000735d */ /* 0x000fea0003800000 */
[----:B------:R-:W2:Y:S01]  /*2f20*/  LD.E.64.STRONG.GPU R8, desc[UR12][R12.64+0x100] ;  /* 0x0001000c0c087980 */ /* 0x000ea2000c10fb00 */
[----:B------:R-:W-:Y:S01]  /*2f30*/  UMOV UR5, 0xffffffff ;  /* 0xffffffff00057882 */ /* 0x000fe20000000000 */
[----:B------:R-:W-:Y:S02]  /*2f40*/  SHF.R.U32.HI R14, RZ, 0x1, R14 ;  /* 0x00000001ff0e7819 */ /* 0x000fe4000001160e */
[----:B--2---:R-:W-:Y:S01]  /*2f50*/  ISETP.NE.AND P0, PT, R8, 0x63, PT ;  /* 0x000000630800780c */ /* 0x004fe20003f05270 */
[----:B------:R-:W-:-:S12]  /*2f60*/  BRA.DIV UR5, `(.L_x_36) ;  /* 0x0000001a05607947 */ /* 0x000fd8000b800000 */
[----:B------:R-:W-:-:S13]  /*2f70*/  VOTE.ANY P0, !P0 ;  /* 0x0000000000ff7806 */ /* 0x000fda0004000100 */
.L_x_81:
[----:B------:R-:W-:Y:S05]  /*2f80*/  @P0 BRA `(.L_x_37) ;  /* 0xfffffffc00e00947 */ /* 0x000fea000383ffff */
.L_x_35:
[----:B------:R-:W-:Y:S01]  /*2f90*/  UMOV UR5, 0xffffffff ;  /* 0xffffffff00057882 */ /* 0x000fe20000000000 */
[----:B------:R-:W-:Y:S02]  /*2fa0*/  ISETP.NE.AND P2, PT, R8, 0x65, PT ;  /* 0x000000650800780c */ /* 0x000fe40003f45270 */
[----:B------:R-:W-:Y:S11]  /*2fb0*/  BRA.DIV UR5, `(.L_x_38) ;  /* 0x0000001a056c7947 */ /* 0x000ff6000b800000 */
[----:B------:R-:W0:Y:S01]  /*2fc0*/  S2R R19, SR_GEMASK ;  /* 0x0000000000137919 */ /* 0x000e220000003c00 */
[----:B------:R-:W-:-:S04]  /*2fd0*/  VOTE.ANY R10, PT, !P2 ;  /* 0x00000000000a7806 */ /* 0x000fc800050e0100 */
[----:B0-----:R-:W-:-:S05]  /*2fe0*/  LOP3.LUT R10, R10, 0x80000000, R19, 0xec, !PT ;  /* 0x800000000a0a7812 */ /* 0x001fca00078eec13 */
[----:B------:R-:W-:-:S05]  /*2ff0*/  VIADD R13, R10, 0xffffffff ;  /* 0xffffffff0a0d7836 */ /* 0x000fca0000000000 */
[----:B------:R-:W-:Y:S01]  /*3000*/  LOP3.LUT R13, R10, R13, RZ, 0xc, !PT ;  /* 0x0000000d0a0d7212 */ /* 0x000fe200078e0cff */
[----:B------:R-:W-:-:S03]  /*3010*/  VIADD R10, R38, 0x2 ;  /* 0x00000002260a7836 */ /* 0x000fc60000000000 */
[----:B------:R-:W0:Y:S02]  /*3020*/  POPC R15, R13 ;  /* 0x0000000d000f7309 */ /* 0x000e240000000000 */
[----:B0-----:R-:W0:Y:S01]  /*3030*/  SHFL.DOWN PT, R16, R9, 0x1, R15 ;  /* 0x0820000009107989 */ /* 0x001e2200000e000f */
[----:B------:R-:W-:-:S04]  /*3040*/  ISETP.GE.AND P0, PT, R38, R15, PT ;  /* 0x0000000f2600720c */ /* 0x000fc80003f06270 */
[----:B0-----:R-:W-:Y:S02]  /*3050*/  SEL R16, R16, RZ, !P0 ;  /* 0x000000ff10107207 */ /* 0x001fe40004000000 */
[----:B------:R-:W-:Y:S01]  /*3060*/  ISETP.GT.AND P0, PT, R10, R15, PT ;  /* 0x0000000f0a00720c */ /* 0x000fe20003f04270 */
[----:B------:R-:W-:Y:S02]  /*3070*/  VIADD R10, R38, 0x4 ;  /* 0x00000004260a7836 */ /* 0x000fe40000000000 */
[----:B------:R-:W-:-:S05]  /*3080*/  IMAD.IADD R12, R16, 0x1, R9 ;  /* 0x00000001100c7824 */ /* 0x000fca00078e0209 */
[----:B------:R-:W0:Y:S02]  /*3090*/  SHFL.DOWN PT, R16, R12, 0x2, R15 ;  /* 0x084000000c107989 */ /* 0x000e2400000e000f */
[----:B0-----:R-:W-:Y:S02]  /*30a0*/  SEL R39, R16, RZ, !P0 ;  /* 0x000000ff10277207 */ /* 0x001fe40004000000 */
[----:B------:R-:W-:Y:S01]  /*30b0*/  ISETP.GT.AND P0, PT, R10, R15, PT ;  /* 0x0000000f0a00720c */ /* 0x000fe20003f04270 */
[----:B------:R-:W-:Y:S02]  /*30c0*/  VIADD R10, R38, 0x8 ;  /* 0x00000008260a7836 */ /* 0x000fe40000000000 */
[----:B------:R-:W-:Y:S02]  /*30d0*/  IMAD.IADD R40, R12, 0x1, R39 ;  /* 0x000000010c287824 */ /* 0x000fe400078e0227 */
[----:B------:R-:W0:Y:S03]  /*30e0*/  LDC.64 R12, c[0x0][0x390] ;  /* 0x0000e400ff0c7b82 */ /* 0x000e260000000a00 */
[----:B------:R-:W1:Y:S02]  /*30f0*/  SHFL.DOWN PT, R16, R40, 0x4, R15 ;  /* 0x0880000028107989 */ /* 0x000e6400000e000f */
[----:B-1----:R-:W-:-:S02]  /*3100*/  SEL R9, R16, RZ, !P0 ;  /* 0x000000ff10097207 */ /* 0x002fc40004000000 */
[----:B------:R-:W-:-:S03]  /*3110*/  ISETP.GT.AND P0, PT, R10, R15, PT ;  /* 0x0000000f0a00720c */ /* 0x000fc60003f04270 */
[----:B------:R-:W-:Y:S01]  /*3120*/  IMAD.IADD R9, R40, 0x1, R9 ;  /* 0x0000000128097824 */ /* 0x000fe200078e0209 */
[----:B0-----:R-:W-:-:S04]  /*3130*/  IADD3 R40, P3, PT, R12, 0x100, RZ ;  /* 0x000001000c287810 */ /* 0x001fc80007f7e0ff */
[----:B------:R-:W0:Y:S01]  /*3140*/  SHFL.DOWN PT, R16, R9, 0x8, R15 ;  /* 0x0900000009107989 */ /* 0x000e2200000e000f */
[----:B------:R-:W-:Y:S01]  /*3150*/  IMAD.X R41, RZ, RZ, R13, P3 ;  /* 0x000000ffff297224 */ /* 0x000fe200018e060d */
[----:B0-----:R-:W-:Y:S02]  /*3160*/  SEL R16, R16, RZ, !P0 ;  /* 0x000000ff10107207 */ /* 0x001fe40004000000 */
[----:B------:R-:W-:Y:S01]  /*3170*/  ISETP.NE.AND P0, PT, R8, 0x65, PT ;  /* 0x000000650800780c */ /* 0x000fe20003f05270 */
[----:B------:R-:W-:Y:S02]  /*3180*/  VIADD R8, R38, 0x10 ;  /* 0x0000001026087836 */ /* 0x000fe40000000000 */
[----:B------:R-:W-:-:S03]  /*3190*/  IMAD.IADD R44, R9, 0x1, R16 ;  /* 0x00000001092c7824 */ /* 0x000fc600078e0210 */
[----:B------:R-:W-:Y:S02]  /*31a0*/  ISETP.GT.AND P2, PT, R8, R15, PT ;  /* 0x0000000f0800720c */ /* 0x000fe40003f44270 */
[----:B------:R-:W0:Y:S05]  /*31b0*/  SHFL.DOWN PT, R16, R44, 0x10, R15 ;  /* 0x0a0000002c107989 */ /* 0x000e2a00000e000f */
[----:B------:R-:W-:Y:S02]  /*31c0*/  VOTE.ALL P0, P0 ;  /* 0x0000000000ff7806 */ /* 0x000fe40000000000 */
[----:B0-----:R-:W-:-:S05]  /*31d0*/  SEL R9, R16, RZ, !P2 ;  /* 0x000000ff10097207 */ /* 0x001fca0005000000 */
[----:B------:R-:W-:-:S07]  /*31e0*/  IMAD.IADD R12, R44, 0x1, R9 ;  /* 0x000000012c0c7824 */ /* 0x000fce00078e0209 */
.L_x_90:
[----:B------:R-:W-:Y:S05]  /*31f0*/  @!P0 BRA `(.L_x_39) ;  /* 0x0000000000dc8947 */ /* 0x000fea0003800000 */
[----:B------:R-:W-:-:S07]  /*3200*/  IMAD.MOV.U32 R39, RZ, RZ, 0x1de ;  /* 0x000001deff277424 */ /* 0x000fce00078e00ff */
.L_x_45:
        /* <DEDUP_REMOVED lines=8> */
.L_x_93:
[----:B------:R-:W-:Y:S05]  /*3290*/  @!P0 BRA `(.L_x_41) ;  /* 0x0000000000248947 */ /* 0x000fea0003800000 */
[----:B------:R-:W-:-:S07]  /*32a0*/  IMAD.MOV.U32 R13, RZ, RZ, R39 ;  /* 0x000000ffff0d7224 */ /* 0x000fce00078e0027 */
.L_x_43:
[----:B------:R-:W-:Y:S05]  /*32b0*/  NANOSLEEP R13 ;  /* 0x0000000d0000735d */ /* 0x000fea0003800000 */
[----:B------:R-:W2:Y:S01]  /*32c0*/  LD.E.64.STRONG.GPU R8, desc[UR12][R14.64+-0x100] ;  /* 0xffff000c0e087980 */ /* 0x000ea2000c10fb00 */
[----:B------:R-:W-:Y:S01]  /*32d0*/  UMOV UR5, 0xffffffff ;  /* 0xffffffff00057882 */ /* 0x000fe20000000000 */
[----:B------:R-:W-:Y:S02]  /*32e0*/  SHF.R.U32.HI R13, RZ, 0x1, R13 ;  /* 0x00000001ff0d7819 */ /* 0x000fe4000001160d */
[----:B--2---:R-:W-:Y:S01]  /*32f0*/  ISETP.NE.AND P0, PT, R8, 0x63, PT ;  /* 0x000000630800780c */ /* 0x004fe20003f05270 */
[----:B------:R-:W-:-:S12]  /*3300*/  BRA.DIV UR5, `(.L_x_42) ;  /* 0x0000001a05bc7947 */ /* 0x000fd8000b800000 */
[----:B------:R-:W-:-:S13]  /*3310*/  VOTE.ANY P0, !P0 ;  /* 0x0000000000ff7806 */ /* 0x000fda0004000100 */
.L_x_96:
[----:B------:R-:W-:Y:S05]  /*3320*/  @P0 BRA `(.L_x_43) ;  /* 0xfffffffc00e00947 */ /* 0x000fea000383ffff */
.L_x_41:
[----:B------:R-:W-:Y:S01]  /*3330*/  UMOV UR5, 0xffffffff ;  /* 0xffffffff00057882 */ /* 0x000fe20000000000 */
[----:B------:R-:W-:Y:S02]  /*3340*/  ISETP.NE.AND P0, PT, R8, 0x65, PT ;  /* 0x000000650800780c */ /* 0x000fe40003f05270 */
[----:B------:R-:W-:Y:S11]  /*3350*/  BRA.DIV UR5, `(.L_x_44) ;  /* 0x0000001a05c87947 */ /* 0x000ff6000b800000 */
[----:B------:R-:W-:Y:S01]  /*3360*/  VOTE.ANY R10, PT, !P0 ;  /* 0x00000000000a7806 */ /* 0x000fe200040e0100 */
[----:B------:R-:W-:-:S03]  /*3370*/  VIADD R18, R18, 0xffffffe0 ;  /* 0xffffffe012127836 */ /* 0x000fc60000000000 */
[----:B------:R-:W-:-:S05]  /*3380*/  LOP3.LUT R10, R10, 0x80000000, R19, 0xec, !PT ;  /* 0x800000000a0a7812 */ /* 0x000fca00078eec13 */
        /* <DEDUP_REMOVED lines=14> */
[----:B------:R-:W-:-:S05]  /*3470*/  IMAD.IADD R45, R44, 0x1, R45 ;  /* 0x000000012c2d7824 */ /* 0x000fca00078e022d */
[----:B------:R-:W0:Y:S02]  /*3480*/  SHFL.DOWN PT, R16, R45, 0x4, R15 ;  /* 0x088000002d107989 */ /* 0x000e2400000e000f */
[----:B0-----:R-:W-:Y:S02]  /*3490*/  SEL R16, R16, RZ, !P0 ;  /* 0x000000ff10107207 */ /* 0x001fe40004000000 */
[----:B------:R-:W-:-:S03]  /*34a0*/  ISETP.GT.AND P0, PT, R10, R15, PT ;  /* 0x0000000f0a00720c */ /* 0x000fc60003f04270 */
[----:B------:R-:W-:-:S05]  /*34b0*/  IMAD.IADD R9, R45, 0x1, R16 ;  /* 0x000000012d097824 */ /* 0x000fca00078e0210 */
[----:B------:R-:W0:Y:S02]  /*34c0*/  SHFL.DOWN PT, R16, R9, 0x8, R15 ;  /* 0x0900000009107989 */ /* 0x000e2400000e000f */
[----:B0-----:R-:W-:Y:S02]  /*34d0*/  SEL R16, R16, RZ, !P0 ;  /* 0x000000ff10107207 */ /* 0x001fe40004000000 */
[----:B------:R-:W-:Y:S01]  /*34e0*/  ISETP.NE.AND P0, PT, R8, 0x65, PT ;  /* 0x000000650800780c */ /* 0x000fe20003f05270 */
[----:B------:R-:W-:Y:S02]  /*34f0*/  VIADD R8, R38, 0x10 ;  /* 0x0000001026087836 */ /* 0x000fe40000000000 */
[----:B------:R-:W-:-:S03]  /*3500*/  IMAD.IADD R44, R9, 0x1, R16 ;  /* 0x00000001092c7824 */ /* 0x000fc600078e0210 */
[----:B------:R-:W-:Y:S02]  /*3510*/  ISETP.GT.AND P2, PT, R8, R15, PT ;  /* 0x0000000f0800720c */ /* 0x000fe40003f44270 */
[----:B------:R-:W0:Y:S05]  /*3520*/  SHFL.DOWN PT, R16, R44, 0x10, R15 ;  /* 0x0a0000002c107989 */ /* 0x000e2a00000e000f */
[----:B------:R-:W-:Y:S02]  /*3530*/  VOTE.ALL P0, P0 ;  /* 0x0000000000ff7806 */ /* 0x000fe40000000000 */
[----:B0-----:R-:W-:-:S04]  /*3540*/  SEL R13, R16, RZ, !P2 ;  /* 0x000000ff100d7207 */ /* 0x001fc80005000000 */
[----:B------:R-:W-:-:S07]  /*3550*/  IADD3 R12, PT, PT, R44, R13, R12 ;  /* 0x0000000d2c0c7210 */ /* 0x000fce0007ffe00c */
.L_x_105:
[----:B------:R-:W-:Y:S05]  /*3560*/  @P0 BRA `(.L_x_45) ;  /* 0xfffffffc00280947 */ /* 0x000fea000383ffff */
.L_x_39:
[----:B------:R-:W-:Y:S01]  /*3570*/  ISETP.NE.AND P0, PT, R38, RZ, PT ;  /* 0x000000ff2600720c */ /* 0x000fe20003f05270 */
[----:B------:R-:W0:Y:S01]  /*3580*/  @!P1 S2R R9, SR_CgaCtaId ;  /* 0x0000000000099919 */ /* 0x000e220000008800 */
[----:B------:R-:W-:Y:S01]  /*3590*/  @!P1 MOV R8, 0x400 ;  /* 0x0000040000089802 */ /* 0x000fe20000000f00 */
[----:B------:R-:W-:Y:S02]  /*35a0*/  @!P1 IMAD.IADD R11, R11, 0x1, R12 ;  /* 0x000000010b0b9824 */ /* 0x000fe400078e020c */
[----:B------:R-:W-:-:S05]  /*35b0*/  @!P1 IMAD.MOV.U32 R10, RZ, RZ, 0x65 ;  /* 0x00000065ff0a9424 */ /* 0x000fca00078e00ff */
[----:B------:R1:W-:Y:S03]  /*35c0*/  @!P1 ST.E.64.STRONG.GPU desc[UR12][R42.64+0x100], R10 ;  /* 0x0001000a2a009985 */ /* 0x0003e6000c10fb0c */
[----:B------:R-:W-:Y:S01]  /*35d0*/  @!P0 MOV R13, 0x400 ;  /* 0x00000400000d8802 */ /* 0x000fe20000000f00 */
[----:B------:R-:W2:Y:S01]  /*35e0*/  @!P0 S2R R14, SR_CgaCtaId ;  /* 0x00000000000e8919 */ /* 0x000ea20000008800 */
[----:B0-----:R-:W-:Y:S01]  /*35f0*/  @!P1 LEA R9, R9, R8, 0x18 ;  /* 0x0000000809099211 */ /* 0x001fe200078ec0ff */
[----:B------:R-:W-:Y:S02]  /*3600*/  IMAD.MOV.U32 R8, RZ, RZ, R17 ;  /* 0x000000ffff087224 */ /* 0x000fe400078e0011 */
[----:B------:R-:W-:Y:S02]  /*3610*/  @!P0 IMAD.MOV.U32 R8, RZ, RZ, R12 ;  /* 0x000000ffff088224 */ /* 0x000fe400078e000c */
[----:B------:R1:W-:Y:S04]  /*3620*/  @!P1 STS [R9+0x8], R11 ;  /* 0x0000080b09009388 */ /* 0x0003e80000000800 */
[----:B------:R1:W-:Y:S01]  /*3630*/  @!P1 STS [R9+0x4], R12 ;  /* 0x0000040c09009388 */ /* 0x0003e20000000800 */
[----:B--2---:R-:W-:-:S05]  /*3640*/  @!P0 LEA R13, R14, R13, 0x18 ;  /* 0x0000000d0e0d8211 */ /* 0x004fca00078ec0ff */
[----:B------:R1:W-:Y:S02]  /*3650*/  @!P0 STS [R13+0x54], R12 ;  /* 0x0000540c0d008388 */ /* 0x0003e40000000800 */
.L_x_33:
        /* <DEDUP_REMOVED lines=9> */
.L_x_32:
[----:B------:R-:W-:Y:S01]  /*36f0*/  IMAD.IADD R32, R32, 0x1, R39 ;  /* 0x0000000120207824 */ /* 0x000fe200078e0227 */
[----:B------:R-:W0:Y:S01]  /*3700*/  S2R R8, SR_LANEID ;  /* 0x0000000000087919 */ /* 0x000e220000000000 */
[----:B------:R-:W-:Y:S02]  /*3710*/  BAR.SYNC.DEFER_BLOCKING 0x0 ;  /* 0x0000000000007b1d */ /* 0x000fe40000010000 */
[----:B------:R-:W-:Y:S01]  /*3720*/  IMAD.IADD R33, R33, 0x1, R32 ;  /* 0x0000000121217824 */ /* 0x000fe200078e0220 */
[----:B------:R-:W-:Y:S01]  /*3730*/  ISETP.NE.AND P0, PT, R31, RZ, PT ;  /* 0x000000ff1f00720c */ /* 0x000fe20003f05270 */
[----:B------:R-:W-:Y:S02]  /*3740*/  IMAD.U32 R12, RZ, RZ, UR7 ;  /* 0x00000007ff0c7e24 */ /* 0x000fe4000f8e00ff */
[----:B------:R-:W-:Y:S01]  /*3750*/  IMAD.IADD R28, R28, 0x1, R33 ;  /* 0x000000011c1c7824 */ /* 0x000fe200078e0221 */
[----:B------:R-:W1:Y:S03]  /*3760*/  LDCU.64 UR8, c[0x0][0x388] ;  /* 0x00007100ff0877ac */ /* 0x000e660008000a00 */
[----:B------:R-:W-:-:S04]  /*3770*/  IMAD.IADD R27, R27, 0x1, R28 ;  /* 0x000000011b1b7824 */ /* 0x000fc800078e021c */
[----:B------:R-:W-:-:S04]  /*3780*/  IMAD.IADD R26, R26, 0x1, R27 ;  /* 0x000000011a1a7824 */ /* 0x000fc800078e021b */
[----:B------:R-:W-:-:S04]  /*3790*/  IMAD.IADD R25, R25, 0x1, R26 ;  /* 0x0000000119197824 */ /* 0x000fc800078e021a */
[----:B------:R-:W-:-:S04]  /*37a0*/  IMAD.IADD R24, R24, 0x1, R25 ;  /* 0x0000000118187824 */ /* 0x000fc800078e0219 */
[----:B------:R-:W-:Y:S02]  /*37b0*/  IMAD.IADD R23, R23, 0x1, R24 ;  /* 0x0000000117177824 */ /* 0x000fe400078e0218 */
[----:B0-----:R-:W-:Y:S02]  /*37c0*/  IMAD R8, R8, 0x48, R29 ;  /* 0x0000004808087824 */ /* 0x001fe400078e021d */
[----:B------:R-:W-:-:S03]  /*37d0*/  IMAD.IADD R22, R22, 0x1, R23 ;  /* 0x0000000116167824 */ /* 0x000fc600078e0217 */
[----:B------:R-:W-:Y:S01]  /*37e0*/  STS [R8], R39 ;  /* 0x0000002708007388 */ /* 0x000fe20000000800 */
[----:B------:R-:W-:-:S03]  /*37f0*/  IMAD.IADD R21, R21, 0x1, R22 ;  /* 0x0000000115157824 */ /* 0x000fc600078e0216 */
[----:B------:R-:W-:Y:S01]  /*3800*/  STS [R8+0x4], R32 ;  /* 0x0000042008007388 */ /* 0x000fe20000000800 */
        /* <DEDUP_REMOVED lines=15> */
[----:B------:R-:W-:Y:S04]  /*3900*/  STS [R8+0x24], R22 ;  /* 0x0000241608007388 */ /* 0x000fe80000000800 */
        /* <DEDUP_REMOVED lines=8> */
[----:B------:R0:W-:Y:S01]  /*3990*/  STS [R8+0x48], R0 ;  /* 0x0000480008007388 */ /* 0x0001e20000000800 */
[----:B------:R-:W-:-:S03]  /*39a0*/  NOP ;  /* 0x0000000000007918 */ /* 0x000fc60000000000 */
[----:B------:R-:W-:Y:S04]  /*39b0*/  LDS R39, [R29] ;  /* 0x000000001d277984 */ /* 0x000fe80000000800 */
[----:B------:R-:W-:Y:S04]  /*39c0*/  LDS R41, [R29+0x80] ;  /* 0x000080001d297984 */ /* 0x000fe80000000800 */
        /* <DEDUP_REMOVED lines=17> */
[----:B------:R2:W-:Y:S01]  /*3ae0*/  @!P0 STS [UR4+0x7b80], R12 ;  /* 0x007b800cff008988 */ /* 0x0005e20008000804 */
[----:B------:R-:W-:Y:S01]  /*3af0*/  BAR.SYNC.DEFER_BLOCKING 0x0 ;  /* 0x0000000000007b1d */ /* 0x000fe20000010000 */
[----:B0-----:R-:W-:-:S05]  /*3b00*/  IADD3 R0, P0, PT, R30, UR10, RZ ;  /* 0x0000000a1e007c10 */ /* 0x001fca000ff1e0ff */
[----:B------:R-:W0:Y:S01]  /*3b10*/  S2R R2, SR_TID.X ;  /* 0x0000000000027919 */ /* 0x000e220000002100 */
[----:B------:R-:W3:Y:S01]  /*3b20*/  LDS R31, [UR4+0x7b80] ;  /* 0x007b8004ff1f7984 */ /* 0x000ee20008000800 */
[C---:B0-----:R-:W-:Y:S02]  /*3b30*/  LOP3.LUT R3, R2.reuse, 0x3e0, RZ, 0xc0, !PT ;  /* 0x000003e002037812 */ /* 0x041fe400078ec0ff */
[----:B------:R-:W-:-:S05]  /*3b40*/  LOP3.LUT R2, R2, 0x1f, RZ, 0xc0, !PT ;  /* 0x0000001f02027812 */ /* 0x000fca00078ec0ff */
[----:B------:R-:W-:Y:S02]  /*3b50*/  IMAD R8, R3, 0x13, R2 ;  /* 0x0000001303087824 */ /* 0x000fe400078e0202 */
[----:B------:R-:W-:Y:S01]  /*3b60*/  IMAD.X R3, RZ, RZ, UR11, P0 ;  /* 0x0000000bff037e24 */ /* 0x000fe200080e06ff */
[----:B-1----:R-:W-:Y:S01]  /*3b70*/  LEA R2, P0, R0, UR8, 0x2 ;  /* 0x0000000800027c11 */ /* 0x002fe2000f8010ff */
[C---:B------:R-:W-:Y:S02]  /*3b80*/  VIADD R10, R8.reuse, 0x20 ;  /* 0x00000020080a7836 */ /* 0x040fe40000000000 */
[----:B--2---:R-:W-:Y:S01]  /*3b90*/  VIADD R12, R8, 0xa0 ;  /* 0x000000a0080c7836 */ /* 0x004fe20000000000 */
[----:B------:R-:W-:Y:S01]  /*3ba0*/  LEA.HI.X R3, R0, UR9, R3, 0x2, P0 ;  /* 0x0000000900037c11 */ /* 0x000fe200080f1403 */
[----:B------:R-:W-:Y:S01]  /*3bb0*/  VIADD R0, R8, 0x40 ;  /* 0x0000004008007836 */ /* 0x000fe20000000000 */
[-C--:B---3--:R-:W-:Y:S02]  /*3bc0*/  ISETP.GE.AND P1, PT, R30, R31.reuse, PT ;  /* 0x0000001f1e00720c */ /* 0x088fe40003f26270 */
[-C--:B------:R-:W-:Y:S01]  /*3bd0*/  ISETP.GE.AND P2, PT, R10, R31.reuse, PT ;  /* 0x0000001f0a00720c */ /* 0x080fe20003f46270 */
[----:B------:R-:W-:Y:S01]  /*3be0*/  VIADD R10, R8, 0x60 ;  /* 0x00000060080a7836 */ /* 0x000fe20000000000 */
[-C--:B------:R-:W-:Y:S01]  /*3bf0*/  ISETP.GE.AND P3, PT, R0, R31.reuse, PT ;  /* 0x0000001f0000720c */ /* 0x080fe20003f66270 */
[----:B------:R-:W-:Y:S01]  /*3c00*/  VIADD R0, R8, 0x80 ;  /* 0x0000008008007836 */ /* 0x000fe20000000000 */
[----:B------:R-:W-:-:S02]  /*3c10*/  ISETP.GE.AND P6, PT, R12, R31, PT ;  /* 0x0000001f0c00720c */ /* 0x000fc40003fc6270 */
[-C--:B------:R-:W-:Y:S01]  /*3c20*/  ISETP.GE.AND P4, PT, R10, R31.reuse, PT ;  /* 0x0000001f0a00720c */ /* 0x080fe20003f86270 */
[----:B------:R-:W-:Y:S01]  /*3c30*/  VIADD R10, R8, 0xc0 ;  /* 0x000000c0080a7836 */ /* 0x000fe20000000000 */
[-C--:B------:R-:W-:Y:S01]  /*3c40*/  ISETP.GE.AND P5, PT, R0, R31.reuse, PT ;  /* 0x0000001f0000720c */ /* 0x080fe20003fa6270 */
[----:B------:R-:W-:Y:S02]  /*3c50*/  VIADD R0, R8, 0xe0 ;  /* 0x000000e008007836 */ /* 0x000fe40000000000 */
[----:B------:R0:W-:Y:S01]  /*3c60*/  @!P1 STG.E desc[UR12][R2.64], R39 ;  /* 0x0000002702009986 */ /* 0x0001e2000c10190c */
[-C--:B------:R-:W-:Y:S01]  /*3c70*/  ISETP.GE.AND P0, PT, R10, R31.reuse, PT ;  /* 0x0000001f0a00720c */ /* 0x080fe20003f06270 */
[----:B------:R-:W-:Y:S01]  /*3c80*/  VIADD R10, R8, 0x160 ;  /* 0x00000160080a7836 */ /* 0x000fe20000000000 */
[-C--:B------:R-:W-:Y:S01]  /*3c90*/  ISETP.GE.AND P1, PT, R0, R31.reuse, PT ;  /* 0x0000001f0000720c */ /* 0x080fe20003f26270 */
[----:B------:R-:W-:Y:S01]  /*3ca0*/  VIADD R0, R8, 0x140 ;  /* 0x0000014008007836 */ /* 0x000fe20000000000 */
[----:B------:R0:W-:Y:S01]  /*3cb0*/  @!P2 STG.E desc[UR12][R2.64+0x80], R41 ;  /* 0x000080290200a986 */ /* 0x0001e2000c10190c */
[----:B------:R-:W-:-:S03]  /*3cc0*/  ISETP.GE.AND P2, PT, R37, R31, PT ;  /* 0x0000001f2500720c */ /* 0x000fc60003f46270 */
[----:B------:R0:W-:Y:S01]  /*3cd0*/  @!P3 STG.E desc[UR12][R2.64+0x100], R43 ;  /* 0x0001002b0200b986 */ /* 0x0001e2000c10190c */
[----:B------:R-:W-:-:S03]  /*3ce0*/  ISETP.GE.AND P3, PT, R36, R31, PT ;  /* 0x0000001f2400720c */ /* 0x000fc60003f66270 */
[----:B------:R0:W-:Y:S01]  /*3cf0*/  @!P4 STG.E desc[UR12][R2.64+0x180], R45 ;  /* 0x0001802d0200c986 */ /* 0x0001e2000c10190c */
[-C--:B------:R-:W-:Y:S01]  /*3d00*/  ISETP.GE.AND P4, PT, R0, R31.reuse, PT ;  /* 0x0000001f0000720c */ /* 0x080fe20003f86270 */
[----:B------:R-:W-:Y:S02]  /*3d10*/  VIADD R0, R8, 0x180 ;  /* 0x0000018008007836 */ /* 0x000fe40000000000 */
[----:B------:R0:W-:Y:S01]  /*3d20*/  @!P5 STG.E desc[UR12][R2.64+0x200], R4 ;  /* 0x000200040200d986 */ /* 0x0001e2000c10190c */
[-C--:B------:R-:W-:Y:S01]  /*3d30*/  ISETP.GE.AND P5, PT, R10, R31.reuse, PT ;  /* 0x0000001f0a00720c */ /* 0x080fe20003fa6270 */
[----:B------:R-:W-:Y:S02]  /*3d40*/  VIADD R10, R8, 0x1a0 ;  /* 0x000001a0080a7836 */ /* 0x000fe40000000000 */
[----:B------:R0:W-:Y:S01]  /*3d50*/  @!P6 STG.E desc[UR12][R2.64+0x280], R6 ;  /* 0x000280060200e986 */ /* 0x0001e2000c10190c */
[----:B------:R-:W-:Y:S01]  /*3d60*/  ISETP.GE.AND P6, PT, R0, R31, PT ;  /* 0x0000001f0000720c */ /* 0x000fe20003fc6270 */
[----:B------:R-:W-:-:S02]  /*3d70*/  VIADD R0, R8, 0x1c0 ;  /* 0x000001c008007836 */ /* 0x000fc40000000000 */
[----:B------:R0:W-:Y:S01]  /*3d80*/  @!P0 STG.E desc[UR12][R2.64+0x300], R33 ;  /* 0x0003002102008986 */ /* 0x0001e2000c10190c */
[-C--:B------:R-:W-:Y:S01]  /*3d90*/  ISETP.GE.AND P0, PT, R10, R31.reuse, PT ;  /* 0x0000001f0a00720c */ /* 0x080fe20003f06270 */
[C---:B------:R-:W-:Y:S02]  /*3da0*/  VIADD R10, R8.reuse, 0x1e0 ;  /* 0x000001e0080a7836 */ /* 0x040fe40000000000 */
[----:B------:R-:W-:Y:S01]  /*3db0*/  VIADD R8, R8, 0x200 ;  /* 0x0000020008087836 */ /* 0x000fe20000000000 */
[----:B------:R0:W-:Y:S01]  /*3dc0*/  @!P1 STG.E desc[UR12][R2.64+0x380], R25 ;  /* 0x0003801902009986 */ /* 0x0001e2000c10190c */
[----:B------:R-:W-:-:S03]  /*3dd0*/  ISETP.GE.AND P1, PT, R0, R31, PT ;  /* 0x0000001f0000720c */ /* 0x000fc60003f26270 */
        /* <DEDUP_REMOVED lines=8> */
[----:B------:R0:W-:Y:S04]  /*3e60*/  @!P6 STG.E desc[UR12][R2.64+0x600], R15 ;  /* 0x0006000f0200e986 */ /* 0x0001e8000c10190c */
[----:B------:R0:W-:Y:S04]  /*3e70*/  @!P0 STG.E desc[UR12][R2.64+0x680], R13 ;  /* 0x0006800d02008986 */ /* 0x0001e8000c10190c */
[----:B------:R0:W-:Y:S04]  /*3e80*/  @!P1 STG.E desc[UR12][R2.64+0x700], R11 ;  /* 0x0007000b02009986 */ /* 0x0001e8000c10190c */
[----:B------:R0:W-:Y:S04]  /*3e90*/  @!P2 STG.E desc[UR12][R2.64+0x780], R9 ;  /* 0x000780090200a986 */ /* 0x0001e8000c10190c */
[----:B------:R0:W-:Y:S04]  /*3ea0*/  @!P3 STG.E desc[UR12][R2.64+0x800], R7 ;  /* 0x000800070200b986 */ /* 0x0001e8000c10190c */
[----:B------:R0:W-:Y:S01]  /*3eb0*/  @!P4 STG.E desc[UR12][R2.64+0x880], R5 ;  /* 0x000880050200c986 */ /* 0x0001e2000c10190c */
[----:B------:R-:W-:Y:S05]  /*3ec0*/  @P5 EXIT ;  /* 0x000000000000594d */ /* 0x000fea0003800000 */
[----:B------:R-:W-:Y:S01]  /*3ed0*/  STG.E desc[UR12][R2.64+0x900], R27 ;  /* 0x0009001b02007986 */ /* 0x000fe2000c10190c */
[----:B------:R-:W-:Y:S05]  /*3ee0*/  EXIT ;  /* 0x000000000000794d */ /* 0x000fea0003800000 */
.L_x_19:
[----:B------:R-:W-:Y:S01]  /*3ef0*/  BSSY B1, `(.L_x_46) ;  /* 0x0000006000017945 */ /* 0x000fe20003800000 */
[----:B------:R-:W-:Y:S01]  /*3f00*/  PLOP3.LUT P0, PT, P0, PT, PT, 0x8, 0x80 ;  /* 0x000000000080781c */ /* 0x000fe2000070e170 */
[----:B------:R-:W-:-:S12]  /*3f10*/  IMAD.MOV.U32 R10, RZ, RZ, -0x1 ;  /* 0xffffffffff0a7424 */ /* 0x000fd800078e00ff */
[----:B------:R-:W-:Y:S05]  /*3f20*/  WARPSYNC.COLLECTIVE R10, `(.L_x_47) ;  /* 0x000000000a087348 */ /* 0x000fea0003c00000 */
[----:B------:R-:W-:Y:S01]  /*3f30*/  VOTE.ANY P0, P0 ;  /* 0x0000000000ff7806 */ /* 0x000fe20000000100 */
[----:B------:R-:W-:-:S12]  /*3f40*/  ENDCOLLECTIVE ;  /* 0x000000000000791b */ /* 0x000fd80003800000 */
.L_x_47:
[----:B------:R-:W-:Y:S05]  /*3f50*/  BSYNC B1 ;  /* 0x0000000000017941 */ /* 0x000fea0003800000 */
.L_x_46:
[----:B------:R-:W-:Y:S05]  /*3f60*/  BRA `(.L_x_48) ;  /* 0xffffffd000287947 */ /* 0x000fea000383ffff */
.L_x_21:
[----:B------:R-:W-:Y:S01]  /*3f70*/  BSSY B1, `(.L_x_49) ;  /* 0x0000006000017945 */ /* 0x000fe20003800000 */
[----:B------:R-:W-:Y:S01]  /*3f80*/  PLOP3.LUT P0, PT, P0, PT, PT, 0x8, 0x80 ;  /* 0x000000000080781c */ /* 0x000fe2000070e170 */
[----:B------:R-:W-:-:S12]  /*3f90*/  IMAD.MOV.U32 R10, RZ, RZ, -0x1 ;  /* 0xffffffffff0a7424 */ /* 0x000fd800078e00ff */
[----:B------:R-:W-:Y:S05]  /*3fa0*/  WARPSYNC.COLLECTIVE R10, `(.L_x_50) ;  /* 0x000000000a087348 */ /* 0x000fea0003c00000 */
[----:B------:R-:W-:Y:S01]  /*3fb0*/  VOTE.ANY P0, P0 ;  /* 0x0000000000ff7806 */ /* 0x000fe20000000100 */
[----:B------:R-:W-:-:S12]  /*3fc0*/  ENDCOLLECTIVE ;  /* 0x000000000000791b */ /* 0x000fd80003800000 */
.L_x_50:
[----:B------:R-:W-:Y:S05]  /*3fd0*/  BSYNC B1 ;  /* 0x0000000000017941 */ /* 0x000fea0003800000 */
.L_x_49:
[----:B------:R-:W-:Y:S05]  /*3fe0*/  BRA `(.L_x_51) ;  /* 0xffffffd0002c7947 */ /* 0x000fea000383ffff */
.L_x_23:
[----:B------:R-:W0:Y:S01]  /*3ff0*/  S2R R8, SR_GEMASK ;  /* 0x0000000000087919 */ /* 0x000e220000003c00 */
[----:B------:R-:W-:Y:S01]  /*4000*/  BSSY B1, `(.L_x_52) ;  /* 0x0000006000017945 */ /* 0x000fe20003800000 */
[----:B------:R-:W-:Y:S01]  /*4010*/  PLOP3.LUT P2, PT, P0, PT, PT, 0x8, 0x80 ;  /* 0x000000000080781c */ /* 0x000fe2000074e170 */
[----:B------:R-:W-:-:S12]  /*4020*/  IMAD.MOV.U32 R10, RZ, RZ, -0x1 ;  /* 0xffffffffff0a7424 */ /* 0x000fd800078e00ff */
[----:B0-----:R-:W-:Y:S05]  /*4030*/  WARPSYNC.COLLECTIVE R10, `(.L_x_53) ;  /* 0x000000000a087348 */ /* 0x001fea0003c00000 */
[----:B------:R-:W-:Y:S01]  /*4040*/  VOTE.ANY R10, PT, P2 ;  /* 0x00000000000a7806 */ /* 0x000fe200010e0100 */
[----:B0-----:R-:W-:Y:S06]  /*4050*/  ENDCOLLECTIVE ;  /* 0x000000000000791b */ /* 0x001fec0003800000 */
.L_x_53:
[----:B------:R-:W-:Y:S05]  /*4060*/  BSYNC B1 ;  /* 0x0000000000017941 */ /* 0x000fea0003800000 */
.L_x_52:
[----:B------:R-:W-:Y:S01]  /*4070*/  LOP3.LUT R10, R10, 0x80000000, R8, 0xec, !PT ;  /* 0x800000000a0a7812 */ /* 0x000fe200078eec08 */
[----:B------:R-:W-:Y:S01]  /*4080*/  IMAD.MOV.U32 R14, RZ, RZ, 0x1 ;  /* 0x00000001ff0e7424 */ /* 0x000fe200078e00ff */
[----:B------:R-:W-:Y:S01]  /*4090*/  ISETP.NE.AND P0, PT, R12, 0x65, PT ;  /* 0x000000650c00780c */ /* 0x000fe20003f05270 */
[C---:B------:R-:W-:Y:S02]  /*40a0*/  VIADD R38, R37.reuse, 0x2 ;  /* 0x0000000225267836 */ /* 0x040fe40000000000 */
[C---:B------:R-:W-:Y:S02]  /*40b0*/  VIADD R11, R10.reuse, 0xffffffff ;  /* 0xffffffff0a0b7836 */ /* 0x040fe40000000000 */
[C---:B------:R-:W-:Y:S02]  /*40c0*/  VIADD R19, R37.reuse, 0x4 ;  /* 0x0000000425137836 */ /* 0x040fe40000000000 */
[----:B------:R-:W-:Y:S01]  /*40d0*/  VIADD R39, R37, 0x10 ;  /* 0x0000001025277836 */ /* 0x000fe20000000000 */
[----:B------:R-:W-:Y:S01]  /*40e0*/  LOP3.LUT R11, R10, R11, RZ, 0xc, !PT ;  /* 0x0000000b0a0b7212 */ /* 0x000fe200078e0cff */
[----:B------:R-:W-:-:S03]  /*40f0*/  IMAD.MOV.U32 R10, RZ, RZ, -0x1 ;  /* 0xffffffffff0a7424 */ /* 0x000fc600078e00ff */
[----:B------:R0:W1:Y:S04]  /*4100*/  POPC R15, R11 ;  /* 0x0000000b000f7309 */ /* 0x0000680000000000 */
[----:B01----:R-:W-:Y:S05]  /*4110*/  WARPSYNC.COLLECTIVE R10, `(.L_x_54) ;  /* 0x000000000a087348 */ /* 0x003fea0003c00000 */
[----:B-1----:R1:W2:Y:S02]  /*4120*/  SHFL.DOWN P2, R16, R13, R14, R15 ;  /* 0x0800000e0d107389 */ /* 0x0022a4000004000f */
[----:B012---:R-:W-:Y:S05]  /*4130*/  ENDCOLLECTIVE ;  /* 0x000000000000791b */ /* 0x007fea0003800000 */
.L_x_54:
[----:B------:R-:W-:Y:S01]  /*4140*/  IMAD.MOV.U32 R14, RZ, RZ, 0x2 ;  /* 0x00000002ff0e7424 */ /* 0x000fe200078e00ff */
[----:B------:R-:W-:-:S04]  /*4150*/  ISETP.GE.AND P2, PT, R37, R15, PT ;  /* 0x0000000f2500720c */ /* 0x000fc80003f46270 */
[----:B------:R-:W-:-:S05]  /*4160*/  SEL R16, R16, RZ, !P2 ;  /* 0x000000ff10107207 */ /* 0x000fca0005000000 */
[----:B------:R-:W-:-:S04]  /*4170*/  IMAD.IADD R36, R16, 0x1, R13 ;  /* 0x0000000110247824 */ /* 0x000fc800078e020d */
[----:B------:R-:W-:-:S07]  /*4180*/  IMAD.MOV.U32 R13, RZ, RZ, R36 ;  /* 0x000000ffff0d7224 */ /* 0x000fce00078e0024 */
[----:B------:R-:W-:Y:S05]  /*4190*/  WARPSYNC.COLLECTIVE R10, `(.L_x_55) ;  /* 0x000000000a087348 */ /* 0x000fea0003c00000 */
[----:B------:R0:W1:Y:S02]  /*41a0*/  SHFL.DOWN P2, R16, R13, R14, R15 ;  /* 0x0800000e0d107389 */ /* 0x000064000004000f */
[----:B01----:R-:W-:Y:S05]  /*41b0*/  ENDCOLLECTIVE ;  /* 0x000000000000791b */ /* 0x003fea0003800000 */
.L_x_55:
[----:B------:R-:W-:Y:S01]  /*41c0*/  IMAD.MOV.U32 R14, RZ, RZ, 0x4 ;  /* 0x00000004ff0e7424 */ /* 0x000fe200078e00ff */
[----:B------:R-:W-:-:S04]  /*41d0*/  ISETP.GT.AND P2, PT, R38, R15, PT ;  /* 0x0000000f2600720c */ /* 0x000fc80003f44270 */
[----:B------:R-:W-:-:S05]  /*41e0*/  SEL R11, R16, RZ, !P2 ;  /* 0x000000ff100b7207 */ /* 0x000fca0005000000 */
[----:B------:R-:W-:Y:S02]  /*41f0*/  IMAD.IADD R40, R36, 0x1, R11 ;  /* 0x0000000124287824 */ /* 0x000fe400078e020b */
[----:B------:R-:W-:Y:S02]  /*4200*/  VIADD R36, R37, 0x8 ;  /* 0x0000000825247836 */ /* 0x000fe40000000000 */
[----:B------:R-:W-:-:S07]  /*4210*/  IMAD.MOV.U32 R13, RZ, RZ, R40 ;  /* 0x000000ffff0d7224 */ /* 0x000fce00078e0028 */
[----:B------:R-:W-:Y:S05]  /*4220*/  WARPSYNC.COLLECTIVE R10, `(.L_x_56) ;  /* 0x000000000a087348 */ /* 0x000fea0003c00000 */
[----:B------:R0:W1:Y:S02]  /*4230*/  SHFL.DOWN P2, R16, R13, R14, R15 ;  /* 0x0800000e0d107389 */ /* 0x000064000004000f */
[----:B01----:R-:W-:Y:S05]  /*4240*/  ENDCOLLECTIVE ;  /* 0x000000000000791b */ /* 0x003fea0003800000 */
.L_x_56:
[----:B------:R-:W-:Y:S01]  /*4250*/  IMAD.MOV.U32 R14, RZ, RZ, 0x8 ;  /* 0x00000008ff0e7424 */ /* 0x000fe200078e00ff */
[----:B------:R-:W-:-:S04]  /*4260*/  ISETP.GT.AND P2, PT, R19, R15, PT ;  /* 0x0000000f1300720c */ /* 0x000fc80003f44270 */
[----:B------:R-:W-:-:S05]  /*4270*/  SEL R11, R16, RZ, !P2 ;  /* 0x000000ff100b7207 */ /* 0x000fca0005000000 */
[----:B------:R-:W-:-:S04]  /*4280*/  IMAD.IADD R42, R40, 0x1, R11 ;  /* 0x00000001282a7824 */ /* 0x000fc800078e020b */
[----:B------:R-:W-:-:S07]  /*4290*/  IMAD.MOV.U32 R13, RZ, RZ, R42 ;  /* 0x000000ffff0d7224 */ /* 0x000fce00078e002a */
[----:B------:R-:W-:Y:S05]  /*42a0*/  WARPSYNC.COLLECTIVE R10, `(.L_x_57) ;  /* 0x000000000a087348 */ /* 0x000fea0003c00000 */
[----:B------:R0:W1:Y:S02]  /*42b0*/  SHFL.DOWN P2, R16, R13, R14, R15 ;  /* 0x0800000e0d107389 */ /* 0x000064000004000f */
[----:B01----:R-:W-:Y:S05]  /*42c0*/  ENDCOLLECTIVE ;  /* 0x000000000000791b */ /* 0x003fea0003800000 */
.L_x_57:
        /* <DEDUP_REMOVED lines=8> */
.L_x_58:
[----:B------:R-:W-:Y:S05]  /*4350*/  WARPSYNC.COLLECTIVE R10, `(.L_x_59) ;  /* 0x000000000a087348 */ /* 0x000fea0003c00000 */
[----:B------:R-:W-:Y:S01]  /*4360*/  VOTE.ALL P0, P0 ;  /* 0x0000000000ff7806 */ /* 0x000fe20000000000 */
[----:B------:R-:W-:-:S12]  /*4370*/  ENDCOLLECTIVE ;  /* 0x000000000000791b */ /* 0x000fd80003800000 */
.L_x_59:
[----:B------:R-:W0:Y:S01]  /*4380*/  LDC.64 R12, c[0x0][0x390] ;  /* 0x0000e400ff0c7b82 */ /* 0x000e220000000a00 */
[----:B------:R-:W-:-:S04]  /*4390*/  ISETP.GT.AND P2, PT, R39, R15, PT ;  /* 0x0000000f2700720c */ /* 0x000fc80003f44270 */
[----:B------:R-:W-:-:S05]  /*43a0*/  SEL R16, R16, RZ, !P2 ;  /* 0x000000ff10107207 */ /* 0x000fca0005000000 */
[----:B------:R-:W-:Y:S01]  /*43b0*/  IMAD.IADD R40, R41, 0x1, R16 ;  /* 0x0000000129287824 */ /* 0x000fe200078e0210 */
[----:B0-----:R-:W-:-:S05]  /*43c0*/  IADD3 R42, P2, PT, R12, 0x100, RZ ;  /* 0x000001000c2a7810 */ /* 0x001fca0007f5e0ff */
[----:B------:R-:W-:Y:S01]  /*43d0*/  IMAD.X R43, RZ, RZ, R13, P2 ;  /* 0x000000ffff2b7224 */ /* 0x000fe200010e060d */
[----:B------:R-:W-:Y:S07]  /*43e0*/  BRA `(.L_x_60) ;  /* 0xffffffcc00c87947 */ /* 0x000fee000383ffff */
.L_x_25:
[----:B------:R-:W-:Y:S01]  /*43f0*/  BSSY B1, `(.L_x_61) ;  /* 0x0000006000017945 */ /* 0x000fe20003800000 */
[----:B------:R-:W-:Y:S01]  /*4400*/  PLOP3.LUT P0, PT, P0, PT, PT, 0x8, 0x80 ;  /* 0x000000000080781c */ /* 0x000fe2000070e170 */
[----:B------:R-:W-:-:S12]  /*4410*/  IMAD.MOV.U32 R10, RZ, RZ, -0x1 ;  /* 0xffffffffff0a7424 */ /* 0x000fd800078e00ff */
[----:B------:R-:W-:Y:S05]  /*4420*/  WARPSYNC.COLLECTIVE R10, `(.L_x_62) ;  /* 0x000000000a087348 */ /* 0x000fea0003c00000 */
[----:B------:R-:W-:Y:S01]  /*4430*/  VOTE.ANY P0, P0 ;  /* 0x0000000000ff7806 */ /* 0x000fe20000000100 */
[----:B------:R-:W-:-:S12]  /*4440*/  ENDCOLLECTIVE ;  /* 0x000000000000791b */ /* 0x000fd80003800000 */
.L_x_62:
[----:B------:R-:W-:Y:S05]  /*4450*/  BSYNC B1 ;  /* 0x0000000000017941 */ /* 0x000fea0003800000 */
.L_x_61:
[----:B------:R-:W-:Y:S05]  /*4460*/  BRA `(.L_x_63) ;  /* 0xffffffcc00d07947 */ /* 0x000fea000383ffff */
.L_x_27:
[----:B------:R-:W-:Y:S01]  /*4470*/  BSSY B1, `(.L_x_64) ;  /* 0x0000006000017945 */ /* 0x000fe20003800000 */
[----:B------:R-:W-:Y:S01]  /*4480*/  PLOP3.LUT P0, PT, P0, PT, PT, 0x8, 0x80 ;  /* 0x000000000080781c */ /* 0x000fe2000070e170 */
[----:B------:R-:W-:-:S12]  /*4490*/  IMAD.MOV.U32 R10, RZ, RZ, -0x1 ;  /* 0xffffffffff0a7424 */ /* 0x000fd800078e00ff */
[----:B------:R-:W-:Y:S05]  /*44a0*/  WARPSYNC.COLLECTIVE R10, `(.L_x_65) ;  /* 0x000000000a087348 */ /* 0x000fea0003c00000 */
[----:B------:R-:W-:Y:S01]  /*44b0*/  VOTE.ANY P0, P0 ;  /* 0x0000000000ff7806 */ /* 0x000fe20000000100 */
[----:B------:R-:W-:-:S12]  /*44c0*/  ENDCOLLECTIVE ;  /* 0x000000000000791b */ /* 0x000fd80003800000 */
.L_x_65:
[----:B------:R-:W-:Y:S05]  /*44d0*/  BSYNC B1 ;  /* 0x0000000000017941 */ /* 0x000fea0003800000 */
.L_x_64:
[----:B------:R-:W-:Y:S05]  /*44e0*/  BRA `(.L_x_66) ;  /* 0xffffffcc00d47947 */ /* 0x000fea000383ffff */
.L_x_29:
[----:B------:R-:W-:Y:S01]  /*44f0*/  BSSY B1, `(.L_x_67) ;  /* 0x0000006000017945 */ /* 0x000fe20003800000 */
[----:B------:R-:W-:Y:S01]  /*4500*/  PLOP3.LUT P2, PT, P0, PT, PT, 0x8, 0x80 ;  /* 0x000000000080781c */ /* 0x000fe2000074e170 */
[----:B------:R-:W-:-:S12]  /*4510*/  IMAD.MOV.U32 R10, RZ, RZ, -0x1 ;  /* 0xffffffffff0a7424 */ /* 0x000fd800078e00ff */
[----:B------:R-:W-:Y:S05]  /*4520*/  WARPSYNC.COLLECTIVE R10, `(.L_x_68) ;  /* 0x000000000a087348 */ /* 0x000fea0003c00000 */
[----:B------:R-:W-:Y:S01]  /*4530*/  VOTE.ANY R10, PT, P2 ;  /* 0x00000000000a7806 */ /* 0x000fe200010e0100 */
[----:B------:R-:W-:Y:S06]  /*4540*/  ENDCOLLECTIVE ;  /* 0x000000000000791b */ /* 0x000fec0003800000 */
.L_x_68:
[----:B------:R-:W-:Y:S05]  /*4550*/  BSYNC B1 ;  /* 0x0000000000017941 */ /* 0x000fea0003800000 */
.L_x_67:
[----:B------:R-:W-:Y:S01]  /*4560*/  LOP3.LUT R10, R10, 0x80000000, R8, 0xec, !PT ;  /* 0x800000000a0a7812 */ /* 0x000fe200078eec08 */
[----:B------:R-:W-:Y:S02]  /*4570*/  IMAD.MOV.U32 R14, RZ, RZ, 0x1 ;  /* 0x00000001ff0e7424 */ /* 0x000fe400078e00ff */
[----:B------:R-:W-:Y:S02]  /*4580*/  VIADD R18, R18, 0xffffffe0 ;  /* 0xffffffe012127836 */ /* 0x000fe40000000000 */
[----:B------:R-:W-:-:S05]  /*4590*/  VIADD R15, R10, 0xffffffff ;  /* 0xffffffff0a0f7836 */ /* 0x000fca0000000000 */
[----:B------:R-:W-:Y:S01]  /*45a0*/  LOP3.LUT R15, R10, R15, RZ, 0xc, !PT ;  /* 0x0000000f0a0f7212 */ /* 0x000fe200078e0cff */
[----:B------:R-:W-:-:S05]  /*45b0*/  IMAD.MOV.U32 R10, RZ, RZ, -0x1 ;  /* 0xffffffffff0a7424 */ /* 0x000fca00078e00ff */
[----:B------:R-:W0:Y:S02]  /*45c0*/  POPC R15, R15 ;  /* 0x0000000f000f7309 */ /* 0x000e240000000000 */
[----:B0-----:R-:W-:Y:S05]  /*45d0*/  WARPSYNC.COLLECTIVE R10, `(.L_x_69) ;  /* 0x000000000a087348 */ /* 0x001fea0003c00000 */
[----:B0-----:R0:W1:Y:S02]  /*45e0*/  SHFL.DOWN P2, R16, R13, R14, R15 ;  /* 0x0800000e0d107389 */ /* 0x001064000004000f */
[----:B01----:R-:W-:Y:S05]  /*45f0*/  ENDCOLLECTIVE ;  /* 0x000000000000791b */ /* 0x003fea0003800000 */
.L_x_69:
[----:B------:R-:W-:Y:S01]  /*4600*/  ISETP.GE.AND P0, PT, R37, R15, PT ;  /* 0x0000000f2500720c */ /* 0x000fe20003f06270 */
[----:B------:R-:W-:-:S03]  /*4610*/  IMAD.MOV.U32 R14, RZ, RZ, 0x2 ;  /* 0x00000002ff0e7424 */ /* 0x000fc600078e00ff */
[----:B------:R-:W-:Y:S02]  /*4620*/  SEL R16, R16, RZ, !P0 ;  /* 0x000000ff10107207 */ /* 0x000fe40004000000 */
[----:B------:R-:W-:-:S03]  /*4630*/  ISETP.GT.AND P0, PT, R38, R15, PT ;  /* 0x0000000f2600720c */ /* 0x000fc60003f04270 */
[----:B------:R-:W-:-:S04]  /*4640*/  IMAD.IADD R41, R16, 0x1, R13 ;  /* 0x0000000110297824 */ /* 0x000fc800078e020d */
[----:B------:R-:W-:-:S07]  /*4650*/  IMAD.MOV.U32 R13, RZ, RZ, R41 ;  /* 0x000000ffff0d7224 */ /* 0x000fce00078e0029 */
[----:B------:R-:W-:Y:S05]  /*4660*/  WARPSYNC.COLLECTIVE R10, `(.L_x_70) ;  /* 0x000000000a087348 */ /* 0x000fea0003c00000 */
[----:B------:R0:W1:Y:S02]  /*4670*/  SHFL.DOWN P2, R16, R13, R14, R15 ;  /* 0x0800000e0d107389 */ /* 0x000064000004000f */
[----:B01----:R-:W-:Y:S05]  /*4680*/  ENDCOLLECTIVE ;  /* 0x000000000000791b */ /* 0x003fea0003800000 */
.L_x_70:
[----:B------:R-:W-:Y:S01]  /*4690*/  IMAD.MOV.U32 R14, RZ, RZ, 0x4 ;  /* 0x00000004ff0e7424 */ /* 0x000fe200078e00ff */
[----:B------:R-:W-:Y:S02]  /*46a0*/  SEL R16, R16, RZ, !P0 ;  /* 0x000000ff10107207 */ /* 0x000fe40004000000 */
[----:B------:R-:W-:-:S03]  /*46b0*/  ISETP.GT.AND P0, PT, R19, R15, PT ;  /* 0x0000000f1300720c */ /* 0x000fc60003f04270 */
[----:B------:R-:W-:-:S04]  /*46c0*/  IMAD.IADD R41, R41, 0x1, R16 ;  /* 0x0000000129297824 */ /* 0x000fc800078e0210 */
[----:B------:R-:W-:-:S07]  /*46d0*/  IMAD.MOV.U32 R13, RZ, RZ, R41 ;  /* 0x000000ffff0d7224 */ /* 0x000fce00078e0029 */
[----:B------:R-:W-:Y:S05]  /*46e0*/  WARPSYNC.COLLECTIVE R10, `(.L_x_71) ;  /* 0x000000000a087348 */ /* 0x000fea0003c00000 */
[----:B------:R0:W1:Y:S02]  /*46f0*/  SHFL.DOWN P2, R16, R13, R14, R15 ;  /* 0x0800000e0d107389 */ /* 0x000064000004000f */
[----:B01----:R-:W-:Y:S05]  /*4700*/  ENDCOLLECTIVE ;  /* 0x000000000000791b */ /* 0x003fea0003800000 */
.L_x_71:
[----:B------:R-:W-:Y:S01]  /*4710*/  IMAD.MOV.U32 R14, RZ, RZ, 0x8 ;  /* 0x00000008ff0e7424 */ /* 0x000fe200078e00ff */
[----:B------:R-:W-:Y:S02]  /*4720*/  SEL R16, R16, RZ, !P0 ;  /* 0x000000ff10107207 */ /* 0x000fe40004000000 */
[----:B------:R-:W-:-:S03]  /*4730*/  ISETP.GT.AND P0, PT, R36, R15, PT ;  /* 0x0000000f2400720c */ /* 0x000fc60003f04270 */
[----:B------:R-:W-:-:S10]  /*4740*/  IMAD.IADD R13, R41, 0x1, R16 ;  /* 0x00000001290d7824 */ /* 0x000fd400078e0210 */
[----:B------:R-:W-:Y:S05]  /*4750*/  WARPSYNC.COLLECTIVE R10, `(.L_x_72) ;  /* 0x000000000a087348 */ /* 0x000fea0003c00000 */
[----:B------:R0:W1:Y:S02]  /*4760*/  SHFL.DOWN P2, R16, R13, R14, R15 ;  /* 0x0800000e0d107389 */ /* 0x000064000004000f */
[----:B01----:R-:W-:Y:S05]  /*4770*/  ENDCOLLECTIVE ;  /* 0x000000000000791b */ /* 0x003fea0003800000 */
.L_x_72:
        /* <DEDUP_REMOVED lines=8> */
.L_x_73:
[----:B------:R-:W-:Y:S02]  /*4800*/  SEL R16, R16, RZ, !P0 ;  /* 0x000000ff10107207 */ /* 0x000fe40004000000 */
[----:B------:R-:W-:Y:S02]  /*4810*/  ISETP.NE.AND P0, PT, R12, 0x65, PT ;  /* 0x000000650c00780c */ /* 0x000fe40003f05270 */
[----:B------:R-:W-:-:S11]  /*4820*/  IADD3 R40, PT, PT, R41, R16, R40 ;  /* 0x0000001029287210 */ /* 0x000fd60007ffe028 */
[----:B------:R-:W-:Y:S05]  /*4830*/  WARPSYNC.COLLECTIVE R10, `(.L_x_74) ;  /* 0x000000000a087348 */ /* 0x000fea0003c00000 */
[----:B------:R-:W-:Y:S01]  /*4840*/  VOTE.ALL P0, P0 ;  /* 0x0000000000ff7806 */ /* 0x000fe20000000000 */
[----:B------:R-:W-:-:S12]  /*4850*/  ENDCOLLECTIVE ;  /* 0x000000000000791b */ /* 0x000fd80003800000 */
.L_x_74:
[----:B------:R-:W-:Y:S05]  /*4860*/  BRA `(.L_x_75) ;  /* 0xffffffcc00747947 */ /* 0x000fea000383ffff */
.L_x_34:
[----:B------:R-:W-:Y:S01]  /*4870*/  BSSY B0, `(.L_x_76) ;  /* 0x0000006000007945 */ /* 0x000fe20003800000 */
[----:B------:R-:W-:Y:S01]  /*4880*/  PLOP3.LUT P0, PT, P0, PT, PT, 0x8, 0x80 ;  /* 0x000000000080781c */ /* 0x000fe2000070e170 */
[----:B------:R-:W-:-:S12]  /*4890*/  IMAD.MOV.U32 R10, RZ, RZ, -0x1 ;  /* 0xffffffffff0a7424 */ /* 0x000fd800078e00ff */
[----:B------:R-:W-:Y:S05]  /*48a0*/  WARPSYNC.COLLECTIVE R10, `(.L_x_77) ;  /* 0x000000000a087348 */ /* 0x000fea0003c00000 */
[----:B------:R-:W-:Y:S01]  /*48b0*/  VOTE.ANY P0, P0 ;  /* 0x0000000000ff7806 */ /* 0x000fe20000000100 */
[----:B------:R-:W-:-:S12]  /*48c0*/  ENDCOLLECTIVE ;  /* 0x000000000000791b */ /* 0x000fd80003800000 */
.L_x_77:
[----:B------:R-:W-:Y:S05]  /*48d0*/  BSYNC B0 ;  /* 0x0000000000007941 */ /* 0x000fea0003800000 */
.L_x_76:
[----:B------:R-:W-:Y:S05]  /*48e0*/  BRA `(.L_x_78) ;  /* 0xffffffe400807947 */ /* 0x000fea000383ffff */
.L_x_36:
[----:B------:R-:W-:Y:S01]  /*48f0*/  BSSY B0, `(.L_x_79) ;  /* 0x0000006000007945 */ /* 0x000fe20003800000 */
[----:B------:R-:W-:Y:S01]  /*4900*/  PLOP3.LUT P0, PT, P0, PT, PT, 0x8, 0x80 ;  /* 0x000000000080781c */ /* 0x000fe2000070e170 */
[----:B------:R-:W-:-:S12]  /*4910*/  IMAD.MOV.U32 R10, RZ, RZ, -0x1 ;  /* 0xffffffffff0a7424 */ /* 0x000fd800078e00ff */
[----:B------:R-:W-:Y:S05]  /*4920*/  WARPSYNC.COLLECTIVE R10, `(.L_x_80) ;  /* 0x000000000a087348 */ /* 0x000fea0003c00000 */
[----:B------:R-:W-:Y:S01]  /*4930*/  VOTE.ANY P0, P0 ;  /* 0x0000000000ff7806 */ /* 0x000fe20000000100 */
[----:B------:R-:W-:-:S12]  /*4940*/  ENDCOLLECTIVE ;  /* 0x000000000000791b */ /* 0x000fd80003800000 */
.L_x_80:
[----:B------:R-:W-:Y:S05]  /*4950*/  BSYNC B0 ;  /* 0x0000000000007941 */ /* 0x000fea0003800000 */
.L_x_79:
[----:B------:R-:W-:Y:S05]  /*4960*/  BRA `(.L_x_81) ;  /* 0xffffffe400847947 */ /* 0x000fea000383ffff */
.L_x_38:
[----:B------:R-:W0:Y:S01]  /*4970*/  S2R R19, SR_GEMASK ;  /* 0x0000000000137919 */ /* 0x000e220000003c00 */
[----:B------:R-:W-:Y:S01]  /*4980*/  BSSY B0, `(.L_x_82) ;  /* 0x0000007000007945 */ /* 0x000fe20003800000 */
[----:B------:R-:W-:Y:S01]  /*4990*/  ISETP.NE.AND P0, PT, R8, 0x65, PT ;  /* 0x000000650800780c */ /* 0x000fe20003f05270 */
[----:B------:R-:W-:Y:S01]  /*49a0*/  IMAD.MOV.U32 R10, RZ, RZ, -0x1 ;  /* 0xffffffffff0a7424 */ /* 0x000fe200078e00ff */
[----:B------:R-:W-:-:S13]  /*49b0*/  PLOP3.LUT P2, PT, P2, PT, PT, 0x8, 0x80 ;  /* 0x000000000080781c */ /* 0x000fda000174e170 */
[----:B0-----:R-:W-:Y:S05]  /*49c0*/  WARPSYNC.COLLECTIVE R10, `(.L_x_83) ;  /* 0x000000000a087348 */ /* 0x001fea0003c00000 */
[----:B------:R-:W-:Y:S01]  /*49d0*/  VOTE.ANY R10, PT, P2 ;  /* 0x00000000000a7806 */ /* 0x000fe200010e0100 */
[----:B0-----:R-:W-:Y:S06]  /*49e0*/  ENDCOLLECTIVE ;  /* 0x000000000000791b */ /* 0x001fec0003800000 */
.L_x_83:
[----:B------:R-:W-:Y:S05]  /*49f0*/  BSYNC B0 ;  /* 0x0000000000007941 */ /* 0x000fea0003800000 */
.L_x_82:
[----:B------:R-:W-:Y:S01]  /*4a00*/  LOP3.LUT R10, R10, 0x80000000, R19, 0xec, !PT ;  /* 0x800000000a0a7812 */ /* 0x000fe200078eec13 */
[----:B------:R-:W-:-:S04]  /*4a10*/  IMAD.MOV.U32 R14, RZ, RZ, 0x1 ;  /* 0x00000001ff0e7424 */ /* 0x000fc800078e00ff */
[----:B------:R-:W-:-:S05]  /*4a20*/  VIADD R13, R10, 0xffffffff ;  /* 0xffffffff0a0d7836 */ /* 0x000fca0000000000 */
[----:B------:R-:W-:Y:S01]  /*4a30*/  LOP3.LUT R8, R10, R13, RZ, 0xc, !PT ;  /* 0x0000000d0a087212 */ /* 0x000fe200078e0cff */
[----:B------:R-:W-:Y:S02]  /*4a40*/  IMAD.MOV.U32 R13, RZ, RZ, R9 ;  /* 0x000000ffff0d7224 */ /* 0x000fe400078e0009 */
[----:B------:R-:W-:Y:S01]  /*4a50*/  IMAD.MOV.U32 R10, RZ, RZ, -0x1 ;  /* 0xffffffffff0a7424 */ /* 0x000fe200078e00ff */
[----:B------:R0:W1:Y:S02]  /*4a60*/  POPC R15, R8 ;  /* 0x00000008000f7309 */ /* 0x0000640000000000 */
[----:B0-----:R-:W-:-:S07]  /*4a70*/  VIADD R8, R38, 0x4 ;  /* 0x0000000426087836 */ /* 0x001fce0000000000 */
[----:B-1----:R-:W-:Y:S05]  /*4a80*/  WARPSYNC.COLLECTIVE R10, `(.L_x_84) ;  /* 0x000000000a087348 */ /* 0x002fea0003c00000 */
[----:B-1----:R0:W1:Y:S02]  /*4a90*/  SHFL.DOWN P2, R16, R13, R14, R15 ;  /* 0x0800000e0d107389 */ /* 0x002064000004000f */
[----:B01----:R-:W-:Y:S05]  /*4aa0*/  ENDCOLLECTIVE ;  /* 0x000000000000791b */ /* 0x003fea0003800000 */
.L_x_84:
[----:B------:R-:W-:Y:S01]  /*4ab0*/  IMAD.MOV.U32 R14, RZ, RZ, 0x2 ;  /* 0x00000002ff0e7424 */ /* 0x000fe200078e00ff */
[----:B------:R-:W-:-:S04]  /*4ac0*/  ISETP.GE.AND P2, PT, R38, R15, PT ;  /* 0x0000000f2600720c */ /* 0x000fc80003f46270 */
[----:B------:R-:W-:Y:S01]  /*4ad0*/  SEL R12, R16, RZ, !P2 ;  /* 0x000000ff100c7207 */ /* 0x000fe20005000000 */
[----:B------:R-:W-:-:S04]  /*4ae0*/  VIADD R16, R38, 0x2 ;  /* 0x0000000226107836 */ /* 0x000fc80000000000 */
[----:B------:R-:W-:Y:S01]  /*4af0*/  IMAD.IADD R12, R12, 0x1, R9 ;  /* 0x000000010c0c7824 */ /* 0x000fe200078e0209 */
[----:B------:R-:W-:-:S03]  /*4b00*/  ISETP.GT.AND P3, PT, R16, R15, PT ;  /* 0x0000000f1000720c */ /* 0x000fc60003f64270 */
[----:B------:R-:W-:-:S10]  /*4b10*/  IMAD.MOV.U32 R13, RZ, RZ, R12 ;  /* 0x000000ffff0d7224 */ /* 0x000fd400078e000c */
[----:B------:R-:W-:Y:S05]  /*4b20*/  WARPSYNC.COLLECTIVE R10, `(.L_x_85) ;  /* 0x000000000a087348 */ /* 0x000fea0003c00000 */
[----:B------:R0:W1:Y:S02]  /*4b30*/  SHFL.DOWN P2, R16, R13, R14, R15 ;  /* 0x0800000e0d107389 */ /* 0x000064000004000f */
[----:B01----:R-:W-:Y:S05]  /*4b40*/  ENDCOLLECTIVE ;  /* 0x000000000000791b */ /* 0x003fea0003800000 */
.L_x_85:
[----:B------:R-:W-:Y:S01]  /*4b50*/  IMAD.MOV.U32 R14, RZ, RZ, 0x4 ;  /* 0x00000004ff0e7424 */ /* 0x000fe200078e00ff */
[----:B------:R-:W-:Y:S02]  /*4b60*/  SEL R9, R16, RZ, !P3 ;  /* 0x000000ff10097207 */ /* 0x000fe40005800000 */
[----:B------:R-:W-:Y:S01]  /*4b70*/  ISETP.GT.AND P3, PT, R8, R15, PT ;  /* 0x0000000f0800720c */ /* 0x000fe20003f64270 */
[----:B------:R-:W-:Y:S02]  /*4b80*/  VIADD R8, R38, 0x8 ;  /* 0x0000000826087836 */ /* 0x000fe40000000000 */
[----:B------:R-:W-:-:S04]  /*4b90*/  IMAD.IADD R40, R12, 0x1, R9 ;  /* 0x000000010c287824 */ /* 0x000fc800078e0209 */
[----:B------:R-:W-:-:S07]  /*4ba0*/  IMAD.MOV.U32 R13, RZ, RZ, R40 ;  /* 0x000000ffff0d7224 */ /* 0x000fce00078e0028 */
[----:B------:R-:W-:Y:S05]  /*4bb0*/  WARPSYNC.COLLECTIVE R10, `(.L_x_86) ;  /* 0x000000000a087348 */ /* 0x000fea0003c00000 */
[----:B------:R0:W1:Y:S02]  /*4bc0*/  SHFL.DOWN P2, R16, R13, R14, R15 ;  /* 0x0800000e0d107389 */ /* 0x000064000004000f */
[----:B01----:R-:W-:Y:S05]  /*4bd0*/  ENDCOLLECTIVE ;  /* 0x000000000000791b */ /* 0x003fea0003800000 */
.L_x_86:
        /* <DEDUP_REMOVED lines=9> */
.L_x_87:
[----:B------:R-:W-:Y:S01]  /*4c70*/  IMAD.MOV.U32 R14, RZ, RZ, 0x10 ;  /* 0x00000010ff0e7424 */ /* 0x000fe200078e00ff */
[----:B------:R-:W-:-:S05]  /*4c80*/  SEL R16, R16, RZ, !P3 ;  /* 0x000000ff10107207 */ /* 0x000fca0005800000 */
[----:B------:R-:W-:-:S04]  /*4c90*/  IMAD.IADD R44, R9, 0x1, R16 ;  /* 0x00000001092c7824 */ /* 0x000fc800078e0210 */
[----:B------:R-:W-:-:S07]  /*4ca0*/  IMAD.MOV.U32 R13, RZ, RZ, R44 ;  /* 0x000000ffff0d7224 */ /* 0x000fce00078e002c */
[----:B------:R-:W-:Y:S05]  /*4cb0*/  WARPSYNC.COLLECTIVE R10, `(.L_x_88) ;  /* 0x000000000a087348 */ /* 0x000fea0003c00000 */
[----:B------:R0:W1:Y:S02]  /*4cc0*/  SHFL.DOWN P2, R16, R13, R14, R15 ;  /* 0x0800000e0d107389 */ /* 0x000064000004000f */
[----:B01----:R-:W-:Y:S05]  /*4cd0*/  ENDCOLLECTIVE ;  /* 0x000000000000791b */ /* 0x003fea0003800000 */
.L_x_88:
[----:B------:R-:W-:Y:S05]  /*4ce0*/  WARPSYNC.COLLECTIVE R10, `(.L_x_89) ;  /* 0x000000000a087348 */ /* 0x000fea0003c00000 */
[----:B------:R-:W-:Y:S01]  /*4cf0*/  VOTE.ALL P0, P0 ;  /* 0x0000000000ff7806 */ /* 0x000fe20000000000 */
[----:B------:R-:W-:-:S12]  /*4d00*/  ENDCOLLECTIVE ;  /* 0x000000000000791b */ /* 0x000fd80003800000 */
.L_x_89:
[----:B------:R-:W-:-:S04]  /*4d10*/  ISETP.GT.AND P2, PT, R8, R15, PT ;  /* 0x0000000f0800720c */ /* 0x000fc80003f44270 */
[----:B------:R-:W-:-:S05]  /*4d20*/  SEL R9, R16, RZ, !P2 ;  /* 0x000000ff10097207 */ /* 0x000fca0005000000 */
[----:B------:R-:W-:Y:S02]  /*4d30*/  IMAD.IADD R12, R44, 0x1, R9 ;  /* 0x000000012c0c7824 */ /* 0x000fe400078e0209 */
[----:B------:R-:W0:Y:S02]  /*4d40*/  LDC.64 R8, c[0x0][0x390] ;  /* 0x0000e400ff087b82 */ /* 0x000e240000000a00 */
[----:B0-----:R-:W-:-:S05]  /*4d50*/  IADD3 R40, P2, PT, R8, 0x100, RZ ;  /* 0x0000010008287810 */ /* 0x001fca0007f5e0ff */
[----:B------:R-:W-:Y:S01]  /*4d60*/  IMAD.X R41, RZ, RZ, R9, P2 ;  /* 0x000000ffff297224 */ /* 0x000fe200010e0609 */
[----:B------:R-:W-:Y:S07]  /*4d70*/  BRA `(.L_x_90) ;  /* 0xffffffe4001c7947 */ /* 0x000fee000383ffff */
.L_x_40:
[----:B------:R-:W-:Y:S01]  /*4d80*/  BSSY B0, `(.L_x_91) ;  /* 0x0000006000007945 */ /* 0x000fe20003800000 */
[----:B------:R-:W-:Y:S01]  /*4d90*/  PLOP3.LUT P0, PT, P0, PT, PT, 0x8, 0x80 ;  /* 0x000000000080781c */ /* 0x000fe2000070e170 */
[----:B------:R-:W-:-:S12]  /*4da0*/  IMAD.MOV.U32 R10, RZ, RZ, -0x1 ;  /* 0xffffffffff0a7424 */ /* 0x000fd800078e00ff */
[----:B------:R-:W-:Y:S05]  /*4db0*/  WARPSYNC.COLLECTIVE R10, `(.L_x_92) ;  /* 0x000000000a087348 */ /* 0x000fea0003c00000 */
[----:B------:R-:W-:Y:S01]  /*4dc0*/  VOTE.ANY P0, P0 ;  /* 0x0000000000ff7806 */ /* 0x000fe20000000100 */
[----:B------:R-:W-:-:S12]  /*4dd0*/  ENDCOLLECTIVE ;  /* 0x000000000000791b */ /* 0x000fd80003800000 */
.L_x_92:
[----:B------:R-:W-:Y:S05]  /*4de0*/  BSYNC B0 ;  /* 0x0000000000007941 */ /* 0x000fea0003800000 */
.L_x_91:
[----:B------:R-:W-:Y:S05]  /*4df0*/  BRA `(.L_x_93) ;  /* 0xffffffe400247947 */ /* 0x000fea000383ffff */
.L_x_42:
[----:B------:R-:W-:Y:S01]  /*4e00*/  BSSY B0, `(.L_x_94) ;  /* 0x0000006000007945 */ /* 0x000fe20003800000 */
[----:B------:R-:W-:Y:S01]  /*4e10*/  PLOP3.LUT P0, PT, P0, PT, PT, 0x8, 0x80 ;  /* 0x000000000080781c */ /* 0x000fe2000070e170 */
[----:B------:R-:W-:-:S12]  /*4e20*/  IMAD.MOV.U32 R10, RZ, RZ, -0x1 ;  /* 0xffffffffff0a7424 */ /* 0x000fd800078e00ff */
[----:B------:R-:W-:Y:S05]  /*4e30*/  WARPSYNC.COLLECTIVE R10, `(.L_x_95) ;  /* 0x000000000a087348 */ /* 0x000fea0003c00000 */
[----:B------:R-:W-:Y:S01]  /*4e40*/  VOTE.ANY P0, P0 ;  /* 0x0000000000ff7806 */ /* 0x000fe20000000100 */
[----:B------:R-:W-:-:S12]  /*4e50*/  ENDCOLLECTIVE ;  /* 0x000000000000791b */ /* 0x000fd80003800000 */
.L_x_95:
[----:B------:R-:W-:Y:S05]  /*4e60*/  BSYNC B0 ;  /* 0x0000000000007941 */ /* 0x000fea0003800000 */
.L_x_94:
[----:B------:R-:W-:Y:S05]  /*4e70*/  BRA `(.L_x_96) ;  /* 0xffffffe400287947 */ /* 0x000fea000383ffff */
.L_x_44:
[----:B------:R-:W-:Y:S01]  /*4e80*/  BSSY B0, `(.L_x_97) ;  /* 0x0000006000007945 */ /* 0x000fe20003800000 */
[----:B------:R-:W-:Y:S01]  /*4e90*/  PLOP3.LUT P2, PT, P0, PT, PT, 0x8, 0x80 ;  /* 0x000000000080781c */ /* 0x000fe2000074e170 */
[----:B------:R-:W-:-:S12]  /*4ea0*/  IMAD.MOV.U32 R10, RZ, RZ, -0x1 ;  /* 0xffffffffff0a7424 */ /* 0x000fd800078e00ff */
[----:B------:R-:W-:Y:S05]  /*4eb0*/  WARPSYNC.COLLECTIVE R10, `(.L_x_98) ;  /* 0x000000000a087348 */ /* 0x000fea0003c00000 */
[----:B------:R-:W-:Y:S01]  /*4ec0*/  VOTE.ANY R10, PT, P2 ;  /* 0x00000000000a7806 */ /* 0x000fe200010e0100 */
[----:B------:R-:W-:Y:S06]  /*4ed0*/  ENDCOLLECTIVE ;  /* 0x000000000000791b */ /* 0x000fec0003800000 */
.L_x_98:
[----:B------:R-:W-:Y:S05]  /*4ee0*/  BSYNC B0 ;  /* 0x0000000000007941 */ /* 0x000fea0003800000 */
.L_x_97:
[----:B------:R-:W-:Y:S01]  /*4ef0*/  LOP3.LUT R10, R10, 0x80000000, R19, 0xec, !PT ;  /* 0x800000000a0a7812 */ /* 0x000fe200078eec13 */
[----:B------:R-:W-:Y:S02]  /*4f00*/  IMAD.MOV.U32 R14, RZ, RZ, 0x1 ;  /* 0x00000001ff0e7424 */ /* 0x000fe400078e00ff */
[----:B------:R-:W-:Y:S02]  /*4f10*/  VIADD R18, R18, 0xffffffe0 ;  /* 0xffffffe012127836 */ /* 0x000fe40000000000 */
[----:B------:R-:W-:-:S05]  /*4f20*/  VIADD R13, R10, 0xffffffff ;  /* 0xffffffff0a0d7836 */ /* 0x000fca0000000000 */
[----:B------:R-:W-:Y:S01]  /*4f30*/  LOP3.LUT R45, R10, R13, RZ, 0xc, !PT ;  /* 0x0000000d0a2d7212 */ /* 0x000fe200078e0cff */
[----:B------:R-:W-:Y:S02]  /*4f40*/  IMAD.MOV.U32 R13, RZ, RZ, R9 ;  /* 0x000000ffff0d7224 */ /* 0x000fe400078e0009 */
[----:B------:R-:W-:Y:S01]  /*4f50*/  IMAD.MOV.U32 R10, RZ, RZ, -0x1 ;  /* 0xffffffffff0a7424 */ /* 0x000fe200078e00ff */
[----:B------:R0:W1:Y:S06]  /*4f60*/  POPC R15, R45 ;  /* 0x0000002d000f7309 */ /* 0x00006c0000000000 */
[----:B01----:R-:W-:Y:S05]  /*4f70*/  WARPSYNC.COLLECTIVE R10, `(.L_x_99) ;  /* 0x000000000a087348 */ /* 0x003fea0003c00000 */
[----:B-1----:R1:W2:Y:S02]  /*4f80*/  SHFL.DOWN P2, R16, R13, R14, R15 ;  /* 0x0800000e0d107389 */ /* 0x0022a4000004000f */
[----:B012---:R-:W-:Y:S05]  /*4f90*/  ENDCOLLECTIVE ;  /* 0x000000000000791b */ /* 0x007fea0003800000 */
.L_x_99:
[----:B------:R-:W-:Y:S01]  /*4fa0*/  ISETP.GE.AND P0, PT, R38, R15, PT ;  /* 0x0000000f2600720c */ /* 0x000fe20003f06270 */
[----:B------:R-:W-:-:S03]  /*4fb0*/  IMAD.MOV.U32 R14, RZ, RZ, 0x2 ;  /* 0x00000002ff0e7424 */ /* 0x000fc600078e00ff */
[----:B------:R-:W-:-:S05]  /*4fc0*/  SEL R16, R16, RZ, !P0 ;  /* 0x000000ff10107207 */ /* 0x000fca0004000000 */
[----:B------:R-:W-:Y:S02]  /*4fd0*/  IMAD.IADD R44, R16, 0x1, R9 ;  /* 0x00000001102c7824 */ /* 0x000fe400078e0209 */
[----:B------:R-:W-:Y:S02]  /*4fe0*/  VIADD R16, R38, 0x2 ;  /* 0x0000000226107836 */ /* 0x000fe40000000000 */
[----:B------:R-:W-:-:S03]  /*4ff0*/  IMAD.MOV.U32 R13, RZ, RZ, R44 ;  /* 0x000000ffff0d7224 */ /* 0x000fc600078e002c */
[----:B------:R-:W-:-:S13]  /*5000*/  ISETP.GT.AND P0, PT, R16, R15, PT ;  /* 0x0000000f1000720c */ /* 0x000fda0003f04270 */
[----:B------:R-:W-:Y:S05]  /*5010*/  WARPSYNC.COLLECTIVE R10, `(.L_x_100) ;  /* 0x000000000a087348 */ /* 0x000fea0003c00000 */
[----:B------:R0:W1:Y:S02]  /*5020*/  SHFL.DOWN P2, R16, R13, R14, R15 ;  /* 0x0800000e0d107389 */ /* 0x000064000004000f */
[----:B01----:R-:W-:Y:S05]  /*5030*/  ENDCOLLECTIVE ;  /* 0x000000000000791b */ /* 0x003fea0003800000 */
.L_x_100:
[----:B------:R-:W-:Y:S01]  /*5040*/  IMAD.MOV.U32 R14, RZ, RZ, 0x4 ;  /* 0x00000004ff0e7424 */ /* 0x000fe200078e00ff */
        /* <DEDUP_REMOVED lines=8> */
.L_x_101:
[----:B------:R-:W-:Y:S01]  /*50d0*/  IMAD.MOV.U32 R14, RZ, RZ, 0x8 ;  /* 0x00000008ff0e7424 */ /* 0x000fe200078e00ff */
        /* <DEDUP_REMOVED lines=8> */
.L_x_102:
        /* <DEDUP_REMOVED lines=9> */
.L_x_103:
[----:B------:R-:W-:Y:S02]  /*51f0*/  SEL R9, R16, RZ, !P0 ;  /* 0x000000ff10097207 */ /* 0x000fe40004000000 */
[----:B------:R-:W-:Y:S02]  /*5200*/  ISETP.NE.AND P0, PT, R8, 0x65, PT ;  /* 0x000000650800780c */ /* 0x000fe40003f05270 */
[----:B------:R-:W-:-:S11]  /*5210*/  IADD3 R12, PT, PT, R44, R9, R12 ;  /* 0x000000092c0c7210 */ /* 0x000fd60007ffe00c */
[----:B------:R-:W-:Y:S05]  /*5220*/  WARPSYNC.COLLECTIVE R10, `(.L_x_104) ;  /* 0x000000000a087348 */ /* 0x000fea0003c00000 */
[----:B------:R-:W-:Y:S01]  /*5230*/  VOTE.ALL P0, P0 ;  /* 0x0000000000ff7806 */ /* 0x000fe20000000000 */
[----:B------:R-:W-:-:S12]  /*5240*/  ENDCOLLECTIVE ;  /* 0x000000000000791b */ /* 0x000fd80003800000 */
.L_x_104:
[----:B------:R-:W-:Y:S05]  /*5250*/  BRA `(.L_x_105) ;  /* 0xffffffe000c07947 */ /* 0x000fea000383ffff */
.L_x_106:
        /* <DEDUP_REMOVED lines=10> */
.L_x_223:


//--------------------- .text._Z19bucket_bitonic_sortPfS_jPjS0_S0_S0_jS0_ --------------------------
	.section	.text._Z19bucket_bitonic_sortPfS_jPjS0_S0_S0_jS0_,"ax",@progbits
	.align	128
        .global         _Z19bucket_bitonic_sortPfS_jPjS0_S0_S0_jS0_
        .type           _Z19bucket_bitonic_sortPfS_jPjS0_S0_S0_jS0_,@function
        .size           _Z19bucket_bitonic_sortPfS_jPjS0_S0_S0_jS0_,(.L_x_224 - _Z19bucket_bitonic_sortPfS_jPjS0_S0_S0_jS0_)
        .other          _Z19bucket_bitonic_sortPfS_jPjS0_S0_S0_jS0_,@"STO_CUDA_ENTRY STV_DEFAULT"
_Z19bucket_bitonic_sortPfS_jPjS0_S0_S0_jS0_:
.text._Z19bucket_bitonic_sortPfS_jPjS0_S0_S0_jS0_:
[----:B------:R-:W-:Y:S08]  /*0000*/  LDC R1, c[0x0][0x37c] ;  /* 0x0000df00ff017b82 */ /* 0x000ff00000000800 */
[----:B------:R-:W0:Y:S08]  /*0010*/  S2UR UR6, SR_CTAID.X ;  /* 0x00000000000679c3 */ /* 0x000e300000002500 */
[----:B------:R-:W0:Y:S02]  /*0020*/  LDC R0, c[0x0][0x3b8] ;  /* 0x0000ee00ff007b82 */ /* 0x000e240000000800 */
[----:B0-----:R-:W-:-:S13]  /*0030*/  ISETP.LE.U32.AND P0, PT, R0, UR6, PT ;  /* 0x0000000600007c0c */ /* 0x001fda000bf03070 */
[----:B------:R-:W-:Y:S05]  /*0040*/  @P0 EXIT ;  /* 0x000000000000094d */ /* 0x000fea0003800000 */
[----:B------:R-:W0:Y:S01]  /*0050*/  S2R R0, SR_TID.X ;  /* 0x0000000000007919 */ /* 0x000e220000002100 */
[----:B------:R-:W1:Y:S01]  /*0060*/  S2UR UR5, SR_CgaCtaId ;  /* 0x00000000000579c3 */ /* 0x000e620000008800 */
[----:B------:R-:W-:Y:S01]  /*0070*/  UMOV UR4, 0x400 ;  /* 0x0000040000047882 */ /* 0x000fe20000000000 */
[----:B------:R-:W2:Y:S01]  /*0080*/  LDCU.64 UR8, c[0x0][0x358] ;  /* 0x00006b00ff0877ac */ /* 0x000ea20008000a00 */
[----:B------:R-:W3:Y:S05]  /*0090*/  LDCU UR7, c[0x0][0x3b8] ;  /* 0x00007700ff0777ac */ /* 0x000eea0008000800 */
[----:B------:R-:W4:Y:S08]  /*00a0*/  LDC R6, c[0x0][0x360] ;  /* 0x0000d800ff067b82 */ /* 0x000f300000000800 */
[----:B------:R-:W2:Y:S01]  /*00b0*/  LDC R5, c[0x0][0x370] ;  /* 0x0000dc00ff057b82 */ /* 0x000ea20000000800 */
[----:B-1----:R-:W-:Y:S01]  /*00c0*/  ULEA UR4, UR5, UR4, 0x18 ;  /* 0x0000000405047291 */ /* 0x002fe2000f8ec0ff */
[----:B0-----:R-:W-:-:S05]  /*00d0*/  IMAD.SHL.U32 R4, R0, 0x2, RZ ;  /* 0x0000000200047824 */ /* 0x001fca00078e00ff */
[C---:B------:R-:W-:Y:S01]  /*00e0*/  LEA R7, R0.reuse, UR4, 0x2 ;  /* 0x0000000400077c11 */ /* 0x040fe2000f8e10ff */
[C---:B----4-:R-:W-:Y:S01]  /*00f0*/  IMAD.IADD R3, R0.reuse, 0x1, R6 ;  /* 0x0000000100037824 */ /* 0x050fe200078e0206 */
[----:B------:R-:W-:Y:S02]  /*0100*/  LOP3.LUT R2, R0, 0x1, RZ, 0xc0, !PT ;  /* 0x0000000100027812 */ /* 0x000fe400078ec0ff */
[C---:B------:R-:W-:Y:S02]  /*0110*/  LOP3.LUT R9, R4.reuse, 0x7fc, RZ, 0xc0, !PT ;  /* 0x000007fc04097812 */ /* 0x040fe400078ec0ff */
[C---:B------:R-:W-:Y:S02]  /*0120*/  LOP3.LUT R13, R4.reuse, 0x7f0, RZ, 0xc0, !PT ;  /* 0x000007f0040d7812 */ /* 0x040fe400078ec0ff */
[C---:B------:R-:W-:Y:S02]  /*0130*/  LOP3.LUT R11, R4.reuse, 0x7f8, RZ, 0xc0, !PT ;  /* 0x000007f8040b7812 */ /* 0x040fe400078ec0ff */
[----:B------:R-:W-:-:S02]  /*0140*/  LOP3.LUT R19, R4, 0x780, RZ, 0xc0, !PT ;  /* 0x0000078004137812 */ /* 0x000fc400078ec0ff */
[C---:B------:R-:W-:Y:S02]  /*0150*/  LOP3.LUT R15, R4.reuse, 0x7e0, RZ, 0xc0, !PT ;  /* 0x000007e0040f7812 */ /* 0x040fe400078ec0ff */
[C---:B------:R-:W-:Y:S02]  /*0160*/  LOP3.LUT R17, R4.reuse, 0x7c0, RZ, 0xc0, !PT ;  /* 0x000007c004117812 */ /* 0x040fe400078ec0ff */
[C---:B------:R-:W-:Y:S02]  /*0170*/  LOP3.LUT R21, R4.reuse, 0x700, RZ, 0xc0, !PT ;  /* 0x0000070004157812 */ /* 0x040fe400078ec0ff */
[C---:B------:R-:W-:Y:S02]  /*0180*/  LOP3.LUT R23, R4.reuse, 0x600, RZ, 0xc0, !PT ;  /* 0x0000060004177812 */ /* 0x040fe400078ec0ff */
[----:B------:R-:W-:Y:S01]  /*0190*/  LOP3.LUT R25, R4, 0x400, RZ, 0xc0, !PT ;  /* 0x0000040004197812 */ /* 0x000fe200078ec0ff */
[--C-:B------:R-:W-:Y:S01]  /*01a0*/  IMAD R4, R6, 0x4, R7.reuse ;  /* 0x0000000406047824 */ /* 0x100fe200078e0207 */
[--C-:B------:R-:W-:Y:S01]  /*01b0*/  LOP3.LUT R8, R9, 0x1, R0.reuse, 0xf8, !PT ;  /* 0x0000000109087812 */ /* 0x100fe200078ef800 */
[----:B------:R-:W-:Y:S01]  /*01c0*/  IMAD R6, R0, 0x4, R7 ;  /* 0x0000000400067824 */ /* 0x000fe200078e0207 */
[----:B------:R-:W-:-:S02]  /*01d0*/  LOP3.LUT R10, R13, 0x7, R0, 0xf8, !PT ;  /* 0x000000070d0a7812 */ /* 0x000fc400078ef800 */
[--C-:B------:R-:W-:Y:S02]  /*01e0*/  LOP3.LUT R9, R11, 0x3, R0.reuse, 0xf8, !PT ;  /* 0x000000030b097812 */ /* 0x100fe400078ef800 */
[--C-:B------:R-:W-:Y:S02]  /*01f0*/  LOP3.LUT R13, R19, 0x3f, R0.reuse, 0xf8, !PT ;  /* 0x0000003f130d7812 */ /* 0x100fe400078ef800 */
[--C-:B------:R-:W-:Y:S02]  /*0200*/  LOP3.LUT R11, R15, 0xf, R0.reuse, 0xf8, !PT ;  /* 0x0000000f0f0b7812 */ /* 0x100fe400078ef800 */
[--C-:B------:R-:W-:Y:S02]  /*0210*/  LOP3.LUT R12, R17, 0x1f, R0.reuse, 0xf8, !PT ;  /* 0x0000001f110c7812 */ /* 0x100fe400078ef800 */
[--C-:B------:R-:W-:Y:S02]  /*0220*/  LOP3.LUT R18, R21, 0x7f, R0.reuse, 0xf8, !PT ;  /* 0x0000007f15127812 */ /* 0x100fe400078ef800 */
[----:B------:R-:W-:-:S02]  /*0230*/  LOP3.LUT R19, R23, 0xff, R0, 0xf8, !PT ;  /* 0x000000ff17137812 */ /* 0x000fc400078ef800 */
[----:B------:R-:W-:Y:S02]  /*0240*/  LOP3.LUT R20, R25, 0x1ff, R0, 0xf8, !PT ;  /* 0x000001ff19147812 */ /* 0x000fe400078ef800 */
[----:B------:R-:W-:Y:S01]  /*0250*/  ISETP.NE.U32.AND P1, PT, R2, 0x1, PT ;  /* 0x000000010200780c */ /* 0x000fe20003f25070 */
[----:B------:R-:W-:Y:S01]  /*0260*/  IMAD.U32 R2, RZ, RZ, UR6 ;  /* 0x00000006ff027e24 */ /* 0x000fe2000f8e00ff */
[----:B------:R-:W-:Y:S02]  /*0270*/  LEA R8, R8, UR4, 0x2 ;  /* 0x0000000408087c11 */ /* 0x000fe4000f8e10ff */
[----:B------:R-:W-:Y:S02]  /*0280*/  LEA R9, R9, UR4, 0x2 ;  /* 0x0000000409097c11 */ /* 0x000fe4000f8e10ff */
[----:B------:R-:W-:Y:S02]  /*0290*/  LEA R10, R10, UR4, 0x2 ;  /* 0x000000040a0a7c11 */ /* 0x000fe4000f8e10ff */
[----:B------:R-:W-:-:S02]  /*02a0*/  LEA R11, R11, UR4, 0x2 ;  /* 0x000000040b0b7c11 */ /* 0x000fc4000f8e10ff */
[----:B------:R-:W-:Y:S02]  /*02b0*/  LEA R12, R12, UR4, 0x2 ;  /* 0x000000040c0c7c11 */ /* 0x000fe4000f8e10ff */
[----:B------:R-:W-:Y:S02]  /*02c0*/  LEA R13, R13, UR4, 0x2 ;  /* 0x000000040d0d7c11 */ /* 0x000fe4000f8e10ff */
[----:B------:R-:W-:Y:S02]  /*02d0*/  LEA R18, R18, UR4, 0x2 ;  /* 0x0000000412127c11 */ /* 0x000fe4000f8e10ff */
[----:B------:R-:W-:Y:S02]  /*02e0*/  LEA R19, R19, UR4, 0x2 ;  /* 0x0000000413137c11 */ /* 0x000fe4000f8e10ff */
[----:B--23--:R-:W-:-:S07]  /*02f0*/  LEA R20, R20, UR4, 0x2 ;  /* 0x0000000414147c11 */ /* 0x00cfce000f8e10ff */
.L_x_111:
[----:B01----:R-:W0:Y:S08]  /*0300*/  LDC.64 R16, c[0x0][0x3a0] ;  /* 0x0000e800ff107b82 */ /* 0x003e300000000a00 */
[----:B------:R-:W1:Y:S01]  /*0310*/  LDC.64 R14, c[0x0][0x398] ;  /* 0x0000e600ff0e7b82 */ /* 0x000e620000000a00 */
[----:B0-----:R-:W-:-:S05]  /*0320*/  IMAD.WIDE.U32 R16, R2, 0x4, R16 ;  /* 0x0000000402107825 */ /* 0x001fca00078e0010 */
[----:B------:R-:W2:Y:S01]  /*0330*/  LDG.E R25, desc[UR8][R16.64] ;  /* 0x0000000810197981 */ /* 0x000ea2000c1e1900 */
[----:B-1----:R-:W-:-:S06]  /*0340*/  IMAD.WIDE.U32 R14, R2, 0x4, R14 ;  /* 0x00000004020e7825 */ /* 0x002fcc00078e000e */
[----:B------:R-:W3:Y:S01]  /*0350*/  LDG.E R14, desc[UR8][R14.64] ;  /* 0x000000080e0e7981 */ /* 0x000ee2000c1e1900 */
[----:B------:R-:W-:-:S05]  /*0360*/  IMAD.IADD R2, R5, 0x1, R2 ;  /* 0x0000000105027824 */ /* 0x000fca00078e0202 */
[----:B------:R-:W-:Y:S01]  /*0370*/  ISETP.GE.U32.AND P2, PT, R2, UR7, PT ;  /* 0x0000000702007c0c */ /* 0x000fe2000bf46070 */
[----:B--2---:R-:W-:-:S05]  /*0380*/  VIADD R21, R25, 0xfffff7ff ;  /* 0xfffff7ff19157836 */ /* 0x004fca0000000000 */
[----:B------:R-:W-:Y:S01]  /*0390*/  ISETP.GT.U32.AND P0, PT, R21, -0x801, PT ;  /* 0xfffff7ff1500780c */ /* 0x000fe20003f04070 */
[----:B---3--:R-:W-:-:S12]  /*03a0*/  IMAD.IADD R21, R14, 0x1, -R25 ;  /* 0x000000010e157824 */ /* 0x008fd800078e0a19 */
[----:B------:R-:W-:Y:S05]  /*03b0*/  @P0 BRA `(.L_x_107) ;  /* 0x0000000000640947 */ /* 0x000fea0003800000 */
[----:B------:R-:W-:Y:S01]  /*03c0*/  ISETP.GE.U32.AND P0, PT, R25, 0x801, PT ;  /* 0x000008011900780c */ /* 0x000fe20003f06070 */
[----:B------:R-:W-:Y:S03]  /*03d0*/  BSSY.RECONVERGENT B0, `(.L_x_108) ;  /* 0x0000015000007945 */ /* 0x000fe60003800200 */
[----:B------:R-:W-:-:S13]  /*03e0*/  ISETP.NE.OR P0, PT, R0, RZ, !P0 ;  /* 0x000000ff0000720c */ /* 0x000fda0004705670 */
[----:B------:R-:W-:Y:S05]  /*03f0*/  @P0 BRA `(.L_x_109) ;  /* 0x0000000000480947 */ /* 0x000fea0003800000 */
[----:B------:R-:W0:Y:S01]  /*0400*/  S2R R15, SR_LANEID ;  /* 0x00000000000f7919 */ /* 0x000e220000000000 */
[----:B------:R-:W-:Y:S01]  /*0410*/  VOTEU.ANY UR4, UPT, PT ;  /* 0x0000000000047886 */ /* 0x000fe200038e0100 */
[----:B------:R-:W1:Y:S01]  /*0420*/  LDC.64 R22, c[0x0][0x3c0] ;  /* 0x0000f000ff167b82 */ /* 0x000e620000000a00 */
[----:B------:R-:W0:Y:S08]  /*0430*/  FLO.U32 R24, UR4 ;  /* 0x0000000400187d00 */ /* 0x000e3000080e0000 */
[----:B------:R-:W1:Y:S01]  /*0440*/  POPC R29, UR4 ;  /* 0x00000004001d7d09 */ /* 0x000e620008000000 */
[----:B0-----:R-:W-:Y:S01]  /*0450*/  ISETP.EQ.U32.AND P0, PT, R24, R15, PT ;  /* 0x0000000f1800720c */ /* 0x001fe20003f02070 */
[----:B------:R-:W0:Y:S01]  /*0460*/  S2R R16, SR_LTMASK ;  /* 0x0000000000107919 */ /* 0x000e220000003900 */
[----:B------:R-:W2:Y:S11]  /*0470*/  LDC.64 R14, c[0x0][0x3a8] ;  /* 0x0000ea00ff0e7b82 */ /* 0x000eb60000000a00 */
[----:B-1----:R-:W3:Y:S01]  /*0480*/  @P0 ATOMG.E.ADD.STRONG.GPU PT, R23, desc[UR8][R22.64], R29 ;  /* 0x8000001d161709a8 */ /* 0x002ee200081ef108 */
[----:B0-----:R-:W-:-:S02]  /*0490*/  LOP3.LUT R26, R16, UR4, RZ, 0xc0, !PT ;  /* 0x00000004101a7c12 */ /* 0x001fc4000f8ec0ff */
[----:B------:R-:W0:Y:S04]  /*04a0*/  LDC.64 R16, c[0x0][0x3b0] ;  /* 0x0000ec00ff107b82 */ /* 0x000e280000000a00 */
[----:B------:R-:W1:Y:S01]  /*04b0*/  POPC R26, R26 ;  /* 0x0000001a001a7309 */ /* 0x000e620000000000 */
[----:B---3--:R-:W1:Y:S02]  /*04c0*/  SHFL.IDX PT, R27, R23, R24, 0x1f ;  /* 0x00001f18171b7589 */ /* 0x008e6400000e0000 */
[----:B-1----:R-:W-:-:S04]  /*04d0*/  IMAD.IADD R27, R27, 0x1, R26 ;  /* 0x000000011b1b7824 */ /* 0x002fc800078e021a */
[----:B--2---:R-:W-:-:S04]  /*04e0*/  IMAD.WIDE.U32 R14, R27, 0x4, R14 ;  /* 0x000000041b0e7825 */ /* 0x004fc800078e000e */
[----:B0-----:R-:W-:Y:S01]  /*04f0*/  IMAD.WIDE.U32 R16, R27, 0x4, R16 ;  /* 0x000000041b107825 */ /* 0x001fe200078e0010 */
[----:B------:R0:W-:Y:S04]  /*0500*/  STG.E desc[UR8][R14.64], R25 ;  /* 0x000000190e007986 */ /* 0x0001e8000c101908 */
[----:B------:R0:W-:Y:S02]  /*0510*/  STG.E desc[UR8][R16.64], R21 ;  /* 0x0000001510007986 */ /* 0x0001e4000c101908 */
.L_x_109:
[----:B------:R-:W-:Y:S05]  /*0520*/  BSYNC.RECONVERGENT B0 ;  /* 0x0000000000007941 */ /* 0x000fea0003800200 */
.L_x_108:
[----:B------:R-:W-:Y:S06]  /*0530*/  BAR.SYNC.DEFER_BLOCKING 0x0 ;  /* 0x0000000000007b1d */ /* 0x000fec0000010000 */
[----:B------:R-:W-:Y:S05]  /*0540*/  BRA `(.L_x_110) ;  /* 0x0000001800bc7947 */ /* 0x000fea0003800000 */
.L_x_107:
[-C--:B------:R-:W-:Y:S01]  /*0550*/  ISETP.GE.U32.AND P4, PT, R0, R25.reuse, PT ;  /* 0x000000190000720c */ /* 0x080fe20003f86070 */
[----:B------:R-:W-:Y:S01]  /*0560*/  IMAD.MOV.U32 R22, RZ, RZ, 0x7f7fffff ;  /* 0x7f7fffffff167424 */ /* 0x000fe200078e00ff */
[----:B------:R-:W-:-:S11]  /*0570*/  ISETP.GE.U32.AND P3, PT, R3, R25, PT ;  /* 0x000000190300720c */ /* 0x000fd60003f66070 */
[----:B------:R-:W0:Y:S01]  /*0580*/  @!P4 LDC.64 R14, c[0x0][0x380] ;  /* 0x0000e000ff0ecb82 */ /* 0x000e220000000a00 */
[----:B------:R-:W-:Y:S02]  /*0590*/  @!P4 IMAD.IADD R23, R21, 0x1, R0 ;  /* 0x000000011517c824 */ /* 0x000fe400078e0200 */
[----:B------:R-:W-:-:S05]  /*05a0*/  @!P3 IMAD.IADD R25, R3, 0x1, R21 ;  /* 0x000000010319b824 */ /* 0x000fca00078e0215 */
[----:B------:R-:W1:Y:S01]  /*05b0*/  @!P3 LDC.64 R16, c[0x0][0x380] ;  /* 0x0000e000ff10bb82 */ /* 0x000e620000000a00 */
[----:B0-----:R-:W-:-:S04]  /*05c0*/  @!P4 IMAD.WIDE.U32 R14, R23, 0x4, R14 ;  /* 0x00000004170ec825 */ /* 0x001fc800078e000e */
[----:B------:R-:W-:Y:S01]  /*05d0*/  IMAD.MOV.U32 R23, RZ, RZ, 0x7f7fffff ;  /* 0x7f7fffffff177424 */ /* 0x000fe200078e00ff */
[----:B------:R-:W2:Y:S01]  /*05e0*/  @!P4 LDG.E R22, desc[UR8][R14.64] ;  /* 0x000000080e16c981 */ /* 0x000ea2000c1e1900 */
[----:B-1----:R-:W-:-:S05]  /*05f0*/  @!P3 IMAD.WIDE.U32 R16, R25, 0x4, R16 ;  /* 0x000000041910b825 */ /* 0x002fca00078e0010 */
[----:B------:R-:W3:Y:S04]  /*0600*/  @!P3 LDG.E R23, desc[UR8][R16.64] ;  /* 0x000000081017b981 */ /* 0x000ee8000c1e1900 */
[----:B--2---:R-:W-:Y:S04]  /*0610*/  STS [R7], R22 ;  /* 0x0000001607007388 */ /* 0x004fe80000000800 */
[----:B---3--:R-:W-:Y:S01]  /*0620*/  STS [R4], R23 ;  /* 0x0000001704007388 */ /* 0x008fe20000000800 */
[----:B------:R-:W-:Y:S06]  /*0630*/  BAR.SYNC.DEFER_BLOCKING 0x0 ;  /* 0x0000000000007b1d */ /* 0x000fec0000010000 */
[----:B------:R-:W-:Y:S04]  /*0640*/  LDS R25, [R6] ;  /* 0x0000000006197984 */ /* 0x000fe80000000800 */
[----:B------:R-:W0:Y:S02]  /*0650*/  LDS R24, [R6+0x4] ;  /* 0x0000040006187984 */ /* 0x000e240000000800 */
[----:B0-----:R-:W-:-:S13]  /*0660*/  FSETP.LEU.XOR P0, PT, R25, R24, !P1 ;  /* 0x000000181900720b */ /* 0x001fda0004f0b800 */
[----:B------:R-:W-:Y:S04]  /*0670*/  @!P0 STS [R6], R24 ;  /* 0x0000001806008388 */ /* 0x000fe80000000800 */
[----:B------:R-:W-:Y:S01]  /*0680*/  @!P0 STS [R6+0x4], R25 ;  /* 0x0000041906008388 */ /* 0x000fe20000000800 */
[----:B------:R-:W-:Y:S06]  /*0690*/  BAR.SYNC.DEFER_BLOCKING 0x0 ;  /* 0x0000000000007b1d */ /* 0x000fec0000010000 */
[----:B------:R-:W-:Y:S04]  /*06a0*/  LDS R15, [R8] ;  /* 0x00000000080f7984 */ /* 0x000fe80000000800 */
[----:B------:R-:W0:Y:S01]  /*06b0*/  LDS R14, [R8+0x8] ;  /* 0x00000800080e7984 */ /* 0x000e220000000800 */
[----:B------:R-:W-:-:S04]  /*06c0*/  LOP3.LUT P0, RZ, R0, 0x2, RZ, 0xc0, !PT ;  /* 0x0000000200ff7812 */ /* 0x000fc8000780c0ff */
[----:B0-----:R-:W-:-:S13]  /*06d0*/  FSETP.LEU.XOR P5, PT, R15, R14, P0 ;  /* 0x0000000e0f00720b */ /* 0x001fda00007ab800 */
[----:B------:R-:W-:Y:S04]  /*06e0*/  @!P5 STS [R8], R14 ;  /* 0x0000000e0800d388 */ /* 0x000fe80000000800 */
[----:B------:R-:W-:Y:S01]  /*06f0*/  @!P5 STS [R8+0x8], R15 ;  /* 0x0000080f0800d388 */ /* 0x000fe20000000800 */
[----:B------:R-:W-:Y:S06]  /*0700*/  BAR.SYNC.DEFER_BLOCKING 0x0 ;  /* 0x0000000000007b1d */ /* 0x000fec0000010000 */
[----:B------:R-:W-:Y:S04]  /*0710*/  LDS R17, [R6] ;  /* 0x0000000006117984 */ /* 0x000fe80000000800 */
[----:B------:R-:W0:Y:S02]  /*0720*/  LDS R16, [R6+0x4] ;  /* 0x0000040006107984 */ /* 0x000e240000000800 */
[----:B0-----:R-:W-:-:S13]  /*0730*/  FSETP.LEU.XOR P0, PT, R17, R16, P0 ;  /* 0x000000101100720b */ /* 0x001fda000070b800 */
        /* <DEDUP_REMOVED lines=325> */
[----:B0-----:R-:W-:-:S13]  /*1b90*/  FSETP.GT.AND P0, PT, R14, R15, PT ;  /* 0x0000000f0e00720b */ /* 0x001fda0003f04000 */
[----:B------:R-:W-:Y:S04]  /*1ba0*/  @P0 STS [R7], R15 ;  /* 0x0000000f07000388 */ /* 0x000fe80000000800 */
[----:B------:R-:W-:Y:S01]  /*1bb0*/  @P0 STS [R7+0x1000], R14 ;  /* 0x0010000e07000388 */ /* 0x000fe20000000800 */
        /* <DEDUP_REMOVED lines=41> */
[----:B------:R0:W-:Y:S01]  /*1e50*/  @P0 STS [R10+0x20], R17 ;  /* 0x000020110a000388 */ /* 0x0001e20000000800 */
[----:B------:R-:W-:Y:S08]  /*1e60*/  BAR.SYNC.DEFER_BLOCKING 0x0 ;  /* 0x0000000000007b1d */ /* 0x000ff00000010000 */
[----:B0-----:R-:W0:Y:S01]  /*1e70*/  @!P3 LDC.64 R16, c[0x0][0x388] ;  /* 0x0000e200ff10bb82 */ /* 0x001e220000000a00 */
[----:B------:R-:W-:Y:S04]  /*1e80*/  LDS R22, [R9] ;  /* 0x0000000009167984 */ /* 0x000fe80000000800 */
[----:B------:R-:W1:Y:S02]  /*1e90*/  LDS R23, [R9+0x10] ;  /* 0x0000100009177984 */ /* 0x000e640000000800 */
[----:B-1----:R-:W-:-:S13]  /*1ea0*/  FSETP.GT.AND P0, PT, R22, R23, PT ;  /* 0x000000171600720b */ /* 0x002fda0003f04000 */
[----:B------:R-:W-:Y:S04]  /*1eb0*/  @P0 STS [R9], R23 ;  /* 0x0000001709000388 */ /* 0x000fe80000000800 */
[----:B------:R-:W-:Y:S01]  /*1ec0*/  @P0 STS [R9+0x10], R22 ;  /* 0x0000101609000388 */ /* 0x000fe20000000800 */
[----:B------:R-:W-:Y:S06]  /*1ed0*/  BAR.SYNC.DEFER_BLOCKING 0x0 ;  /* 0x0000000000007b1d */ /* 0x000fec0000010000 */
[----:B------:R-:W-:Y:S04]  /*1ee0*/  LDS R25, [R8] ;  /* 0x0000000008197984 */ /* 0x000fe80000000800 */
[----:B------:R-:W1:Y:S02]  /*1ef0*/  LDS R14, [R8+0x8] ;  /* 0x00000800080e7984 */ /* 0x000e640000000800 */
[----:B-1----:R-:W-:-:S13]  /*1f00*/  FSETP.GT.AND P0, PT, R25, R14, PT ;  /* 0x0000000e1900720b */ /* 0x002fda0003f04000 */
[----:B------:R1:W-:Y:S04]  /*1f10*/  @P0 STS [R8], R14 ;  /* 0x0000000e08000388 */ /* 0x0003e80000000800 */
[----:B------:R-:W-:Y:S01]  /*1f20*/  @P0 STS [R8+0x8], R25 ;  /* 0x0000081908000388 */ /* 0x000fe20000000800 */
[----:B------:R-:W-:Y:S08]  /*1f30*/  BAR.SYNC.DEFER_BLOCKING 0x0 ;  /* 0x0000000000007b1d */ /* 0x000ff00000010000 */
[----:B-1----:R-:W1:Y:S01]  /*1f40*/  @!P4 LDC.64 R14, c[0x0][0x388] ;  /* 0x0000e200ff0ecb82 */ /* 0x002e620000000a00 */
[----:B------:R-:W-:Y:S04]  /*1f50*/  LDS R27, [R6] ;  /* 0x00000000061b7984 */ /* 0x000fe80000000800 */
[----:B------:R-:W2:Y:S02]  /*1f60*/  LDS R24, [R6+0x4] ;  /* 0x0000040006187984 */ /* 0x000ea40000000800 */
[----:B--2---:R-:W-:-:S13]  /*1f70*/  FSETP.GT.AND P0, PT, R27, R24, PT ;  /* 0x000000181b00720b */ /* 0x004fda0003f04000 */
[----:B------:R-:W-:Y:S04]  /*1f80*/  @P0 STS [R6], R24 ;  /* 0x0000001806000388 */ /* 0x000fe80000000800 */
[----:B------:R-:W-:Y:S01]  /*1f90*/  @P0 STS [R6+0x4], R27 ;  /* 0x0000041b06000388 */ /* 0x000fe20000000800 */
[----:B------:R-:W-:Y:S06]  /*1fa0*/  BAR.SYNC.DEFER_BLOCKING 0x0 ;  /* 0x0000000000007b1d */ /* 0x000fec0000010000 */
[----:B------:R-:W2:Y:S04]  /*1fb0*/  @!P4 LDS R23, [R7] ;  /* 0x000000000717c984 */ /* 0x000ea80000000800 */
[----:B------:R-:W3:Y:S01]  /*1fc0*/  @!P3 LDS R29, [R4] ;  /* 0x00000000041db984 */ /* 0x000ee20000000800 */
[----:B------:R-:W-:-:S02]  /*1fd0*/  @!P4 IMAD.IADD R25, R21, 0x1, R0 ;  /* 0x000000011519c824 */ /* 0x000fc400078e0200 */
[----:B------:R-:W-:Y:S02]  /*1fe0*/  @!P3 IMAD.IADD R21, R3, 0x1, R21 ;  /* 0x000000010315b824 */ /* 0x000fe400078e0215 */
[----:B-1----:R-:W-:-:S04]  /*1ff0*/  @!P4 IMAD.WIDE.U32 R14, R25, 0x4, R14 ;  /* 0x00000004190ec825 */ /* 0x002fc800078e000e */
[----:B0-----:R-:W-:Y:S01]  /*2000*/  @!P3 IMAD.WIDE.U32 R16, R21, 0x4, R16 ;  /* 0x000000041510b825 */ /* 0x001fe200078e0010 */
[----:B--2---:R1:W-:Y:S04]  /*2010*/  @!P4 STG.E desc[UR8][R14.64], R23 ;  /* 0x000000170e00c986 */ /* 0x0043e8000c101908 */
[----:B---3--:R1:W-:Y:S01]  /*2020*/  @!P3 STG.E desc[UR8][R16.64], R29 ;  /* 0x0000001d1000b986 */ /* 0x0083e2000c101908 */
[----:B------:R-:W-:Y:S06]  /*2030*/  BAR.SYNC.DEFER_BLOCKING 0x0 ;  /* 0x0000000000007b1d */ /* 0x000fec0000010000 */
.L_x_110:
[----:B------:R-:W-:Y:S05]  /*2040*/  @!P2 BRA `(.L_x_111) ;  /* 0xffffffe000aca947 */ /* 0x000fea000383ffff */
[----:B------:R-:W-:Y:S05]  /*2050*/  EXIT ;  /* 0x000000000000794d */ /* 0x000fea0003800000 */
.L_x_112:
        /* <DEDUP_REMOVED lines=10> */
.L_x_224:


//--------------------- .text._ZN3cub18CUB_300001_SM_10006detail11EmptyKernelIvEEvv --------------------------
	.section	.text._ZN3cub18CUB_300001_SM_10006detail11EmptyKernelIvEEvv,"ax",@progbits
	.align	128
        .global         _ZN3cub18CUB_300001_SM_10006detail11EmptyKernelIvEEvv
        .type           _ZN3cub18CUB_300001_SM_10006detail11EmptyKernelIvEEvv,@function
        .size           _ZN3cub18CUB_300001_SM_10006detail11EmptyKernelIvEEvv,(.L_x_225 - _ZN3cub18CUB_300001_SM_10006detail11EmptyKernelIvEEvv)
        .other          _ZN3cub18CUB_300001_SM_10006detail11EmptyKernelIvEEvv,@"STO_CUDA_ENTRY STV_DEFAULT"
_ZN3cub18CUB_300001_SM_10006detail11EmptyKernelIvEEvv:
.text._ZN3cub18CUB_300001_SM_10006detail11EmptyKernelIvEEvv:
[----:B------:R-:W-:Y:S01]  /*0000*/  LDC R1, c[0x0][0x37c] ;  /* 0x0000df00ff017b82 */ /* 0x000fe20000000800 */
[----:B------:R-:W-:Y:S05]  /*0010*/  EXIT ;  /* 0x000000000000794d */ /* 0x000fea0003800000 */
.L_x_113:
        /* <DEDUP_REMOVED lines=14> */
.L_x_225:


//--------------------- .text._ZN3cub18CUB_300001_SM_10006detail4scan16DeviceScanKernelINS2_10policy_hubIjjjjN4cuda3std3__44plusIvEEE10Policy1000EN6thrust24THRUST_300001_SM_1000_NS10device_ptrIjEESF_NS0_13ScanTileStateIjLb1EEES9_NS1_10InputValueIjPjEEjjLb0EjEEvT0_T1_T2_iT3_T4_T5_ --------------------------
	.section	.text._ZN3cub18CUB_300001_SM_10006detail4scan16DeviceScanKernelINS2_10policy_hubIjjjjN4cuda3std3__44plusIvEEE10Policy1000EN6thrust24THRUST_300001_SM_1000_NS10device_ptrIjEESF_NS0_13ScanTileStateIjLb1EEES9_NS1_10InputValueIjPjEEjjLb0EjEEvT0_T1_T2_iT3_T4_T5_,"ax",@progbits
	.align	128
        .global         _ZN3cub18CUB_300001_SM_10006detail4scan16DeviceScanKernelINS2_10policy_hubIjjjjN4cuda3std3__44plusIvEEE10Policy1000EN6thrust24THRUST_300001_SM_1000_NS10device_ptrIjEESF_NS0_13ScanTileStateIjLb1EEES9_NS1_10InputValueIjPjEEjjLb0EjEEvT0_T1_T2_iT3_T4_T5_
        .type           _ZN3cub18CUB_300001_SM_10006detail4scan16DeviceScanKernelINS2_10policy_hubIjjjjN4cuda3std3__44plusIvEEE10Policy1000EN6thrust24THRUST_300001_SM_1000_NS10device_ptrIjEESF_NS0_13ScanTileStateIjLb1EEES9_NS1_10InputValueIjPjEEjjLb0EjEEvT0_T1_T2_iT3_T4_T5_,@function
        .size           _ZN3cub18CUB_300001_SM_10006detail4scan16DeviceScanKernelINS2_10policy_hubIjjjjN4cuda3std3__44plusIvEEE10Policy1000EN6thrust24THRUST_300001_SM_1000_NS10device_ptrIjEESF_NS0_13ScanTileStateIjLb1EEES9_NS1_10InputValueIjPjEEjjLb0EjEEvT0_T1_T2_iT3_T4_T5_,(.L_x_226 - _ZN3cub18CUB_300001_SM_10006detail4scan16DeviceScanKernelINS2_10policy_hubIjjjjN4cuda3std3__44plusIvEEE10Policy1000EN6thrust24THRUST_300001_SM_1000_NS10device_ptrIjEESF_NS0_13ScanTileStateIjLb1EEES9_NS1_10InputValueIjPjEEjjLb0EjEEvT0_T1_T2_iT3_T4_T5_)
        .other          _ZN3cub18CUB_300001_SM_10006detail4scan16DeviceScanKernelINS2_10policy_hubIjjjjN4cuda3std3__44plusIvEEE10Policy1000EN6thrust24THRUST_300001_SM_1000_NS10device_ptrIjEESF_NS0_13ScanTileStateIjLb1EEES9_NS1_10InputValueIjPjEEjjLb0EjEEvT0_T1_T2_iT3_T4_T5_,@"STO_CUDA_ENTRY STV_DEFAULT"
_ZN3cub18CUB_300001_SM_10006detail4scan16DeviceScanKernelINS2_10policy_hubIjjjjN4cuda3std3__44plusIvEEE10Policy1000EN6thrust24THRUST_300001_SM_1000_NS10device_ptrIjEESF_NS0_13ScanTileStateIjLb1EEES9_NS1_10InputValueIjPjEEjjLb0EjEEvT0_T1_T2_iT3_T4_T5_:
.text._ZN3cub18CUB_300001_SM_10006detail4scan16DeviceScanKernelINS2_10policy_hubIjjjjN4cuda3std3__44plusIvEEE10Policy1000EN6thrust24THRUST_300001_SM_1000_NS10device_ptrIjEESF_NS0_13ScanTileStateIjLb1EEES9_NS1_10InputValueIjPjEEjjLb0EjEEvT0_T1_T2_iT3_T4_T5_:
[----:B------:R-:W-:Y:S01]  /*0000*/  LDC R1, c[0x0][0x37c] ;  /* 0x0000df00ff017b82 */ /* 0x000fe20000000800 */
[----:B------:R-:W0:Y:S07]  /*0010*/  LDCU UR4, c[0x0][0x3a0] ;  /* 0x00007400ff0477ac */ /* 0x000e2e0008000800 */
[----:B------:R-:W1:Y:S01]  /*0020*/  LDC R42, c[0x0][0x398] ;  /* 0x0000e600ff2a7b82 */ /* 0x000e620000000800 */
[----:B------:R-:W2:Y:S01]  /*0030*/  LDCU.64 UR8, c[0x0][0x358] ;  /* 0x00006b00ff0877ac */ /* 0x000ea20008000a00 */
[----:B------:R-:W3:Y:S01]  /*0040*/  LDCU UR5, c[0x0][0x3b0] ;  /* 0x00007600ff0577ac */ /* 0x000ee20008000800 */
[----:B0-----:R-:W-:-:S06]  /*0050*/  UPRMT UR4, UR4, 0x7770, URZ ;  /* 0x0000777004047896 */ /* 0x001fcc00080000ff */
[----:B------:R-:W-:-:S13]  /*0060*/  ISETP.NE.AND P0, PT, RZ, UR4, PT ;  /* 0x00000004ff007c0c */ /* 0x000fda000bf05270 */
[----:B------:R-:W2:Y:S02]  /*0070*/  @P0 LDC.64 R2, c[0x0][0x3a8] ;  /* 0x0000ea00ff020b82 */ /* 0x000ea40000000a00 */
[----:B--2---:R0:W5:Y:S06]  /*0080*/  @P0 LDG.E R44, desc[UR8][R2.64] ;  /* 0x00000008022c0981 */ /* 0x00416c000c1e1900 */
[----:B------:R-:W1:Y:S02]  /*0090*/  S2UR UR4, SR_CTAID.X ;  /* 0x00000000000479c3 */ /* 0x000e640000002500 */
[----:B-1----:R-:W-:-:S04]  /*00a0*/  VIADD R42, R42, UR4 ;  /* 0x000000042a2a7c36 */ /* 0x002fc80008000000 */
[----:B------:R-:W-:-:S05]  /*00b0*/  IMAD R7, R42, 0x2100, RZ ;  /* 0x000021002a077824 */ /* 0x000fca00078e02ff */
[----:B---3--:R-:W-:Y:S01]  /*00c0*/  IADD3 R0, PT, PT, -R7, UR5, RZ ;  /* 0x0000000507007c10 */ /* 0x008fe2000fffe1ff */
[----:B------:R-:W1:Y:S03]  /*00d0*/  @!P0 LDC R44, c[0x0][0x3a8] ;  /* 0x0000ea00ff2c8b82 */ /* 0x000e660000000800 */
[----:B------:R-:W-:-:S13]  /*00e0*/  ISETP.GE.U32.AND P0, PT, R0, 0x2101, PT ;  /* 0x000021010000780c */ /* 0x000fda0003f06070 */
[----:B0-----:R-:W-:Y:S05]  /*00f0*/  @!P0 BRA `(.L_x_114) ;  /* 0x0000001c00ac8947 */ /* 0x001fea0003800000 */
[----:B------:R-:W0:Y:S01]  /*0100*/  S2R R16, SR_TID.X ;  /* 0x0000000000107919 */ /* 0x000e220000002100 */
[----:B------:R-:W2:Y:S01]  /*0110*/  LDCU.64 UR4, c[0x0][0x380] ;  /* 0x00007000ff0477ac */ /* 0x000ea20008000a00 */
[C---:B0-----:R-:W-:Y:S02]  /*0120*/  LOP3.LUT R0, R16.reuse, 0x1f, RZ, 0xc0, !PT ;  /* 0x0000001f10007812 */ /* 0x041fe400078ec0ff */
[----:B------:R-:W-:-:S05]  /*0130*/  LOP3.LUT R3, R16, 0x3e0, RZ, 0xc0, !PT ;  /* 0x000003e010037812 */ /* 0x000fca00078ec0ff */
[----:B------:R-:W-:-:S05]  /*0140*/  IMAD R0, R3, 0x16, R0 ;  /* 0x0000001603007824 */ /* 0x000fca00078e0200 */
[----:B------:R-:W-:-:S05]  /*0150*/  IADD3 R0, P0, PT, R7, R0, RZ ;  /* 0x0000000007007210 */ /* 0x000fca0007f1e0ff */
[----:B------:R-:W-:Y:S02]  /*0160*/  IMAD.X R3, RZ, RZ, RZ, P0 ;  /* 0x000000ffff037224 */ /* 0x000fe400000e06ff */
        /* <DEDUP_REMOVED lines=30> */
[----:B------:R-:W-:Y:S01]  /*0350*/  ISETP.NE.AND P0, PT, R42, RZ, PT ;  /* 0x000000ff2a00720c */ /* 0x000fe20003f05270 */
        /* <DEDUP_REMOVED lines=28> */
[----:B------:R0:W1:Y:S04]  /*0520*/  LDS.64 R36, [R27] ;  /* 0x000000001b247984 */ /* 0x0000680000000a00 */
[----:B------:R0:W2:Y:S04]  /*0530*/  LDS.64 R34, [R27+0x8] ;  /* 0x000008001b227984 */ /* 0x0000a80000000a00 */
[----:B------:R0:W3:Y:S04]  /*0540*/  LDS.64 R32, [R27+0x10] ;  /* 0x000010001b207984 */ /* 0x0000e80000000a00 */
[----:B------:R0:W4:Y:S04]  /*0550*/  LDS.64 R18, [R27+0x18] ;  /* 0x000018001b127984 */ /* 0x0001280000000a00 */
[----:B------:R0:W0:Y:S04]  /*0560*/  LDS.64 R14, [R27+0x20] ;  /* 0x000020001b0e7984 */ /* 0x0000280000000a00 */
[----:B------:R0:W0:Y:S04]  /*0570*/  LDS.64 R12, [R27+0x28] ;  /* 0x000028001b0c7984 */ /* 0x0000280000000a00 */
[----:B------:R0:W0:Y:S04]  /*0580*/  LDS.64 R10, [R27+0x30] ;  /* 0x000030001b0a7984 */ /* 0x0000280000000a00 */
[----:B------:R0:W0:Y:S04]  /*0590*/  LDS.64 R8, [R27+0x38] ;  /* 0x000038001b087984 */ /* 0x0000280000000a00 */
[----:B------:R0:W0:Y:S04]  /*05a0*/  LDS.64 R6, [R27+0x40] ;  /* 0x000040001b067984 */ /* 0x0000280000000a00 */
[----:B------:R0:W0:Y:S04]  /*05b0*/  LDS.64 R4, [R27+0x48] ;  /* 0x000048001b047984 */ /* 0x0000280000000a00 */
[----:B------:R0:W0:Y:S01]  /*05c0*/  LDS.64 R2, [R27+0x50] ;  /* 0x000050001b027984 */ /* 0x0000220000000a00 */
[----:B------:R-:W-:Y:S06]  /*05d0*/  BAR.SYNC.DEFER_BLOCKING 0x0 ;  /* 0x0000000000007b1d */ /* 0x000fec0000010000 */
[----:B-1----:R-:W-:Y:S05]  /*05e0*/  @P0 BRA `(.L_x_116) ;  /* 0x00000004001c0947 */ /* 0x002fea0003800000 */
[----:B0-2---:R-:W-:Y:S02]  /*05f0*/  IADD3 R17, PT, PT, R34, R37, R36 ;  /* 0x0000002522117210 */ /* 0x005fe40007ffe024 */
[C---:B------:R-:W-:Y:S02]  /*0600*/  ISETP.NE.AND P1, PT, R39.reuse, 0x1f, PT ;  /* 0x0000001f2700780c */ /* 0x040fe40003f25270 */
[----:B---3--:R-:W-:Y:S02]  /*0610*/  IADD3 R17, PT, PT, R32, R35, R17 ;  /* 0x0000002320117210 */ /* 0x008fe40007ffe011 */
[----:B------:R-:W-:Y:S02]  /*0620*/  ISETP.NE.AND P2, PT, R39, RZ, PT ;  /* 0x000000ff2700720c */ /* 0x000fe40003f45270 */
[----:B----4-:R-:W-:-:S04]  /*0630*/  IADD3 R17, PT, PT, R18, R33, R17 ;  /* 0x0000002112117210 */ /* 0x010fc80007ffe011 */
[----:B------:R-:W-:-:S03]  /*0640*/  IADD3 R17, PT, PT, R14, R19, R17 ;  /* 0x000000130e117210 */ /* 0x000fc60007ffe011 */
[----:B------:R-:W-:Y:S02]  /*0650*/  @!P1 LEA R43, R40, UR4, 0x2 ;  /* 0x00000004282b9c11 */ /* 0x000fe4000f8e10ff */
[----:B------:R-:W-:-:S04]  /*0660*/  IADD3 R17, PT, PT, R12, R15, R17 ;  /* 0x0000000f0c117210 */ /* 0x000fc80007ffe011 */
[----:B------:R-:W-:-:S04]  /*0670*/  IADD3 R17, PT, PT, R10, R13, R17 ;  /* 0x0000000d0a117210 */ /* 0x000fc80007ffe011 */
[----:B------:R-:W-:-:S04]  /*0680*/  IADD3 R17, PT, PT, R8, R11, R17 ;  /* 0x0000000b08117210 */ /* 0x000fc80007ffe011 */
[----:B------:R-:W-:-:S04]  /*0690*/  IADD3 R17, PT, PT, R6, R9, R17 ;  /* 0x0000000906117210 */ /* 0x000fc80007ffe011 */
[----:B------:R-:W-:-:S04]  /*06a0*/  IADD3 R17, PT, PT, R4, R7, R17 ;  /* 0x0000000704117210 */ /* 0x000fc80007ffe011 */
[----:B------:R-:W-:-:S05]  /*06b0*/  IADD3 R20, PT, PT, R2, R5, R17 ;  /* 0x0000000502147210 */ /* 0x000fca0007ffe011 */
[----:B------:R-:W-:-:S05]  /*06c0*/  IMAD.IADD R3, R3, 0x1, R20 ;  /* 0x0000000103037824 */ /* 0x000fca00078e0214 */
        /* <DEDUP_REMOVED lines=37> */
[----:B------:R-:W-:Y:S02]  /*0920*/  SEL R20, R26, R20, !P0 ;  /* 0x000000141a147207 */ /* 0x000fe40004000000 */
[----:B------:R-:W-:-:S04]  /*0930*/  ISETP.NE.AND P0, PT, R40, 0x8, PT ;  /* 0x000000082800780c */ /* 0x000fc80003f05270 */
[----:B------:R-:W-:Y:S02]  /*0940*/  SEL R20, R27, R20, !P0 ;  /* 0x000000141b147207 */ /* 0x000fe40004000000 */
[----:B------:R-:W-:Y:S02]  /*0950*/  ISETP.NE.AND P0, PT, R40, 0xa, PT ;  /* 0x0000000a2800780c */ /* 0x000fe40003f05270 */
[----:B------:R-:W-:Y:S02]  /*0960*/  SEL R20, R28, R20, !P1 ;  /* 0x000000141c147207 */ /* 0x000fe40004800000 */
[----:B------:R-:W-:Y:S02]  /*0970*/  ISETP.NE.AND P1, PT, R40, 0xb, PT ;  /* 0x0000000b2800780c */ /* 0x000fe40003f25270 */
[----:B------:R-:W-:Y:S01]  /*0980*/  SEL R20, R29, R20, !P0 ;  /* 0x000000141d147207 */ /* 0x000fe20004000000 */
[----:B------:R-:W-:Y:S01]  /*0990*/  IMAD.IADD R29, R30, 0x1, R29 ;  /* 0x000000011e1d7824 */ /* 0x000fe200078e021d */
[----:B------:R-:W-:-:S04]  /*09a0*/  ISETP.GE.U32.AND P0, PT, R16, 0x20, PT ;  /* 0x000000201000780c */ /* 0x000fc80003f06070 */
[----:B------:R-:W-:Y:S02]  /*09b0*/  SEL R20, R29, R20, !P1 ;  /* 0x000000141d147207 */ /* 0x000fe40004800000 */
[----:B------:R-:W-:Y:S02]  /*09c0*/  ISETP.NE.AND P1, PT, R16, RZ, PT ;  /* 0x000000ff1000720c */ /* 0x000fe40003f25270 */
[----:B------:R-:W-:Y:S02]  /*09d0*/  SEL R16, R3, RZ, P2 ;  /* 0x000000ff03107207 */ /* 0x000fe40001000000 */
[----:B------:R-:W-:Y:S02]  /*09e0*/  SEL R3, R20, RZ, P0 ;  /* 0x000000ff14037207 */ /* 0x000fe40000000000 */
[--C-:B-----5:R-:W-:Y:S02]  /*09f0*/  IADD3 R31, PT, PT, R29, R31, R44.reuse ;  /* 0x0000001f1d1f7210 */ /* 0x120fe40007ffe02c */
[----:B------:R-:W-:-:S05]  /*0a00*/  IADD3 R44, PT, PT, R3, R16, R44 ;  /* 0x00000010032c7210 */ /* 0x000fca0007ffe02c */
[----:B------:R-:W-:Y:S05]  /*0a10*/  @P1 BRA `(.L_x_117) ;  /* 0x0000000c00f41947 */ /* 0x000fea0003800000 */
[----:B------:R-:W0:Y:S01]  /*0a20*/  LDC.64 R16, c[0x0][0x390] ;  /* 0x0000e400ff107b82 */ /* 0x000e220000000a00 */
[----:B------:R-:W-:-:S05]  /*0a30*/  IMAD.MOV.U32 R30, RZ, RZ, 0x65 ;  /* 0x00000065ff1e7424 */ /* 0x000fca00078e00ff */
[----:B0-----:R0:W-:Y:S01]  /*0a40*/  ST.E.64.STRONG.GPU desc[UR8][R16.64+0x100], R30 ;  /* 0x0001001e10007985 */ /* 0x0011e2000c10fb08 */
[----:B------:R-:W-:Y:S05]  /*0a50*/  BRA `(.L_x_117) ;  /* 0x0000000c00e47947 */ /* 0x000fea0003800000 */
.L_x_116:
        /* <DEDUP_REMOVED lines=57> */
[----:B------:R-:W-:Y:S02]  /*0df0*/  ISETP.NE.AND P0, PT, R40, 0xa, PT ;  /* 0x0000000a2800780c */ /* 0x000fe40003f05270 */
[----:B------:R-:W-:Y:S02]  /*0e00*/  SEL R20, R28, R20, !P1 ;  /* 0x000000141c147207 */ /* 0x000fe40004800000 */
[----:B------:R-:W-:Y:S02]  /*0e10*/  ISETP.NE.AND P1, PT, R40, 0xb, PT ;  /* 0x0000000b2800780c */ /* 0x000fe40003f25270 */
[----:B------:R-:W-:Y:S02]  /*0e20*/  SEL R20, R29, R20, !P0 ;  /* 0x000000141d147207 */ /* 0x000fe40004000000 */
[----:B------:R-:W-:-:S02]  /*0e30*/  ISETP.GT.U32.AND P0, PT, R16, 0x1f, PT ;  /* 0x0000001f1000780c */ /* 0x000fc40003f04070 */
[----:B------:R-:W-:Y:S02]  /*0e40*/  SEL R20, R30, R20, !P1 ;  /* 0x000000141e147207 */ /* 0x000fe40004800000 */
[----:B------:R-:W-:-:S03]  /*0e50*/  ISETP.GE.U32.AND P1, PT, R16, 0x20, PT ;  /* 0x000000201000780c */ /* 0x000fc60003f26070 */
[----:B------:R-:W-:-:S05]  /*0e60*/  IMAD.IADD R20, R20, 0x1, R17 ;  /* 0x0000000114147824 */ /* 0x000fca00078e0211 */
[----:B------:R-:W-:Y:S01]  /*0e70*/  SEL R23, R3, R20, !P1 ;  /* 0x0000001403177207 */ /* 0x000fe20004800000 */
[----:B------:R-:W-:Y:S06]  /*0e80*/  @P0 BRA `(.L_x_118) ;  /* 0x0000000800b00947 */ /* 0x000fec0003800000 */
[----:B------:R-:W0:Y:S01]  /*0e90*/  LDC.64 R20, c[0x0][0x390] ;  /* 0x0000e400ff147b82 */ /* 0x000e220000000a00 */
[----:B------:R-:W-:Y:S02]  /*0ea0*/  ISETP.NE.AND P1, PT, R16, RZ, PT ;  /* 0x000000ff1000720c */ /* 0x000fe40003f25270 */
[----:B------:R-:W-:-:S05]  /*0eb0*/  LOP3.LUT R3, RZ, R16, RZ, 0x33, !PT ;  /* 0x00000010ff037212 */ /* 0x000fca00078e33ff */
[----:B------:R-:W-:-:S06]  /*0ec0*/  IMAD.IADD R40, R42, 0x1, R3 ;  /* 0x000000012a287824 */ /* 0x000fcc00078e0203 */
        /* <DEDUP_REMOVED lines=11> */
.L_x_148:
[----:B------:R-:W-:Y:S05]  /*0f80*/  @!P0 BRA `(.L_x_120) ;  /* 0x0000000000748947 */ /* 0x000fea0003800000 */
[----:B------:R-:W-:-:S07]  /*0f90*/  IMAD.MOV.U32 R3, RZ, RZ, 0x3b8 ;  /* 0x000003b8ff037424 */ /* 0x000fce00078e00ff */
.L_x_122:
[----:B------:R-:W-:Y:S02]  /*0fa0*/  VIADD R27, R3, 0x1 ;  /* 0x00000001031b7836 */ /* 0x000fe40000000000 */
[----:B------:R-:W-:Y:S02]  /*0fb0*/  IMAD R42, R42, 0x41a7, RZ ;  /* 0x000041a72a2a7824 */ /* 0x000fe400078e02ff */
[----:B------:R-:W0:Y:S01]  /*0fc0*/  I2F.U32.RP R22, R27 ;  /* 0x0000001b00167306 */ /* 0x000e220000209000 */
[----:B------:R-:W-:Y:S01]  /*0fd0*/  IMAD.MOV R29, RZ, RZ, -R27 ;  /* 0x000000ffff1d7224 */ /* 0x000fe200078e0a1b */
[----:B------:R-:W-:Y:S02]  /*0fe0*/  ISETP.NE.U32.AND P2, PT, R27, RZ, PT ;  /* 0x000000ff1b00720c */ /* 0x000fe40003f45070 */
[----:B------:R-:W-:-:S04]  /*0ff0*/  LOP3.LUT R42, R42, 0x7fffffff, RZ, 0xc0, !PT ;  /* 0x7fffffff2a2a7812 */ /* 0x000fc800078ec0ff */
[----:B0-----:R-:W0:Y:S02]  /*1000*/  MUFU.RCP R22, R22 ;  /* 0x0000001600167308 */ /* 0x001e240000001000 */
[----:B0-----:R-:W-:-:S06]  /*1010*/  VIADD R20, R22, 0xffffffe ;  /* 0x0ffffffe16147836 */ /* 0x001fcc0000000000 */
[----:B------:R0:W1:Y:S02]  /*1020*/  F2I.FTZ.U32.TRUNC.NTZ R21, R20 ;  /* 0x0000001400157305 */ /* 0x000064000021f000 */
[----:B0-----:R-:W-:Y:S02]  /*1030*/  IMAD.MOV.U32 R20, RZ, RZ, RZ ;  /* 0x000000ffff147224 */ /* 0x001fe400078e00ff */
[----:B-1----:R-:W-:-:S04]  /*1040*/  IMAD R29, R29, R21, RZ ;  /* 0x000000151d1d7224 */ /* 0x002fc800078e02ff */
[----:B------:R-:W-:-:S06]  /*1050*/  IMAD.HI.U32 R21, R21, R29, R20 ;  /* 0x0000001d15157227 */ /* 0x000fcc00078e0014 */
[----:B------:R-:W-:-:S04]  /*1060*/  IMAD.HI.U32 R21, R21, R42, RZ ;  /* 0x0000002a15157227 */ /* 0x000fc800078e00ff */
[----:B------:R-:W-:-:S04]  /*1070*/  IMAD.MOV R21, RZ, RZ, -R21 ;  /* 0x000000ffff157224 */ /* 0x000fc800078e0a15 */
[----:B------:R-:W-:-:S05]  /*1080*/  IMAD R22, R27, R21, R42 ;  /* 0x000000151b167224 */ /* 0x000fca00078e022a */
[----:B------:R-:W-:-:S13]  /*1090*/  ISETP.GE.U32.AND P0, PT, R22, R27, PT ;  /* 0x0000001b1600720c */ /* 0x000fda0003f06070 */
[----:B------:R-:W-:-:S05]  /*10a0*/  @P0 IMAD.IADD R22, R22, 0x1, -R27 ;  /* 0x0000000116160824 */ /* 0x000fca00078e0a1b */
[----:B------:R-:W-:-:S13]  /*10b0*/  ISETP.GE.U32.AND P0, PT, R22, R27, PT ;  /* 0x0000001b1600720c */ /* 0x000fda0003f06070 */
[----:B------:R-:W-:Y:S01]  /*10c0*/  @P0 IMAD.IADD R22, R22, 0x1, -R27 ;  /* 0x0000000116160824 */ /* 0x000fe200078e0a1b */
[----:B------:R-:W-:-:S04]  /*10d0*/  @!P2 LOP3.LUT R22, RZ, R27, RZ, 0x33, !PT ;  /* 0x0000001bff16a212 */ /* 0x000fc800078e33ff */
[----:B------:R-:W-:Y:S05]  /*10e0*/  NANOSLEEP R22 ;  /* 0x000000160000735d */ /* 0x000fea0003800000 */
[----:B------:R-:W2:Y:S01]  /*10f0*/  LD.E.64.STRONG.GPU R26, desc[UR8][R16.64+0x100] ;  /* 0x00010008101a7980 */ /* 0x000ea2000c10fb00 */
[----:B------:R-:W-:Y:S01]  /*1100*/  UMOV UR5, 0xffffffff ;  /* 0xffffffff00057882 */ /* 0x000fe20000000000 */
[----:B------:R-:W-:Y:S02]  /*1110*/  SHF.R.U32.HI R3, RZ, 0x1, R3 ;  /* 0x00000001ff037819 */ /* 0x000fe40000011603 */
[----:B--2---:R-:W-:Y:S01]  /*1120*/  ISETP.NE.AND P0, PT, R26, 0x63, PT ;  /* 0x000000631a00780c */ /* 0x004fe20003f05270 */
[----:B------:R-:W-:-:S12]  /*1130*/  BRA.DIV UR5, `(.L_x_121) ;  /* 0x0000003605187947 */ /* 0x000fd8000b800000 */
[----:B------:R-:W-:-:S13]  /*1140*/  VOTE.ANY P0, !P0 ;  /* 0x0000000000ff7806 */ /* 0x000fda0004000100 */
.L_x_151:
[----:B------:R-:W-:Y:S05]  /*1150*/  @P0 BRA `(.L_x_122) ;  /* 0xfffffffc00900947 */ /* 0x000fea000383ffff */
.L_x_120:
[----:B------:R-:W-:Y:S01]  /*1160*/  UMOV UR5, 0xffffffff ;  /* 0xffffffff00057882 */ /* 0x000fe20000000000 */
[----:B------:R-:W-:Y:S02]  /*1170*/  ISETP.NE.AND P0, PT, R26, 0x65, PT ;  /* 0x000000651a00780c */ /* 0x000fe40003f05270 */
[----:B------:R-:W-:Y:S11]  /*1180*/  BRA.DIV UR5, `(.L_x_123) ;  /* 0x0000003605247947 */ /* 0x000ff6000b800000 */
[----:B------:R-:W0:Y:S01]  /*1190*/  S2R R30, SR_GEMASK ;  /* 0x00000000001e7919 */ /* 0x000e220000003c00 */
[----:B------:R-:W-:Y:S01]  /*11a0*/  VOTE.ANY R21, PT, !P0 ;  /* 0x0000000000157806 */ /* 0x000fe200040e0100 */
[C---:B------:R-:W-:Y:S02]  /*11b0*/  VIADD R41, R39.reuse, 0x2 ;  /* 0x0000000227297836 */ /* 0x040fe40000000000 */
[C---:B------:R-:W-:Y:S02]  /*11c0*/  VIADD R43, R39.reuse, 0x4 ;  /* 0x00000004272b7836 */ /* 0x040fe40000000000 */
[C---:B------:R-:W-:Y:S02]  /*11d0*/  VIADD R44, R39.reuse, 0x8 ;  /* 0x00000008272c7836 */ /* 0x040fe40000000000 */
[----:B------:R-:W-:Y:S01]  /*11e0*/  VIADD R45, R39, 0x10 ;  /* 0x00000010272d7836 */ /* 0x000fe20000000000 */
[----:B0-----:R-:W-:-:S05]  /*11f0*/  LOP3.LUT R21, R21, 0x80000000, R30, 0xec, !PT ;  /* 0x8000000015157812 */ /* 0x001fca00078eec1e */
[----:B------:R-:W-:-:S05]  /*1200*/  VIADD R16, R21, 0xffffffff ;  /* 0xffffffff15107836 */ /* 0x000fca0000000000 */
[----:B------:R-:W-:-:S04]  /*1210*/  LOP3.LUT R16, R21, R16, RZ, 0xc, !PT ;  /* 0x0000001015107212 */ /* 0x000fc800078e0cff */
[----:B------:R0:W1:Y:S02]  /*1220*/  POPC R20, R16 ;  /* 0x0000001000147309 */ /* 0x0000640000000000 */
[----:B0-----:R-:W0:Y:S01]  /*1230*/  LDC.64 R16, c[0x0][0x390] ;  /* 0x0000e400ff107b82 */ /* 0x001e220000000a00 */
[----:B-1----:R-:W1:Y:S01]  /*1240*/  SHFL.DOWN PT, R22, R27, 0x1, R20 ;  /* 0x082000001b167989 */ /* 0x002e6200000e0014 */
[-C--:B------:R-:W-:Y:S02]  /*1250*/  ISETP.GE.AND P0, PT, R39, R20.reuse, PT ;  /* 0x000000142700720c */ /* 0x080fe40003f06270 */
[----:B------:R-:W-:Y:S02]  /*1260*/  ISETP.GT.AND P2, PT, R45, R20, PT ;  /* 0x000000142d00720c */ /* 0x000fe40003f44270 */
[----:B0-----:R-:W-:Y:S02]  /*1270*/  IADD3 R28, P3, PT, R16, 0x100, RZ ;  /* 0x00000100101c7810 */ /* 0x001fe40007f7e0ff */
[----:B-1----:R-:W-:-:S02]  /*1280*/  SEL R22, R22, RZ, !P0 ;  /* 0x000000ff16167207 */ /* 0x002fc40004000000 */
[----:B------:R-:W-:-:S03]  /*1290*/  ISETP.GT.AND P0, PT, R41, R20, PT ;  /* 0x000000142900720c */ /* 0x000fc60003f04270 */
[----:B------:R-:W-:-:S05]  /*12a0*/  IMAD.IADD R3, R22, 0x1, R27 ;  /* 0x0000000116037824 */ /* 0x000fca00078e021b */
[----:B------:R-:W0:Y:S02]  /*12b0*/  SHFL.DOWN PT, R22, R3, 0x2, R20 ;  /* 0x0840000003167989 */ /* 0x000e2400000e0014 */
[----:B0-----:R-:W-:Y:S02]  /*12c0*/  SEL R22, R22, RZ, !P0 ;  /* 0x000000ff16167207 */ /* 0x001fe40004000000 */
[----:B------:R-:W-:-:S03]  /*12d0*/  ISETP.GT.AND P0, PT, R43, R20, PT ;  /* 0x000000142b00720c */ /* 0x000fc60003f04270 */
[----:B------:R-:W-:Y:S02]  /*12e0*/  IMAD.IADD R29, R3, 0x1, R22 ;  /* 0x00000001031d7824 */ /* 0x000fe400078e0216 */
[----:B------:R-:W-:-:S03]  /*12f0*/  IMAD.X R3, RZ, RZ, R17, P3 ;  /* 0x000000ffff037224 */ /* 0x000fc600018e0611 */
        /* <DEDUP_REMOVED lines=10> */
[----:B0-----:R-:W-:-:S05]  /*13a0*/  SEL R22, R22, RZ, !P2 ;  /* 0x000000ff16167207 */ /* 0x001fca0005000000 */
[----:B------:R-:W-:-:S07]  /*13b0*/  IMAD.IADD R46, R47, 0x1, R22 ;  /* 0x000000012f2e7824 */ /* 0x000fce00078e0216 */
.L_x_160:
[----:B------:R-:W-:Y:S05]  /*13c0*/  @!P0 BRA `(.L_x_124) ;  /* 0x0000000400248947 */ /* 0x000fea0003800000 */
[----:B------:R-:W-:-:S07]  /*13d0*/  IMAD.MOV.U32 R29, RZ, RZ, 0x3b8 ;  /* 0x000003b8ff1d7424 */ /* 0x000fce00078e00ff */
.L_x_130:
[----:B------:R-:W-:Y:S02]  /*13e0*/  IMAD.MOV.U32 R16, RZ, RZ, R28 ;  /* 0x000000ffff107224 */ /* 0x000fe400078e001c */
[----:B------:R-:W-:Y:S02]  /*13f0*/  IMAD.MOV.U32 R17, RZ, RZ, R3 ;  /* 0x000000ffff117224 */ /* 0x000fe400078e0003 */
        /* <DEDUP_REMOVED lines=8> */
.L_x_163:
[----:B------:R-:W-:Y:S05]  /*1480*/  @!P0 BRA `(.L_x_126) ;  /* 0x0000000000748947 */ /* 0x000fea0003800000 */
[----:B------:R-:W-:-:S07]  /*1490*/  IMAD.MOV.U32 R22, RZ, RZ, R29 ;  /* 0x000000ffff167224 */ /* 0x000fce00078e001d */
.L_x_128:
        /* <DEDUP_REMOVED lines=27> */
.L_x_166:
[----:B------:R-:W-:Y:S05]  /*1650*/  @P0 BRA `(.L_x_128) ;  /* 0xfffffffc00900947 */ /* 0x000fea000383ffff */
.L_x_126:
[----:B------:R-:W-:Y:S01]  /*1660*/  UMOV UR5, 0xffffffff ;  /* 0xffffffff00057882 */ /* 0x000fe20000000000 */
[----:B------:R-:W-:Y:S02]  /*1670*/  ISETP.NE.AND P0, PT, R26, 0x65, PT ;  /* 0x000000651a00780c */ /* 0x000fe40003f05270 */
[----:B------:R-:W-:Y:S11]  /*1680*/  BRA.DIV UR5, `(.L_x_129) ;  /* 0x0000003605287947 */ /* 0x000ff6000b800000 */
[----:B------:R-:W-:Y:S01]  /*1690*/  VOTE.ANY R21, PT, !P0 ;  /* 0x0000000000157806 */ /* 0x000fe200040e0100 */
[----:B------:R-:W-:-:S03]  /*16a0*/  VIADD R40, R40, 0xffffffe0 ;  /* 0xffffffe028287836 */ /* 0x000fc60000000000 */
[----:B------:R-:W-:-:S05]  /*16b0*/  LOP3.LUT R21, R21, 0x80000000, R30, 0xec, !PT ;  /* 0x8000000015157812 */ /* 0x000fca00078eec1e */
        /* <DEDUP_REMOVED lines=25> */
.L_x_175:
[----:B------:R-:W-:Y:S05]  /*1850*/  @P0 BRA `(.L_x_130) ;  /* 0xfffffff800e00947 */ /* 0x000fea000383ffff */
.L_x_124:
        /* <DEDUP_REMOVED lines=8> */
[----:B0-----:R-:W-:-:S05]  /*18e0*/  @!P1 LEA R3, R16, R3, 0x18 ;  /* 0x0000000310039211 */ /* 0x001fca00078ec0ff */
[----:B------:R1:W-:Y:S04]  /*18f0*/  @!P1 STS [R3+0x8], R31 ;  /* 0x0000081f03009388 */ /* 0x0003e80000000800 */
[----:B------:R1:W-:Y:S01]  /*1900*/  @!P1 STS [R3+0x4], R46 ;  /* 0x0000042e03009388 */ /* 0x0003e20000000800 */
[----:B--2---:R-:W-:Y:S01]  /*1910*/  @!P0 LEA R17, R20, R17, 0x18 ;  /* 0x0000001114118211 */ /* 0x004fe200078ec0ff */
[----:B------:R-:W-:Y:S02]  /*1920*/  IMAD.MOV.U32 R20, RZ, RZ, R23 ;  /* 0x000000ffff147224 */ /* 0x000fe400078e0017 */
[----:B------:R-:W-:Y:S02]  /*1930*/  @!P0 IMAD.MOV.U32 R20, RZ, RZ, R46 ;  /* 0x000000ffff148224 */ /* 0x000fe400078e002e */
[----:B------:R1:W-:Y:S05]  /*1940*/  @!P0 STS [R17+0x4c], R46 ;  /* 0x00004c2e11008388 */ /* 0x0003ea0000000800 */
.L_x_118:
[----:B------:R-:W-:Y:S05]  /*1950*/  WARPSYNC.ALL ;  /* 0x0000000000007948 */ /* 0x000fea0003800000 */
[----:B------:R-:W0:Y:S08]  /*1960*/  S2UR UR6, SR_CgaCtaId ;  /* 0x00000000000679c3 */ /* 0x000e300000008800 */
[----:B------:R-:W-:Y:S06]  /*1970*/  BAR.SYNC.DEFER_BLOCKING 0x0 ;  /* 0x0000000000007b1d */ /* 0x000fec0000010000 */
[----:B------:R-:W-:Y:S01]  /*1980*/  UMOV UR5, 0x400 ;  /* 0x0000040000057882 */ /* 0x000fe20000000000 */
[----:B------:R-:W2:Y:S01]  /*1990*/  S2R R16, SR_TID.X ;  /* 0x0000000000107919 */ /* 0x000ea20000002100 */
[----:B0-----:R-:W-:-:S09]  /*19a0*/  ULEA UR5, UR6, UR5, 0x18 ;  /* 0x0000000506057291 */ /* 0x001fd2000f8ec0ff */
[----:B-1----:R-:W0:Y:S01]  /*19b0*/  LDS R3, [UR5+0x4c] ;  /* 0x00004c05ff037984 */ /* 0x002e220008000800 */
[----:B--2---:R-:W-:-:S04]  /*19c0*/  ISETP.NE.AND P0, PT, R16, RZ, PT ;  /* 0x000000ff1000720c */ /* 0x004fc80003f05270 */
[----:B0-----:R-:W-:-:S05]  /*19d0*/  SEL R3, R3, RZ, P0 ;  /* 0x000000ff03037207 */ /* 0x001fca0000000000 */
[----:B------:R-:W-:-:S07]  /*19e0*/  IMAD.IADD R44, R3, 0x1, R20 ;  /* 0x00000001032c7824 */ /* 0x000fce00078e0214 */
.L_x_117:
[----:B------:R-:W-:Y:S05]  /*19f0*/  BSYNC.RECONVERGENT B0 ;  /* 0x0000000000007941 */ /* 0x000fea0003800200 */
.L_x_115:
[----:B------:R-:W-:Y:S01]  /*1a00*/  IMAD.IADD R45, R36, 0x1, R44 ;  /* 0x00000001242d7824 */ /* 0x000fe200078e022c */
[----:B------:R-:W1:Y:S01]  /*1a10*/  S2R R3, SR_TID.X ;  /* 0x0000000000037919 */ /* 0x000e620000002100 */
[----:B------:R-:W2:Y:S01]  /*1a20*/  S2UR UR6, SR_CgaCtaId ;  /* 0x00000000000679c3 */ /* 0x000ea20000008800 */
[----:B------:R-:W-:Y:S01]  /*1a30*/  UMOV UR5, 0x400 ;  /* 0x0000040000057882 */ /* 0x000fe20000000000 */
[----:B0-----:R-:W-:Y:S01]  /*1a40*/  IMAD.IADD R16, R37, 0x1, R45 ;  /* 0x0000000125107824 */ /* 0x001fe200078e022d */
[----:B------:R-:W0:Y:S03]  /*1a50*/  S2R R24, SR_LANEID ;  /* 0x0000000000187919 */ /* 0x000e260000000000 */
[----:B------:R-:W-:Y:S02]  /*1a60*/  IMAD.IADD R17, R34, 0x1, R16 ;  /* 0x0000000122117824 */ /* 0x000fe400078e0210 */
[----:B------:R-:W-:Y:S02]  /*1a70*/  BAR.SYNC.DEFER_BLOCKING 0x0 ;  /* 0x0000000000007b1d */ /* 0x000fe40000010000 */
[----:B------:R-:W-:-:S04]  /*1a80*/  IMAD.IADD R22, R35, 0x1, R17 ;  /* 0x0000000123167824 */ /* 0x000fc800078e0211 */
[----:B------:R-:W-:-:S04]  /*1a90*/  IMAD.IADD R23, R32, 0x1, R22 ;  /* 0x0000000120177824 */ /* 0x000fc800078e0216 */
[----:B------:R-:W-:-:S04]  /*1aa0*/  IMAD.IADD R20, R33, 0x1, R23 ;  /* 0x0000000121147824 */ /* 0x000fc800078e0217 */
[----:B------:R-:W-:Y:S01]  /*1ab0*/  IMAD.IADD R21, R18, 0x1, R20 ;  /* 0x0000000112157824 */ /* 0x000fe200078e0214 */
[----:B--2---:R-:W-:-:S03]  /*1ac0*/  ULEA UR5, UR6, UR5, 0x18 ;  /* 0x0000000506057291 */ /* 0x004fc6000f8ec0ff */
[----:B------:R-:W-:Y:S01]  /*1ad0*/  IMAD.IADD R18, R19, 0x1, R21 ;  /* 0x0000000113127824 */ /* 0x000fe200078e0215 */
[----:B------:R-:W2:Y:S03]  /*1ae0*/  LDCU.64 UR6, c[0x0][0x388] ;  /* 0x00007100ff0677ac */ /* 0x000ea60008000a00 */
[----:B------:R-:W-:Y:S01]  /*1af0*/  IMAD.IADD R19, R14, 0x1, R18 ;  /* 0x000000010e137824 */ /* 0x000fe200078e0212 */
[----:B-1----:R-:W-:-:S03]  /*1b00*/  SHF.R.U32.HI R3, RZ, 0x5, R3 ;  /* 0x00000005ff037819 */ /* 0x002fc60000011603 */
[----:B------:R-:W-:Y:S02]  /*1b10*/  IMAD.IADD R14, R15, 0x1, R19 ;  /* 0x000000010f0e7824 */ /* 0x000fe400078e0213 */
[----:B0-----:R-:W-:Y:S02]  /*1b20*/  IMAD R3, R3, 0x2c0, R24 ;  /* 0x000002c003037824 */ /* 0x001fe400078e0218 */
[----:B------:R-:W-:-:S03]  /*1b30*/  IMAD.IADD R15, R12, 0x1, R14 ;  /* 0x000000010c0f7824 */ /* 0x000fc600078e020e */
[----:B------:R-:W-:Y:S01]  /*1b40*/  LEA R49, R3, UR5, 0x2 ;  /* 0x0000000503317c11 */ /* 0x000fe2000f8e10ff */
[----:B------:R-:W-:Y:S01]  /*1b50*/  IMAD.IADD R12, R13, 0x1, R15 ;  /* 0x000000010d0c7824 */ /* 0x000fe200078e020f */
[----:B--2---:R-:W-:-:S03]  /*1b60*/  IADD3 R38, P0, PT, R38, UR6, RZ ;  /* 0x0000000626267c10 */ /* 0x004fc6000ff1e0ff */
[----:B------:R-:W-:Y:S02]  /*1b70*/  IMAD.IADD R13, R10, 0x1, R12 ;  /* 0x000000010a0d7824 */ /* 0x000fe400078e020c */
[----:B------:R-:W-:Y:S01]  /*1b80*/  IMAD R24, R24, 0x54, R49 ;  /* 0x0000005418187824 */ /* 0x000fe200078e0231 */
[----:B------:R-:W-:Y:S01]  /*1b90*/  IADD3.X R39, PT, PT, R0, UR7, RZ, P0, !PT ;  /* 0x0000000700277c10 */ /* 0x000fe200087fe4ff */
[----:B------:R-:W-:-:S03]  /*1ba0*/  IMAD.IADD R10, R11, 0x1, R13 ;  /* 0x000000010b0a7824 */ /* 0x000fc600078e020d */
[----:B------:R-:W-:Y:S01]  /*1bb0*/  STS.64 [R24], R44 ;  /* 0x0000002c18007388 */ /* 0x000fe20000000a00 */
[----:B------:R-:W-:-:S03]  /*1bc0*/  IMAD.IADD R11, R8, 0x1, R10 ;  /* 0x00000001080b7824 */ /* 0x000fc600078e020a */
[----:B------:R-:W-:Y:S01]  /*1bd0*/  STS.64 [R24+0x8], R16 ;  /* 0x0000081018007388 */ /* 0x000fe20000000a00 */
        /* <DEDUP_REMOVED lines=11> */
[----:B------:R-:W-:Y:S04]  /*1c90*/  STS.64 [R24+0x38], R10 ;  /* 0x0000380a18007388 */ /* 0x000fe80000000a00 */
[----:B------:R-:W-:Y:S04]  /*1ca0*/  STS.64 [R24+0x40], R8 ;  /* 0x0000400818007388 */ /* 0x000fe80000000a00 */
[----:B------:R-:W-:Y:S04]  /*1cb0*/  STS.64 [R24+0x48], R6 ;  /* 0x0000480618007388 */ /* 0x000fe80000000a00 */
[----:B------:R-:W-:Y:S01]  /*1cc0*/  STS.64 [R24+0x50], R4 ;  /* 0x0000500418007388 */ /* 0x000fe20000000a00 */
[----:B------:R-:W-:-:S03]  /*1cd0*/  NOP ;  /* 0x0000000000007918 */ /* 0x000fc60000000000 */
[----:B------:R-:W0:Y:S04]  /*1ce0*/  LDS R3, [R49] ;  /* 0x0000000031037984 */ /* 0x000e280000000800 */
[----:B------:R-:W1:Y:S04]  /*1cf0*/  LDS R17, [R49+0x80] ;  /* 0x0000800031117984 */ /* 0x000e680000000800 */
        /* <DEDUP_REMOVED lines=43> */
.L_x_114:
[----:B------:R-:W-:-:S13]  /*1fb0*/  ISETP.NE.AND P0, PT, R0, RZ, PT ;  /* 0x000000ff0000720c */ /* 0x000fda0003f05270 */
[----:B------:R-:W-:Y:S05]  /*1fc0*/  @!P0 EXIT ;  /* 0x000000000000894d */ /* 0x000fea0003800000 */
[----:B------:R-:W0:Y:S02]  /*1fd0*/  LDC.64 R4, c[0x0][0x380] ;  /* 0x0000e000ff047b82 */ /* 0x000e240000000a00 */
[----:B0-----:R-:W-:-:S05]  /*1fe0*/  IMAD.WIDE.U32 R4, R7, 0x4, R4 ;  /* 0x0000000407047825 */ /* 0x001fca00078e0004 */
[----:B------:R0:W2:Y:S01]  /*1ff0*/  LDG.E R6, desc[UR8][R4.64] ;  /* 0x0000000804067981 */ /* 0x0000a2000c1e1900 */
[----:B------:R-:W3:Y:S02]  /*2000*/  S2R R2, SR_TID.X ;  /* 0x0000000000027919 */ /* 0x000ee40000002100 */
[C---:B---3--:R-:W-:Y:S02]  /*2010*/  LOP3.LUT R3, R2.reuse, 0x1f, RZ, 0xc0, !PT ;  /* 0x0000001f02037812 */ /* 0x048fe400078ec0ff */
[----:B------:R-:W-:-:S05]  /*2020*/  LOP3.LUT R8, R2, 0x3e0, RZ, 0xc0, !PT ;  /* 0x000003e002087812 */ /* 0x000fca00078ec0ff */
[----:B------:R-:W-:-:S04]  /*2030*/  IMAD R3, R8, 0x16, R3 ;  /* 0x0000001608037824 */ /* 0x000fc800078e0203 */
[C---:B------:R-:W-:Y:S01]  /*2040*/  VIADD R7, R3.reuse, 0x20 ;  /* 0x0000002003077836 */ /* 0x040fe20000000000 */
[C---:B------:R-:W-:Y:S01]  /*2050*/  ISETP.GE.U32.AND P6, PT, R3.reuse, R0, PT ;  /* 0x000000000300720c */ /* 0x040fe20003fc6070 */
[C---:B------:R-:W-:Y:S01]  /*2060*/  VIADD R9, R3.reuse, 0x40 ;  /* 0x0000004003097836 */ /* 0x040fe20000000000 */
[C---:B0-----:R-:W-:Y:S01]  /*2070*/  LEA R4, P1, R3.reuse, R4, 0x2 ;  /* 0x0000000403047211 */ /* 0x041fe200078210ff */
[----:B------:R-:W-:Y:S01]  /*2080*/  VIADD R11, R3, 0x60 ;  /* 0x00000060030b7836 */ /* 0x000fe20000000000 */
[-C--:B------:R-:W-:Y:S01]  /*2090*/  ISETP.GE.U32.AND P5, PT, R7, R0.reuse, PT ;  /* 0x000000000700720c */ /* 0x080fe20003fa6070 */
[----:B------:R-:W-:Y:S01]  /*20a0*/  VIADD R7, R3, 0x80 ;  /* 0x0000008003077836 */ /* 0x000fe20000000000 */
[-C--:B------:R-:W-:Y:S01]  /*20b0*/  ISETP.GE.U32.AND P0, PT, R9, R0.reuse, PT ;  /* 0x000000000900720c */ /* 0x080fe20003f06070 */
[----:B------:R-:W-:Y:S01]  /*20c0*/  IMAD.X R5, RZ, RZ, R5, P1 ;  /* 0x000000ffff057224 */ /* 0x000fe200008e0605 */
[-C--:B------:R-:W-:Y:S01]  /*20d0*/  ISETP.GE.U32.AND P4, PT, R11, R0.reuse, PT ;  /* 0x000000000b00720c */ /* 0x080fe20003f86070 */
[----:B------:R-:W-:Y:S01]  /*20e0*/  VIADD R9, R3, 0xa0 ;  /* 0x000000a003097836 */ /* 0x000fe20000000000 */
[----:B------:R-:W-:Y:S01]  /*20f0*/  ISETP.GE.U32.AND P3, PT, R7, R0, PT ;  /* 0x000000000700720c */ /* 0x000fe20003f66070 */
[----:B------:R-:W-:-:S03]  /*2100*/  VIADD R7, R3, 0xc0 ;  /* 0x000000c003077836 */ /* 0x000fc60000000000 */
[-C--:B------:R-:W-:Y:S01]  /*2110*/  ISETP.GE.U32.AND P2, PT, R9, R0.reuse, PT ;  /* 0x000000000900720c */ /* 0x080fe20003f46070 */
[----:B------:R-:W-:Y:S01]  /*2120*/  VIADD R9, R3, 0x100 ;  /* 0x0000010003097836 */ /* 0x000fe20000000000 */
[-C--:B------:R-:W-:Y:S01]  /*2130*/  ISETP.GE.U32.AND P1, PT, R7, R0.reuse, PT ;  /* 0x000000000700720c */ /* 0x080fe20003f26070 */
[C---:B------:R-:W-:Y:S02]  /*2140*/  VIADD R7, R3.reuse, 0xe0 ;  /* 0x000000e003077836 */ /* 0x040fe40000000000 */
[----:B------:R-:W-:Y:S02]  /*2150*/  VIADD R39, R3, 0x2a0 ;  /* 0x000002a003277836 */ /* 0x000fe40000000000 */
[----:B--2---:R-:W-:Y:S02]  /*2160*/  IMAD.MOV.U32 R16, RZ, RZ, R6 ;  /* 0x000000ffff107224 */ /* 0x004fe400078e0006 */
[----:B------:R-:W2:Y:S01]  /*2170*/  @!P6 LDG.E R6, desc[UR8][R4.64] ;  /* 0x000000080406e981 */ /* 0x000ea2000c1e1900 */
[----:B------:R-:W-:Y:S01]  /*2180*/  ISETP.GE.U32.AND P6, PT, R7, R0, PT ;  /* 0x000000000700720c */ /* 0x000fe20003fc6070 */
[----:B------:R-:W-:-:S02]  /*2190*/  IMAD.MOV.U32 R10, RZ, RZ, R16 ;  /* 0x000000ffff0a7224 */ /* 0x000fc400078e0010 */
[----:B------:R-:W-:Y:S02]  /*21a0*/  VIADD R7, R3, 0x120 ;  /* 0x0000012003077836 */ /* 0x000fe40000000000 */
[--C-:B------:R-:W-:Y:S02]  /*21b0*/  IMAD.MOV.U32 R12, RZ, RZ, R16.reuse ;  /* 0x000000ffff0c7224 */ /* 0x100fe400078e0010 */
[----:B------:R-:W3:Y:S01]  /*21c0*/  @!P0 LDG.E R10, desc[UR8][R4.64+0x100] ;  /* 0x00010008040a8981 */ /* 0x000ee2000c1e1900 */
[-C--:B------:R-:W-:Y:S01]  /*21d0*/  ISETP.GE.U32.AND P0, PT, R7, R0.reuse, PT ;  /* 0x000000000700720c */ /* 0x080fe20003f06070 */
[----:B------:R-:W-:Y:S02]  /*21e0*/  VIADD R7, R3, 0x140 ;  /* 0x0000014003077836 */ /* 0x000fe40000000000 */
[--C-:B------:R-:W-:Y:S01]  /*21f0*/  IMAD.MOV.U32 R8, RZ, RZ, R16.reuse ;  /* 0x000000ffff087224 */ /* 0x100fe200078e0010 */
[----:B------:R-:W4:Y:S01]  /*2200*/  @!P4 LDG.E R12, desc[UR8][R4.64+0x180] ;  /* 0x00018008040cc981 */ /* 0x000f22000c1e1900 */
[----:B------:R-:W-:Y:S01]  /*2210*/  IMAD.MOV.U32 R18, RZ, RZ, R16 ;  /* 0x000000ffff127224 */ /* 0x000fe200078e0010 */
[----:B------:R-:W-:Y:S01]  /*2220*/  ISETP.GE.U32.AND P4, PT, R7, R0, PT ;  /* 0x000000000700720c */ /* 0x000fe20003f86070 */
[----:B------:R-:W-:-:S02]  /*2230*/  VIADD R7, R3, 0x180 ;  /* 0x0000018003077836 */ /* 0x000fc40000000000 */
[----:B------:R-:W4:Y:S01]  /*2240*/  @!P5 LDG.E R8, desc[UR8][R4.64+0x80] ;  /* 0x000080080408d981 */ /* 0x000f22000c1e1900 */
[-C--:B------:R-:W-:Y:S01]  /*2250*/  ISETP.GE.U32.AND P5, PT, R9, R0.reuse, PT ;  /* 0x000000000900720c */ /* 0x080fe20003fa6070 */
[--C-:B------:R-:W-:Y:S02]  /*2260*/  IMAD.MOV.U32 R20, RZ, RZ, R16.reuse ;  /* 0x000000ffff147224 */ /* 0x100fe400078e0010 */
[----:B------:R-:W4:Y:S01]  /*2270*/  @!P2 LDG.E R18, desc[UR8][R4.64+0x280] ;  /* 0x000280080412a981 */ /* 0x000f22000c1e1900 */
[-C--:B------:R-:W-:Y:S01]  /*2280*/  ISETP.GE.U32.AND P2, PT, R7, R0.reuse, PT ;  /* 0x000000000700720c */ /* 0x080fe20003f46070 */
[C---:B------:R-:W-:Y:S02]  /*2290*/  VIADD R7, R3.reuse, 0x1a0 ;  /* 0x000001a003077836 */ /* 0x040fe40000000000 */
[--C-:B------:R-:W-:Y:S01]  /*22a0*/  IMAD.MOV.U32 R14, RZ, RZ, R16.reuse ;  /* 0x000000ffff0e7224 */ /* 0x100fe200078e0010 */
[----:B------:R-:W4:Y:S01]  /*22b0*/  @!P1 LDG.E R20, desc[UR8][R4.64+0x300] ;  /* 0x0003000804149981 */ /* 0x000f22000c1e1900 */
[----:B------:R-:W-:Y:S01]  /*22c0*/  VIADD R9, R3, 0x160 ;  /* 0x0000016003097836 */ /* 0x000fe20000000000 */
[----:B------:R-:W-:Y:S01]  /*22d0*/  ISETP.GE.U32.AND P1, PT, R7, R0, PT ;  /* 0x000000000700720c */ /* 0x000fe20003f26070 */
[----:B------:R-:W-:-:S02]  /*22e0*/  IMAD.MOV.U32 R24, RZ, RZ, R16 ;  /* 0x000000ffff187224 */ /* 0x000fc400078e0010 */
[----:B------:R-:W-:Y:S01]  /*22f0*/  VIADD R7, R3, 0x1e0 ;  /* 0x000001e003077836 */ /* 0x000fe20000000000 */
[----:B------:R-:W4:Y:S01]  /*2300*/  @!P3 LDG.E R14, desc[UR8][R4.64+0x200] ;  /* 0x00020008040eb981 */ /* 0x000f22000c1e1900 */
[--C-:B------:R-:W-:Y:S01]  /*2310*/  IMAD.MOV.U32 R22, RZ, RZ, R16.reuse ;  /* 0x000000ffff167224 */ /* 0x100fe200078e0010 */
[-C--:B------:R-:W-:Y:S01]  /*2320*/  ISETP.GE.U32.AND P3, PT, R9, R0.reuse, PT ;  /* 0x000000000900720c */ /* 0x080fe20003f66070 */
[----:B------:R-:W-:Y:S01]  /*2330*/  VIADD R9, R3, 0x1c0 ;  /* 0x000001c003097836 */ /* 0x000fe20000000000 */
[----:B------:R-:W4:Y:S01]  /*2340*/  @!P5 LDG.E R24, desc[UR8][R4.64+0x400] ;  /* 0x000400080418d981 */ /* 0x000f22000c1e1900 */
[--C-:B------:R-:W-:Y:S01]  /*2350*/  IMAD.MOV.U32 R26, RZ, RZ, R16.reuse ;  /* 0x000000ffff1a7224 */ /* 0x100fe200078e0010 */
[-C--:B------:R-:W-:Y:S01]  /*2360*/  ISETP.GE.U32.AND P5, PT, R7, R0.reuse, PT ;  /* 0x000000000700720c */ /* 0x080fe20003fa6070 */
[----:B------:R-:W-:Y:S01]  /*2370*/  VIADD R7, R3, 0x200 ;  /* 0x0000020003077836 */ /* 0x000fe20000000000 */
[----:B------:R-:W4:Y:S01]  /*2380*/  @!P6 LDG.E R22, desc[UR8][R4.64+0x380] ;  /* 0x000380080416e981 */ /* 0x000f22000c1e1900 */
[----:B------:R-:W-:Y:S01]  /*2390*/  ISETP.GE.U32.AND P6, PT, R9, R0, PT ;  /* 0x000000000900720c */ /* 0x000fe20003fc6070 */
[----:B------:R-:W-:-:S02]  /*23a0*/  IMAD.MOV.U32 R28, RZ, RZ, R16 ;  /* 0x000000ffff1c7224 */ /* 0x000fc400078e0010 */
[--C-:B------:R-:W-:Y:S01]  /*23b0*/  IMAD.MOV.U32 R30, RZ, RZ, R16.reuse ;  /* 0x000000ffff1e7224 */ /* 0x100fe200078e0010 */
[----:B------:R-:W4:Y:S01]  /*23c0*/  @!P0 LDG.E R26, desc[UR8][R4.64+0x480] ;  /* 0x00048008041a8981 */ /* 0x000f22000c1e1900 */
[-C--:B------:R-:W-:Y:S01]  /*23d0*/  ISETP.GE.U32.AND P0, PT, R7, R0.reuse, PT ;  /* 0x000000000700720c */ /* 0x080fe20003f06070 */
[C---:B------:R-:W-:Y:S02]  /*23e0*/  VIADD R9, R3.reuse, 0x220 ;  /* 0x0000022003097836 */ /* 0x040fe40000000000 */
[----:B------:R-:W-:Y:S01]  /*23f0*/  VIADD R7, R3, 0x240 ;  /* 0x0000024003077836 */ /* 0x000fe20000000000 */
[----:B------:R-:W4:Y:S01]  /*2400*/  @!P4 LDG.E R28, desc[UR8][R4.64+0x500] ;  /* 0x00050008041cc981 */ /* 0x000f22000c1e1900 */
[--C-:B------:R-:W-:Y:S01]  /*2410*/  IMAD.MOV.U32 R32, RZ, RZ, R16.reuse ;  /* 0x000000ffff207224 */ /* 0x100fe200078e0010 */
[-C--:B------:R-:W-:Y:S01]  /*2420*/  ISETP.GE.U32.AND P4, PT, R9, R0.reuse, PT ;  /* 0x000000000900720c */ /* 0x080fe20003f86070 */
[--C-:B------:R-:W-:Y:S01]  /*2430*/  IMAD.MOV.U32 R34, RZ, RZ, R16.reuse ;  /* 0x000000ffff227224 */ /* 0x100fe200078e0010 */
[----:B------:R-:W4:Y:S01]  /*2440*/  @!P3 LDG.E R30, desc[UR8][R4.64+0x580] ;  /* 0x00058008041eb981 */ /* 0x000f22000c1e1900 */
[----:B------:R-:W-:Y:S01]  /*2450*/  IMAD.MOV.U32 R36, RZ, RZ, R16 ;  /* 0x000000ffff247224 */ /* 0x000fe200078e0010 */
[----:B------:R-:W-:Y:S01]  /*2460*/  ISETP.GE.U32.AND P3, PT, R7, R0, PT ;  /* 0x000000000700720c */ /* 0x000fe20003f66070 */
[C---:B------:R-:W-:Y:S01]  /*2470*/  VIADD R7, R3.reuse, 0x260 ;  /* 0x0000026003077836 */ /* 0x040fe20000000000 */
[----:B------:R-:W4:Y:S01]  /*2480*/  @!P2 LDG.E R32, desc[UR8][R4.64+0x600] ;  /* 0x000600080420a981 */ /* 0x000f22000c1e1900 */
[----:B------:R-:W-:-:S03]  /*2490*/  VIADD R9, R3, 0x280 ;  /* 0x0000028003097836 */ /* 0x000fc60000000000 */
[----:B------:R-:W4:Y:S01]  /*24a0*/  @!P1 LDG.E R34, desc[UR8][R4.64+0x680] ;  /* 0x0006800804229981 */ /* 0x000f22000c1e1900 */
[-C--:B------:R-:W-:Y:S02]  /*24b0*/  ISETP.GE.U32.AND P2, PT, R7, R0.reuse, PT ;  /* 0x000000000700720c */ /* 0x080fe40003f46070 */
[-C--:B------:R-:W-:Y:S01]  /*24c0*/  ISETP.GE.U32.AND P1, PT, R9, R0.reuse, PT ;  /* 0x000000000900720c */ /* 0x080fe20003f26070 */
[----:B------:R-:W4:Y:S01]  /*24d0*/  @!P6 LDG.E R36, desc[UR8][R4.64+0x700] ;  /* 0x000700080424e981 */ /* 0x000f22000c1e1900 */
[----:B------:R-:W-:Y:S01]  /*24e0*/  ISETP.GE.U32.AND P6, PT, R39, R0, PT ;  /* 0x000000002700720c */ /* 0x000fe20003fc6070 */
[--C-:B------:R-:W-:Y:S02]  /*24f0*/  IMAD.MOV.U32 R46, RZ, RZ, R16.reuse ;  /* 0x000000ffff2e7224 */ /* 0x100fe400078e0010 */
[--C-:B------:R-:W-:Y:S02]  /*2500*/  IMAD.MOV.U32 R48, RZ, RZ, R16.reuse ;  /* 0x000000ffff307224 */ /* 0x100fe400078e0010 */
[----:B------:R-:W-:-:S02]  /*2510*/  IMAD.MOV.U32 R50, RZ, RZ, R16 ;  /* 0x000000ffff327224 */ /* 0x000fc400078e0010 */
        /* <DEDUP_REMOVED lines=13> */
[----:B------:R-:W-:Y:S01]  /*25f0*/  UMOV UR4, 0x400 ;  /* 0x0000040000047882 */ /* 0x000fe20000000000 */
[----:B------:R-:W-:Y:S01]  /*2600*/  ISETP.NE.AND P0, PT, R42, RZ, PT ;  /* 0x000000ff2a00720c */ /* 0x000fe20003f05270 */
[----:B-1----:R-:W-:-:S02]  /*2610*/  ULEA UR4, UR5, UR4, 0x18 ;  /* 0x0000000405047291 */ /* 0x002fc4000f8ec0ff */
[----:B0-----:R-:W-:-:S05]  /*2620*/  IMAD R41, R43, 0x2c0, R38 ;  /* 0x000002c02b297824 */ /* 0x001fca00078e0226 */
        /* <DEDUP_REMOVED lines=39> */
[----:B------:R-:W-:Y:S02]  /*28a0*/  ISETP.NE.AND P1, PT, R38, 0x1f, PT ;  /* 0x0000001f2600780c */ /* 0x000fe40003f25270 */
[----:B---3--:R-:W-:Y:S02]  /*28b0*/  IADD3 R16, PT, PT, R8, R7, R16 ;  /* 0x0000000708107210 */ /* 0x008fe40007ffe010 */
[----:B------:R-:W-:Y:S02]  /*28c0*/  ISETP.NE.AND P2, PT, R43, 0xb, PT ;  /* 0x0000000b2b00780c */ /* 0x000fe40003f45270 */
        /* <DEDUP_REMOVED lines=52> */
[----:B------:R-:W-:Y:S02]  /*2c10*/  ISETP.NE.AND P1, PT, R38, RZ, PT ;  /* 0x000000ff2600720c */ /* 0x000fe40003f25270 */
[----:B------:R-:W-:Y:S01]  /*2c20*/  SEL R16, R25, R16, !P0 ;  /* 0x0000001019107207 */ /* 0x000fe20004000000 */
[----:B------:R-:W-:Y:S01]  /*2c30*/  @!P2 IMAD.IADD R16, R26, 0x1, R25 ;  /* 0x000000011a10a824 */ /* 0x000fe200078e0219 */
[----:B------:R-:W-:-:S02]  /*2c40*/  ISETP.GE.U32.AND P0, PT, R2, 0x20, PT ;  /* 0x000000200200780c */ /* 0x000fc40003f06070 */
[----:B------:R-:W-:Y:S02]  /*2c50*/  SEL R37, R37, RZ, P1 ;  /* 0x000000ff25257207 */ /* 0x000fe40000800000 */
[----:B------:R-:W-:-:S04]  /*2c60*/  SEL R17, R16, RZ, P0 ;  /* 0x000000ff10117207 */ /* 0x000fc80000000000 */
[----:B-----5:R-:W-:Y:S01]  /*2c70*/  IADD3 R44, PT, PT, R17, R37, R44 ;  /* 0x00000025112c7210 */ /* 0x020fe20007ffe02c */
[----:B------:R-:W-:Y:S06]  /*2c80*/  BRA `(.L_x_132) ;  /* 0x0000000c00e87947 */ /* 0x000fec0003800000 */
.L_x_131:
[----:B0-2---:R-:W-:Y:S02]  /*2c90*/  IADD3 R16, PT, PT, R6, R5, R4 ;  /* 0x0000000506107210 */ /* 0x005fe40007ffe004 */
[----:B------:R-:W-:Y:S02]  /*2ca0*/  ISETP.NE.AND P1, PT, R38, 0x1f, PT ;  /* 0x0000001f2600780c */ /* 0x000fe40003f25270 */
        /* <DEDUP_REMOVED lines=52> */
[----:B------:R-:W-:Y:S01]  /*2ff0*/  SEL R16, R23, R16, !P0 ;  /* 0x0000001017107207 */ /* 0x000fe20004000000 */
[----:B------:R-:W-:Y:S01]  /*3000*/  IMAD.IADD R23, R44, 0x1, -R37 ;  /* 0x000000012c177824 */ /* 0x000fe200078e0a25 */
[C---:B------:R-:W-:Y:S02]  /*3010*/  ISETP.NE.AND P0, PT, R43.reuse, 0xa, PT ;  /* 0x0000000a2b00780c */ /* 0x040fe40003f05270 */
[----:B------:R-:W-:Y:S02]  /*3020*/  SEL R16, R24, R16, !P1 ;  /* 0x0000001018107207 */ /* 0x000fe40004800000 */
[----:B------:R-:W-:Y:S02]  /*3030*/  ISETP.NE.AND P1, PT, R43, 0xb, PT ;  /* 0x0000000b2b00780c */ /* 0x000fe40003f25270 */
[----:B------:R-:W-:Y:S02]  /*3040*/  SEL R16, R25, R16, !P0 ;  /* 0x0000001019107207 */ /* 0x000fe40004000000 */
[----:B------:R-:W-:-:S02]  /*3050*/  ISETP.GT.U32.AND P0, PT, R2, 0x1f, PT ;  /* 0x0000001f0200780c */ /* 0x000fc40003f04070 */
[----:B------:R-:W-:Y:S02]  /*3060*/  SEL R17, R23, RZ, P2 ;  /* 0x000000ff17117207 */ /* 0x000fe40001000000 */
        /* <DEDUP_REMOVED lines=20> */
.L_x_178:
[----:B------:R-:W-:Y:S05]  /*31b0*/  @!P0 BRA `(.L_x_135) ;  /* 0x0000000000748947 */ /* 0x000fea0003800000 */
[----:B------:R-:W-:-:S07]  /*31c0*/  IMAD.MOV.U32 R20, RZ, RZ, 0x3b8 ;  /* 0x000003b8ff147424 */ /* 0x000fce00078e00ff */
.L_x_137:
        /* <DEDUP_REMOVED lines=27> */
.L_x_181:
[----:B------:R-:W-:Y:S05]  /*3380*/  @P0 BRA `(.L_x_137) ;  /* 0xfffffffc00900947 */ /* 0x000fea000383ffff */
.L_x_135:
[----:B------:R-:W-:Y:S01]  /*3390*/  UMOV UR5, 0xffffffff ;  /* 0xffffffff00057882 */ /* 0x000fe20000000000 */
[----:B------:R-:W-:Y:S02]  /*33a0*/  ISETP.NE.AND P0, PT, R18, 0x65, PT ;  /* 0x000000651200780c */ /* 0x000fe40003f05270 */
[----:B------:R-:W-:Y:S11]  /*33b0*/  BRA.DIV UR5, `(.L_x_138) ;  /* 0x0000001e05047947 */ /* 0x000ff6000b800000 */
[----:B------:R-:W0:Y:S01]  /*33c0*/  S2R R26, SR_GEMASK ;  /* 0x00000000001a7919 */ /* 0x000e220000003c00 */
[----:B------:R-:W-:Y:S01]  /*33d0*/  VOTE.ANY R21, PT, !P0 ;  /* 0x0000000000157806 */ /* 0x000fe200040e0100 */
[----:B------:R-:W-:-:S03]  /*33e0*/  VIADD R17, R38, 0x2 ;  /* 0x0000000226117836 */ /* 0x000fc60000000000 */
[----:B0-----:R-:W-:-:S05]  /*33f0*/  LOP3.LUT R21, R21, 0x80000000, R26, 0xec, !PT ;  /* 0x8000000015157812 */ /* 0x001fca00078eec1a */
[----:B------:R-:W-:-:S05]  /*3400*/  VIADD R16, R21, 0xffffffff ;  /* 0xffffffff15107836 */ /* 0x000fca0000000000 */
[----:B------:R-:W-:Y:S01]  /*3410*/  LOP3.LUT R16, R21, R16, RZ, 0xc, !PT ;  /* 0x0000001015107212 */ /* 0x000fe200078e0cff */
[----:B------:R-:W-:-:S03]  /*3420*/  VIADD R21, R38, 0x10 ;  /* 0x0000001026157836 */ /* 0x000fc60000000000 */
[----:B------:R-:W0:Y:S02]  /*3430*/  POPC R20, R16 ;  /* 0x0000001000147309 */ /* 0x000e240000000000 */
[----:B0-----:R-:W0:Y:S01]  /*3440*/  SHFL.DOWN PT, R22, R19, 0x1, R20 ;  /* 0x0820000013167989 */ /* 0x001e2200000e0014 */
[-C--:B------:R-:W-:Y:S02]  /*3450*/  ISETP.GE.AND P0, PT, R38, R20.reuse, PT ;  /* 0x000000142600720c */ /* 0x080fe40003f06270 */
[-C--:B------:R-:W-:Y:S02]  /*3460*/  ISETP.GT.AND P2, PT, R21, R20.reuse, PT ;  /* 0x000000141500720c */ /* 0x080fe40003f44270 */
[----:B0-----:R-:W-:Y:S02]  /*3470*/  SEL R22, R22, RZ, !P0 ;  /* 0x000000ff16167207 */ /* 0x001fe40004000000 */
[----:B------:R-:W-:Y:S01]  /*3480*/  ISETP.GT.AND P0, PT, R17, R20, PT ;  /* 0x000000141100720c */ /* 0x000fe20003f04270 */
[----:B------:R-:W-:-:S02]  /*3490*/  VIADD R17, R38, 0x4 ;  /* 0x0000000426117836 */ /* 0x000fc40000000000 */
        /* <DEDUP_REMOVED lines=8> */
[----:B------:R-:W-:Y:S02]  /*3520*/  ISETP.GT.AND P0, PT, R17, R20, PT ;  /* 0x000000141100720c */ /* 0x000fe40003f04270 */
[----:B------:R-:W0:Y:S01]  /*3530*/  LDC.64 R16, c[0x0][0x390] ;  /* 0x0000e400ff107b82 */ /* 0x000e220000000a00 */
[----:B------:R-:W-:-:S05]  /*3540*/  IMAD.IADD R19, R45, 0x1, R22 ;  /* 0x000000012d137824 */ /* 0x000fca00078e0216 */
[----:B------:R-:W1:Y:S01]  /*3550*/  SHFL.DOWN PT, R22, R19, 0x8, R20 ;  /* 0x0900000013167989 */ /* 0x000e6200000e0014 */
[----:B0-----:R-:W-:-:S05]  /*3560*/  IADD3 R44, P3, PT, R16, 0x100, RZ ;  /* 0x00000100102c7810 */ /* 0x001fca0007f7e0ff */
[----:B------:R-:W-:Y:S01]  /*3570*/  IMAD.X R45, RZ, RZ, R17, P3 ;  /* 0x000000ffff2d7224 */ /* 0x000fe200018e0611 */
[----:B-1----:R-:W-:Y:S02]  /*3580*/  SEL R22, R22, RZ, !P0 ;  /* 0x000000ff16167207 */ /* 0x002fe40004000000 */
[----:B------:R-:W-:-:S03]  /*3590*/  ISETP.NE.AND P0, PT, R18, 0x65, PT ;  /* 0x000000651200780c */ /* 0x000fc60003f05270 */
[----:B------:R-:W-:-:S05]  /*35a0*/  IMAD.IADD R43, R19, 0x1, R22 ;  /* 0x00000001132b7824 */ /* 0x000fca00078e0216 */
[----:B------:R-:W0:Y:S05]  /*35b0*/  SHFL.DOWN PT, R22, R43, 0x10, R20 ;  /* 0x0a0000002b167989 */ /* 0x000e2a00000e0014 */
[----:B------:R-:W-:Y:S02]  /*35c0*/  VOTE.ALL P0, P0 ;  /* 0x0000000000ff7806 */ /* 0x000fe40000000000 */
[----:B0-----:R-:W-:-:S05]  /*35d0*/  SEL R22, R22, RZ, !P2 ;  /* 0x000000ff16167207 */ /* 0x001fca0005000000 */
[----:B------:R-:W-:-:S07]  /*35e0*/  IMAD.IADD R46, R43, 0x1, R22 ;  /* 0x000000012b2e7824 */ /* 0x000fce00078e0216 */
.L_x_190:
[----:B------:R-:W-:Y:S05]  /*35f0*/  @!P0 BRA `(.L_x_139) ;  /* 0x00000004002c8947 */ /* 0x000fea0003800000 */
[----:B------:R-:W-:-:S07]  /*3600*/  IMAD.MOV.U32 R43, RZ, RZ, 0x3b8 ;  /* 0x000003b8ff2b7424 */ /* 0x000fce00078e00ff */
.L_x_145:
        /* <DEDUP_REMOVED lines=8> */
.L_x_193:
[----:B------:R-:W-:Y:S05]  /*3690*/  @!P0 BRA `(.L_x_141) ;  /* 0x0000000000748947 */ /* 0x000fea0003800000 */
[----:B------:R-:W-:-:S07]  /*36a0*/  IMAD.MOV.U32 R20, RZ, RZ, R43 ;  /* 0x000000ffff147224 */ /* 0x000fce00078e002b */
.L_x_143:
        /* <DEDUP_REMOVED lines=27> */
.L_x_196:
[----:B------:R-:W-:Y:S05]  /*3860*/  @P0 BRA `(.L_x_143) ;  /* 0xfffffffc00900947 */ /* 0x000fea000383ffff */
.L_x_141:
[----:B------:R-:W-:Y:S01]  /*3870*/  UMOV UR5, 0xffffffff ;  /* 0xffffffff00057882 */ /* 0x000fe20000000000 */
[----:B------:R-:W-:Y:S02]  /*3880*/  ISETP.NE.AND P0, PT, R18, 0x65, PT ;  /* 0x000000651200780c */ /* 0x000fe40003f05270 */
[----:B------:R-:W-:Y:S11]  /*3890*/  BRA.DIV UR5, `(.L_x_144) ;  /* 0x0000001e05107947 */ /* 0x000ff6000b800000 */
[----:B------:R-:W-:Y:S01]  /*38a0*/  VOTE.ANY R21, PT, !P0 ;  /* 0x0000000000157806 */ /* 0x000fe200040e0100 */
[----:B------:R-:W-:Y:S02]  /*38b0*/  VIADD R17, R38, 0x2 ;  /* 0x0000000226117836 */ /* 0x000fe40000000000 */
[----:B------:R-:W-:Y:S01]  /*38c0*/  VIADD R37, R37, 0xffffffe0 ;  /* 0xffffffe025257836 */ /* 0x000fe20000000000 */
[----:B------:R-:W-:-:S05]  /*38d0*/  LOP3.LUT R21, R21, 0x80000000, R26, 0xec, !PT ;  /* 0x8000000015157812 */ /* 0x000fca00078eec1a */
[----:B------:R-:W-:-:S05]  /*38e0*/  VIADD R16, R21, 0xffffffff ;  /* 0xffffffff15107836 */ /* 0x000fca0000000000 */
[----:B------:R-:W-:-:S04]  /*38f0*/  LOP3.LUT R16, R21, R16, RZ, 0xc, !PT ;  /* 0x0000001015107212 */ /* 0x000fc800078e0cff */
        /* <DEDUP_REMOVED lines=16> */
[----:B------:R-:W-:-:S03]  /*3a00*/  IMAD.IADD R19, R49, 0x1, R22 ;  /* 0x0000000131137824 */ /* 0x000fc600078e0216 */
[----:B------:R-:W-:Y:S02]  /*3a10*/  ISETP.GT.AND P2, PT, R17, R20, PT ;  /* 0x000000141100720c */ /* 0x000fe40003f44270 */
        /* <DEDUP_REMOVED lines=8> */
.L_x_205:
[----:B------:R-:W-:Y:S05]  /*3aa0*/  @P0 BRA `(.L_x_145) ;  /* 0xfffffff800d80947 */ /* 0x000fea000383ffff */
.L_x_139:
        /* <DEDUP_REMOVED lines=15> */
.L_x_133:
        /* <DEDUP_REMOVED lines=9> */
.L_x_132:
[----:B------:R-:W-:Y:S01]  /*3c30*/  IMAD.IADD R45, R4, 0x1, R44 ;  /* 0x00000001042d7824 */ /* 0x000fe200078e022c */
[----:B------:R-:W-:Y:S01]  /*3c40*/  BAR.SYNC.DEFER_BLOCKING 0x0 ;  /* 0x0000000000007b1d */ /* 0x000fe20000010000 */
[----:B------:R-:W-:Y:S02]  /*3c50*/  ISETP.NE.AND P0, PT, R2, RZ, PT ;  /* 0x000000ff0200720c */ /* 0x000fe40003f05270 */
[----:B------:R-:W-:-:S05]  /*3c60*/  IMAD.IADD R4, R5, 0x1, R45 ;  /* 0x0000000105047824 */ /* 0x000fca00078e022d */
[----:B------:R-:W0:Y:S01]  /*3c70*/  S2UR UR5, SR_CTAID.X ;  /* 0x00000000000579c3 */ /* 0x000e220000002500 */
[----:B------:R-:W-:Y:S01]  /*3c80*/  IMAD.IADD R5, R6, 0x1, R4 ;  /* 0x0000000106057824 */ /* 0x000fe200078e0204 */
[----:B------:R-:W1:Y:S03]  /*3c90*/  LDCU.64 UR6, c[0x0][0x388] ;  /* 0x00007100ff0677ac */ /* 0x000e660008000a00 */
[----:B------:R-:W-:-:S04]  /*3ca0*/  IMAD.IADD R6, R7, 0x1, R5 ;  /* 0x0000000107067824 */ /* 0x000fc800078e0205 */
[----:B------:R-:W-:-:S04]  /*3cb0*/  IMAD.IADD R7, R8, 0x1, R6 ;  /* 0x0000000108077824 */ /* 0x000fc800078e0206 */
[----:B------:R-:W-:-:S04]  /*3cc0*/  IMAD.IADD R8, R9, 0x1, R7 ;  /* 0x0000000109087824 */ /* 0x000fc800078e0207 */
[----:B------:R-:W-:Y:S01]  /*3cd0*/  IMAD.IADD R9, R10, 0x1, R8 ;  /* 0x000000010a097824 */ /* 0x000fe200078e0208 */
[----:B------:R-:W-:Y:S03]  /*3ce0*/  STS.64 [R40], R44 ;  /* 0x0000002c28007388 */ /* 0x000fe60000000a00 */
[----:B------:R-:W-:Y:S01]  /*3cf0*/  IMAD.IADD R10, R11, 0x1, R9 ;  /* 0x000000010b0a7824 */ /* 0x000fe200078e0209 */
[----:B------:R2:W-:Y:S03]  /*3d00*/  STS.64 [R40+0x8], R4 ;  /* 0x0000080428007388 */ /* 0x0005e60000000a00 */
[----:B------:R-:W-:Y:S01]  /*3d10*/  IMAD.IADD R11, R12, 0x1, R10 ;  /* 0x000000010c0b7824 */ /* 0x000fe200078e020a */
[----:B------:R3:W-:Y:S03]  /*3d20*/  STS.64 [R40+0x10], R6 ;  /* 0x0000100628007388 */ /* 0x0007e60000000a00 */
[----:B------:R-:W-:Y:S01]  /*3d30*/  IMAD.IADD R12, R13, 0x1, R11 ;  /* 0x000000010d0c7824 */ /* 0x000fe200078e020b */
[----:B------:R-:W-:Y:S03]  /*3d40*/  STS.64 [R40+0x18], R8 ;  /* 0x0000180828007388 */ /* 0x000fe60000000a00 */
[----:B------:R-:W-:Y:S01]  /*3d50*/  IMAD.IADD R13, R14, 0x1, R12 ;  /* 0x000000010e0d7824 */ /* 0x000fe200078e020c */
[----:B------:R-:W-:Y:S01]  /*3d60*/  STS.64 [R40+0x20], R10 ;  /* 0x0000200a28007388 */ /* 0x000fe20000000a00 */
[----:B--2---:R-:W0:Y:S02]  /*3d70*/  LDC R4, c[0x0][0x398] ;  /* 0x0000e600ff047b82 */ /* 0x004e240000000800 */
[----:B------:R-:W-:Y:S01]  /*3d80*/  IMAD.IADD R14, R15, 0x1, R13 ;  /* 0x000000010f0e7824 */ /* 0x000fe200078e020d */
[----:B------:R2:W-:Y:S03]  /*3d90*/  STS.64 [R40+0x28], R12 ;  /* 0x0000280c28007388 */ /* 0x0005e60000000a00 */
[----:B------:R-:W-:Y:S01]  /*3da0*/  IMAD.IADD R15, R28, 0x1, R14 ;  /* 0x000000011c0f7824 */ /* 0x000fe200078e020e */
[----:B------:R-:W4:Y:S03]  /*3db0*/  S2R R5, SR_TID.X ;  /* 0x0000000000057919 */ /* 0x000f260000002100 */
[----:B------:R-:W-:Y:S01]  /*3dc0*/  IMAD.IADD R16, R29, 0x1, R15 ;  /* 0x000000011d107824 */ /* 0x000fe200078e020f */
[----:B------:R-:W-:Y:S03]  /*3dd0*/  STS.64 [R40+0x30], R14 ;  /* 0x0000300e28007388 */ /* 0x000fe60000000a00 */
[----:B------:R-:W-:Y:S01]  /*3de0*/  IMAD.IADD R17, R30, 0x1, R16 ;  /* 0x000000011e117824 */ /* 0x000fe200078e0210 */
[----:B---3--:R-:W3:Y:S03]  /*3df0*/  S2R R6, SR_TID.X ;  /* 0x0000000000067919 */ /* 0x008ee60000002100 */
[----:B------:R-:W-:Y:S01]  /*3e00*/  IMAD.IADD R18, R31, 0x1, R17 ;  /* 0x000000011f127824 */ /* 0x000fe200078e0211 */
[----:B------:R-:W-:Y:S03]  /*3e10*/  STS.64 [R40+0x38], R16 ;  /* 0x0000381028007388 */ /* 0x000fe60000000a00 */
[----:B------:R-:W-:-:S02]  /*3e20*/  IMAD.IADD R19, R32, 0x1, R18 ;  /* 0x0000000120137824 */ /* 0x000fc400078e0212 */
[----:B0-----:R-:W-:Y:S02]  /*3e30*/  VIADD R4, R4, UR5 ;  /* 0x0000000504047c36 */ /* 0x001fe40008000000 */
[----:B------:R-:W-:Y:S01]  /*3e40*/  IMAD.IADD R20, R33, 0x1, R19 ;  /* 0x0000000121147824 */ /* 0x000fe200078e0213 */
[----:B------:R-:W-:Y:S01]  /*3e50*/  STS.64 [R40+0x40], R18 ;  /* 0x0000401228007388 */ /* 0x000fe20000000a00 */
[----:B--2---:R-:W-:Y:S02]  /*3e60*/  IMAD R12, R4, 0x2100, RZ ;  /* 0x00002100040c7824 */ /* 0x004fe400078e02ff */
[----:B------:R-:W-:-:S04]  /*3e70*/  IMAD.IADD R21, R34, 0x1, R20 ;  /* 0x0000000122157824 */ /* 0x000fc800078e0214 */
[----:B------:R-:W-:Y:S01]  /*3e80*/  IMAD.IADD R22, R35, 0x1, R21 ;  /* 0x0000000123167824 */ /* 0x000fe200078e0215 */
[----:B------:R-:W-:Y:S03]  /*3e90*/  STS.64 [R40+0x48], R20 ;  /* 0x0000481428007388 */ /* 0x000fe60000000a00 */
[----:B------:R-:W-:Y:S01]  /*3ea0*/  IMAD.IADD R23, R36, 0x1, R22 ;  /* 0x0000000124177824 */ /* 0x000fe200078e0216 */
[C---:B----4-:R-:W-:Y:S02]  /*3eb0*/  LOP3.LUT R4, R5.reuse, 0x1f, RZ, 0xc0, !PT ;  /* 0x0000001f05047812 */ /* 0x050fe400078ec0ff */
[----:B------:R-:W-:Y:S02]  /*3ec0*/  LOP3.LUT R10, R5, 0x3e0, RZ, 0xc0, !PT ;  /* 0x000003e0050a7812 */ /* 0x000fe400078ec0ff */
[----:B------:R-:W-:Y:S01]  /*3ed0*/  STS.64 [R40+0x50], R22 ;  /* 0x0000501628007388 */ /* 0x000fe20000000a00 */
[----:B------:R-:W-:-:S03]  /*3ee0*/  NOP ;  /* 0x0000000000007918 */ /* 0x000fc60000000000 */
[----:B------:R-:W-:Y:S01]  /*3ef0*/  LDS R45, [R41] ;  /* 0x00000000292d7984 */ /* 0x000fe20000000800 */
[----:B---3--:R-:W-:Y:S01]  /*3f00*/  LOP3.LUT R8, R6, 0x3e0, RZ, 0xc0, !PT ;  /* 0x000003e006087812 */ /* 0x008fe200078ec0ff */
[----:B------:R-:W-:Y:S02]  /*3f10*/  IMAD R10, R10, 0x16, R4 ;  /* 0x000000160a0a7824 */ /* 0x000fe400078e0204 */
        /* <DEDUP_REMOVED lines=20> */
[----:B------:R0:W-:Y:S04]  /*4060*/  LDS R25, [R41+0xa80] ;  /* 0x000a800029197984 */ /* 0x0001e80000000800 */
[----:B------:R2:W-:Y:S01]  /*4070*/  @!P0 STS [UR4+0x8400], R0 ;  /* 0x00840000ff008988 */ /* 0x0005e20008000804 */
[----:B------:R-:W-:Y:S01]  /*4080*/  BAR.SYNC.DEFER_BLOCKING 0x0 ;  /* 0x0000000000007b1d */ /* 0x000fe20000010000 */
[----:B0-----:R-:W-:Y:S01]  /*4090*/  LOP3.LUT R41, R6, 0x1f, RZ, 0xc0, !PT ;  /* 0x0000001f06297812 */ /* 0x001fe200078ec0ff */
[----:B------:R-:W-:Y:S01]  /*40a0*/  VIADD R6, R10, 0x60 ;  /* 0x000000600a067836 */ /* 0x000fe20000000000 */
[----:B------:R-:W-:-:S03]  /*40b0*/  IADD3 R5, P0, PT, R12, R3, RZ ;  /* 0x000000030c057210 */ /* 0x000fc60007f1e0ff */
[----:B------:R-:W-:Y:S02]  /*40c0*/  IMAD R8, R8, 0x16, R41 ;  /* 0x0000001608087824 */ /* 0x000fe400078e0229 */
[----:B--2---:R-:W-:Y:S01]  /*40d0*/  IMAD.X R0, RZ, RZ, RZ, P0 ;  /* 0x000000ffff007224 */ /* 0x004fe200000e06ff */
[----:B-1----:R-:W-:Y:S01]  /*40e0*/  LEA R4, P0, R5, UR6, 0x2 ;  /* 0x0000000605047c11 */ /* 0x002fe2000f8010ff */
[----:B------:R-:W-:-:S03]  /*40f0*/  VIADD R41, R10, 0x20 ;  /* 0x000000200a297836 */ /* 0x000fc60000000000 */
[----:B------:R-:W-:Y:S01]  /*4100*/  LEA.HI.X R5, R5, UR7, R0, 0x2, P0 ;  /* 0x0000000705057c11 */ /* 0x000fe200080f1400 */
[C---:B------:R-:W-:Y:S01]  /*4110*/  VIADD R0, R8.reuse, 0xc0 ;  /* 0x000000c008007836 */ /* 0x040fe20000000000 */
[----:B------:R-:W0:Y:S02]  /*4120*/  LDS R2, [UR4+0x8400] ;  /* 0x00840004ff027984 */ /* 0x000e240008000800 */
[-C--:B0-----:R-:W-:Y:S01]  /*4130*/  ISETP.GE.AND P6, PT, R3, R2.reuse, PT ;  /* 0x000000020300720c */ /* 0x081fe20003fc6270 */
[C---:B------:R-:W-:Y:S01]  /*4140*/  VIADD R3, R8.reuse, 0x80 ;  /* 0x0000008008037836 */ /* 0x040fe20000000000 */
[-C--:B------:R-:W-:Y:S01]  /*4150*/  ISETP.GE.AND P5, PT, R41, R2.reuse, PT ;  /* 0x000000022900720c */ /* 0x080fe20003fa6270 */
[----:B------:R-:W-:Y:S01]  /*4160*/  VIADD R41, R8, 0xa0 ;  /* 0x000000a008297836 */ /* 0x000fe20000000000 */
[-C--:B------:R-:W-:Y:S01]  /*4170*/  ISETP.GE.AND P0, PT, R6, R2.reuse, PT ;  /* 0x000000020600720c */ /* 0x080fe20003f06270 */
[C---:B------:R-:W-:Y:S01]  /*4180*/  VIADD R6, R8.reuse, 0xe0 ;  /* 0x000000e008067836 */ /* 0x040fe20000000000 */
[-C--:B------:R-:W-:Y:S01]  /*4190*/  ISETP.GE.AND P3, PT, R3, R2.reuse, PT ;  /* 0x000000020300720c */ /* 0x080fe20003f66270 */
[----:B------:R-:W-:Y:S01]  /*41a0*/  VIADD R3, R8, 0x100 ;  /* 0x0000010008037836 */ /* 0x000fe20000000000 */
[-C--:B------:R-:W-:Y:S01]  /*41b0*/  ISETP.GE.AND P2, PT, R0, R2.reuse, PT ;  /* 0x000000020000720c */ /* 0x080fe20003f46270 */
[----:B------:R-:W-:Y:S01]  /*41c0*/  VIADD R0, R10, 0x40 ;  /* 0x000000400a007836 */ /* 0x000fe20000000000 */
[-C--:B------:R-:W-:Y:S01]  /*41d0*/  ISETP.GE.AND P4, PT, R41, R2.reuse, PT ;  /* 0x000000022900720c */ /* 0x080fe20003f86270 */
[----:B------:R-:W-:Y:S01]  /*41e0*/  VIADD R41, R8, 0x120 ;  /* 0x0000012008297836 */ /* 0x000fe20000000000 */
[-C--:B------:R-:W-:Y:S01]  /*41f0*/  ISETP.GE.AND P1, PT, R6, R2.reuse, PT ;  /* 0x000000020600720c */ /* 0x080fe20003f26270 */
[----:B------:R-:W-:Y:S01]  /*4200*/  @!P6 STG.E desc[UR8][R4.64], R45 ;  /* 0x0000002d0400e986 */ /* 0x000fe2000c101908 */
[----:B------:R-:W-:Y:S01]  /*4210*/  ISETP.GE.AND P6, PT, R3, R2, PT ;  /* 0x000000020300720c */ /* 0x000fe20003fc6270 */
[----:B------:R-:W-:-:S02]  /*4220*/  VIADD R3, R10, 0x140 ;  /* 0x000001400a037836 */ /* 0x000fc40000000000 */
[----:B------:R-:W-:Y:S01]  /*4230*/  @!P5 STG.E desc[UR8][R4.64+0x80], R47 ;  /* 0x0000802f0400d986 */ /* 0x000fe2000c101908 */
[-C--:B------:R-:W-:Y:S01]  /*4240*/  ISETP.GE.AND P5, PT, R41, R2.reuse, PT ;  /* 0x000000022900720c */ /* 0x080fe20003fa6270 */
[C---:B------:R-:W-:Y:S02]  /*4250*/  VIADD R41, R10.reuse, 0x160 ;  /* 0x000001600a297836 */ /* 0x040fe40000000000 */
[----:B------:R-:W-:Y:S01]  /*4260*/  @!P0 STG.E desc[UR8][R4.64+0x180], R49 ;  /* 0x0001803104008986 */ /* 0x000fe2000c101908 */
[-C--:B------:R-:W-:Y:S01]  /*4270*/  ISETP.GE.AND P0, PT, R3, R2.reuse, PT ;  /* 0x000000020300720c */ /* 0x080fe20003f06270 */
[C---:B------:R-:W-:Y:S02]  /*4280*/  VIADD R3, R10.reuse, 0x180 ;  /* 0x000001800a037836 */ /* 0x040fe40000000000 */
[----:B------:R-:W-:Y:S01]  /*4290*/  @!P3 STG.E desc[UR8][R4.64+0x200], R51 ;  /* 0x000200330400b986 */ /* 0x000fe2000c101908 */
[----:B------:R-:W-:Y:S01]  /*42a0*/  ISETP.GE.AND P3, PT, R41, R2, PT ;  /* 0x000000022900720c */ /* 0x000fe20003f66270 */
[----:B------:R-:W-:-:S02]  /*42b0*/  VIADD R41, R10, 0x1a0 ;  /* 0x000001a00a297836 */ /* 0x000fc40000000000 */
[----:B------:R-:W-:Y:S01]  /*42c0*/  @!P2 STG.E desc[UR8][R4.64+0x300], R43 ;  /* 0x0003002b0400a986 */ /* 0x000fe2000c101908 */
[-C--:B------:R-:W-:Y:S01]  /*42d0*/  ISETP.GE.AND P2, PT, R3, R2.reuse, PT ;  /* 0x000000020300720c */ /* 0x080fe20003f46270 */
[----:B------:R-:W-:Y:S02]  /*42e0*/  VIADD R3, R8, 0x1c0 ;  /* 0x000001c008037836 */ /* 0x000fe40000000000 */
[----:B------:R-:W-:Y:S01]  /*42f0*/  @!P4 STG.E desc[UR8][R4.64+0x280], R53 ;  /* 0x000280350400c986 */ /* 0x000fe2000c101908 */
[----:B------:R-:W-:-:S03]  /*4300*/  ISETP.GE.AND P4, PT, R0, R2, PT ;  /* 0x000000020000720c */ /* 0x000fc60003f86270 */
[----:B------:R0:W-:Y:S01]  /*4310*/  @!P1 STG.E desc[UR8][R4.64+0x380], R37 ;  /* 0x0003802504009986 */ /* 0x0001e2000c101908 */
[-C--:B------:R-:W-:Y:S01]  /*4320*/  ISETP.GE.AND P1, PT, R41, R2.reuse, PT ;  /* 0x000000022900720c */ /* 0x080fe20003f26270 */
[C---:B------:R-:W-:Y:S02]  /*4330*/  VIADD R41, R8.reuse, 0x1e0 ;  /* 0x000001e008297836 */ /* 0x040fe40000000000 */
[----:B------:R-:W-:Y:S01]  /*4340*/  @!P6 STG.E desc[UR8][R4.64+0x400], R35 ;  /* 0x000400230400e986 */ /* 0x000fe2000c101908 */
[-C--:B------:R-:W-:Y:S01]  /*4350*/  ISETP.GE.AND P6, PT, R3, R2.reuse, PT ;  /* 0x000000020300720c */ /* 0x080fe20003fc6270 */
[----:B------:R-:W-:Y:S02]  /*4360*/  VIADD R3, R8, 0x200 ;  /* 0x0000020008037836 */ /* 0x000fe40000000000 */
[----:B------:R1:W-:Y:S01]  /*4370*/  @!P5 STG.E desc[UR8][R4.64+0x480], R33 ;  /* 0x000480210400d986 */ /* 0x0003e2000c101908 */
[----:B------:R-:W-:Y:S01]  /*4380*/  ISETP.GE.AND P5, PT, R41, R2, PT ;  /* 0x000000022900720c */ /* 0x000fe20003fa6270 */
[----:B------:R-:W-:-:S02]  /*4390*/  VIADD R41, R10, 0x220 ;  /* 0x000002200a297836 */ /* 0x000fc40000000000 */
[----:B------:R2:W-:Y:S01]  /*43a0*/  @!P0 STG.E desc[UR8][R4.64+0x500], R31 ;  /* 0x0005001f04008986 */ /* 0x0005e2000c101908 */
[-C--:B------:R-:W-:Y:S01]  /*43b0*/  ISETP.GE.AND P0, PT, R3, R2.reuse, PT ;  /* 0x000000020300720c */ /* 0x080fe20003f06270 */
[----:B0-----:R-:W-:Y:S02]  /*43c0*/  VIADD R37, R10, 0x240 ;  /* 0x000002400a257836 */ /* 0x001fe40000000000 */
[C---:B------:R-:W-:Y:S01]  /*43d0*/  VIADD R3, R8.reuse, 0x260 ;  /* 0x0000026008037836 */ /* 0x040fe20000000000 */
[----:B------:R2:W-:Y:S01]  /*43e0*/  @!P4 STG.E desc[UR8][R4.64+0x100], R29 ;  /* 0x0001001d0400c986 */ /* 0x0005e2000c101908 */
[-C--:B------:R-:W-:Y:S01]  /*43f0*/  ISETP.GE.AND P4, PT, R41, R2.reuse, PT ;  /* 0x000000022900720c */ /* 0x080fe20003f86270 */
[----:B-1----:R-:W-:Y:S02]  /*4400*/  VIADD R33, R8, 0x280 ;  /* 0x0000028008217836 */ /* 0x002fe40000000000 */
        /* <DEDUP_REMOVED lines=17> */
.L_x_119:
[----:B------:R-:W-:Y:S01]  /*4520*/  BSSY B1, `(.L_x_146) ;  /* 0x0000006000017945 */ /* 0x000fe20003800000 */
[----:B------:R-:W-:Y:S01]  /*4530*/  PLOP3.LUT P0, PT, P0, PT, PT, 0x8, 0x80 ;  /* 0x000000000080781c */ /* 0x000fe2000070e170 */
[----:B------:R-:W-:-:S12]  /*4540*/  IMAD.MOV.U32 R21, RZ, RZ, -0x1 ;  /* 0xffffffffff157424 */ /* 0x000fd800078e00ff */
[----:B------:R-:W-:Y:S05]  /*4550*/  WARPSYNC.COLLECTIVE R21, `(.L_x_147) ;  /* 0x0000000015087348 */ /* 0x000fea0003c00000 */
[----:B------:R-:W-:Y:S01]  /*4560*/  VOTE.ANY P0, P0 ;  /* 0x0000000000ff7806 */ /* 0x000fe20000000100 */
[----:B------:R-:W-:-:S12]  /*4570*/  ENDCOLLECTIVE ;  /* 0x000000000000791b */ /* 0x000fd80003800000 */
.L_x_147:
[----:B------:R-:W-:Y:S05]  /*4580*/  BSYNC B1 ;  /* 0x0000000000017941 */ /* 0x000fea0003800000 */
.L_x_146:
[----:B------:R-:W-:Y:S05]  /*4590*/  BRA `(.L_x_148) ;  /* 0xffffffc800787947 */ /* 0x000fea000383ffff */
.L_x_121:
[----:B------:R-:W-:Y:S01]  /*45a0*/  BSSY B1, `(.L_x_149) ;  /* 0x0000006000017945 */ /* 0x000fe20003800000 */
[----:B------:R-:W-:Y:S01]  /*45b0*/  PLOP3.LUT P0, PT, P0, PT, PT, 0x8, 0x80 ;  /* 0x000000000080781c */ /* 0x000fe2000070e170 */
[----:B------:R-:W-:-:S12]  /*45c0*/  IMAD.MOV.U32 R21, RZ, RZ, -0x1 ;  /* 0xffffffffff157424 */ /* 0x000fd800078e00ff */
[----:B------:R-:W-:Y:S05]  /*45d0*/  WARPSYNC.COLLECTIVE R21, `(.L_x_150) ;  /* 0x0000000015087348 */ /* 0x000fea0003c00000 */
[----:B------:R-:W-:Y:S01]  /*45e0*/  VOTE.ANY P0, P0 ;  /* 0x0000000000ff7806 */ /* 0x000fe20000000100 */
[----:B------:R-:W-:-:S12]  /*45f0*/  ENDCOLLECTIVE ;  /* 0x000000000000791b */ /* 0x000fd80003800000 */
.L_x_150:
[----:B------:R-:W-:Y:S05]  /*4600*/  BSYNC B1 ;  /* 0x0000000000017941 */ /* 0x000fea0003800000 */
.L_x_149:
[----:B------:R-:W-:Y:S05]  /*4610*/  BRA `(.L_x_151) ;  /* 0xffffffc800cc7947 */ /* 0x000fea000383ffff */
.L_x_123:
[----:B------:R-:W0:Y:S01]  /*4620*/  S2R R30, SR_GEMASK ;  /* 0x00000000001e7919 */ /* 0x000e220000003c00 */
[----:B------:R-:W-:Y:S01]  /*4630*/  BSSY B1, `(.L_x_152) ;  /* 0x0000006000017945 */ /* 0x000fe20003800000 */
[----:B------:R-:W-:Y:S01]  /*4640*/  PLOP3.LUT P0, PT, P0, PT, PT, 0x8, 0x80 ;  /* 0x000000000080781c */ /* 0x000fe2000070e170 */
[----:B------:R-:W-:-:S12]  /*4650*/  IMAD.MOV.U32 R21, RZ, RZ, -0x1 ;  /* 0xffffffffff157424 */ /* 0x000fd800078e00ff */
[----:B0-----:R-:W-:Y:S05]  /*4660*/  WARPSYNC.COLLECTIVE R21, `(.L_x_153) ;  /* 0x0000000015087348 */ /* 0x001fea0003c00000 */
[----:B------:R-:W-:Y:S01]  /*4670*/  VOTE.ANY R21, PT, P0 ;  /* 0x0000000000157806 */ /* 0x000fe200000e0100 */
[----:B0-----:R-:W-:Y:S06]  /*4680*/  ENDCOLLECTIVE ;  /* 0x000000000000791b */ /* 0x001fec0003800000 */
.L_x_153:
[----:B------:R-:W-:Y:S05]  /*4690*/  BSYNC B1 ;  /* 0x0000000000017941 */ /* 0x000fea0003800000 */
.L_x_152:
[----:B------:R-:W-:Y:S01]  /*46a0*/  LOP3.LUT R21, R21, 0x80000000, R30, 0xec, !PT ;  /* 0x8000000015157812 */ /* 0x000fe200078eec1e */
[----:B------:R-:W-:Y:S02]  /*46b0*/  IMAD.MOV.U32 R17, RZ, RZ, 0x1 ;  /* 0x00000001ff117424 */ /* 0x000fe400078e00ff */
[----:B------:R-:W-:Y:S02]  /*46c0*/  VIADD R41, R39, 0x2 ;  /* 0x0000000227297836 */ /* 0x000fe40000000000 */
[----:B------:R-:W-:Y:S02]  /*46d0*/  VIADD R16, R21, 0xffffffff ;  /* 0xffffffff15107836 */ /* 0x000fe40000000000 */
[C---:B------:R-:W-:Y:S02]  /*46e0*/  VIADD R43, R39.reuse, 0x4 ;  /* 0x00000004272b7836 */ /* 0x040fe40000000000 */
[----:B------:R-:W-:Y:S01]  /*46f0*/  VIADD R44, R39, 0x8 ;  /* 0x00000008272c7836 */ /* 0x000fe20000000000 */
[----:B------:R-:W-:Y:S01]  /*4700*/  LOP3.LUT R28, R21, R16, RZ, 0xc, !PT ;  /* 0x00000010151c7212 */ /* 0x000fe200078e0cff */
[----:B------:R-:W-:-:S02]  /*4710*/  IMAD.MOV.U32 R16, RZ, RZ, R27 ;  /* 0x000000ffff107224 */ /* 0x000fc400078e001b */
[----:B------:R-:W-:Y:S01]  /*4720*/  IMAD.MOV.U32 R21, RZ, RZ, -0x1 ;  /* 0xffffffffff157424 */ /* 0x000fe200078e00ff */
[----:B------:R0:W1:Y:S01]  /*4730*/  POPC R20, R28 ;  /* 0x0000001c00147309 */ /* 0x0000620000000000 */
[----:B------:R-:W-:-:S07]  /*4740*/  VIADD R45, R39, 0x10 ;  /* 0x00000010272d7836 */ /* 0x000fce0000000000 */
[----:B01----:R-:W-:Y:S05]  /*4750*/  WARPSYNC.COLLECTIVE R21, `(.L_x_154) ;  /* 0x0000000015087348 */ /* 0x003fea0003c00000 */
[----:B-1----:R1:W2:Y:S02]  /*4760*/  SHFL.DOWN P3, R22, R16, R17, R20 ;  /* 0x0800001110167389 */ /* 0x0022a40000060014 */
[----:B012---:R-:W-:Y:S05]  /*4770*/  ENDCOLLECTIVE ;  /* 0x000000000000791b */ /* 0x007fea0003800000 */
.L_x_154:
[-C--:B------:R-:W-:Y:S02]  /*4780*/  ISETP.GE.AND P0, PT, R39, R20.reuse, PT ;  /* 0x000000142700720c */ /* 0x080fe40003f06270 */
[-C--:B------:R-:W-:Y:S01]  /*4790*/  ISETP.GT.AND P2, PT, R45, R20.reuse, PT ;  /* 0x000000142d00720c */ /* 0x080fe20003f44270 */
        /* <DEDUP_REMOVED lines=8> */
.L_x_155:
        /* <DEDUP_REMOVED lines=8> */
.L_x_156:
[----:B------:R-:W-:Y:S01]  /*48a0*/  IMAD.MOV.U32 R17, RZ, RZ, 0x8 ;  /* 0x00000008ff117424 */ /* 0x000fe200078e00ff */
[----:B------:R-:W-:Y:S02]  /*48b0*/  SEL R22, R22, RZ, !P0 ;  /* 0x000000ff16167207 */ /* 0x000fe40004000000 */
[----:B------:R-:W-:-:S03]  /*48c0*/  ISETP.GT.AND P0, PT, R44, R20, PT ;  /* 0x000000142c00720c */ /* 0x000fc60003f04270 */
[----:B------:R-:W-:Y:S02]  /*48d0*/  IMAD.IADD R27, R29, 0x1, R22 ;  /* 0x000000011d1b7824 */ /* 0x000fe400078e0216 */
[----:B------:R-:W0:Y:S02]  /*48e0*/  LDC.64 R28, c[0x0][0x390] ;  /* 0x0000e400ff1c7b82 */ /* 0x000e240000000a00 */
[----:B------:R-:W-:-:S07]  /*48f0*/  IMAD.MOV.U32 R16, RZ, RZ, R27 ;  /* 0x000000ffff107224 */ /* 0x000fce00078e001b */
[----:B0-----:R-:W-:Y:S05]  /*4900*/  WARPSYNC.COLLECTIVE R21, `(.L_x_157) ;  /* 0x0000000015087348 */ /* 0x001fea0003c00000 */
[----:B------:R1:W2:Y:S02]  /*4910*/  SHFL.DOWN P3, R22, R16, R17, R20 ;  /* 0x0800001110167389 */ /* 0x0002a40000060014 */
[----:B012---:R-:W-:Y:S05]  /*4920*/  ENDCOLLECTIVE ;  /* 0x000000000000791b */ /* 0x007fea0003800000 */
.L_x_157:
[----:B------:R-:W-:Y:S01]  /*4930*/  IMAD.MOV.U32 R17, RZ, RZ, 0x10 ;  /* 0x00000010ff117424 */ /* 0x000fe200078e00ff */
[----:B------:R-:W-:Y:S02]  /*4940*/  SEL R22, R22, RZ, !P0 ;  /* 0x000000ff16167207 */ /* 0x000fe40004000000 */
[----:B------:R-:W-:-:S03]  /*4950*/  ISETP.NE.AND P0, PT, R26, 0x65, PT ;  /* 0x000000651a00780c */ /* 0x000fc60003f05270 */
[----:B------:R-:W-:-:S04]  /*4960*/  IMAD.IADD R47, R27, 0x1, R22 ;  /* 0x000000011b2f7824 */ /* 0x000fc800078e0216 */
[----:B------:R-:W-:-:S07]  /*4970*/  IMAD.MOV.U32 R16, RZ, RZ, R47 ;  /* 0x000000ffff107224 */ /* 0x000fce00078e002f */
[----:B------:R-:W-:Y:S05]  /*4980*/  WARPSYNC.COLLECTIVE R21, `(.L_x_158) ;  /* 0x0000000015087348 */ /* 0x000fea0003c00000 */
[----:B------:R0:W1:Y:S02]  /*4990*/  SHFL.DOWN P3, R22, R16, R17, R20 ;  /* 0x0800001110167389 */ /* 0x0000640000060014 */
[----:B01----:R-:W-:Y:S05]  /*49a0*/  ENDCOLLECTIVE ;  /* 0x000000000000791b */ /* 0x003fea0003800000 */
.L_x_158:
[----:B------:R-:W-:Y:S05]  /*49b0*/  WARPSYNC.COLLECTIVE R21, `(.L_x_159) ;  /* 0x0000000015087348 */ /* 0x000fea0003c00000 */
[----:B------:R-:W-:Y:S01]  /*49c0*/  VOTE.ALL P0, P0 ;  /* 0x0000000000ff7806 */ /* 0x000fe20000000000 */
[----:B------:R-:W-:-:S12]  /*49d0*/  ENDCOLLECTIVE ;  /* 0x000000000000791b */ /* 0x000fd80003800000 */
.L_x_159:
[----:B------:R-:W-:Y:S02]  /*49e0*/  IADD3 R28, P3, PT, R28, 0x100, RZ ;  /* 0x000001001c1c7810 */ /* 0x000fe40007f7e0ff */
[----:B------:R-:W-:-:S03]  /*49f0*/  SEL R22, R22, RZ, !P2 ;  /* 0x000000ff16167207 */ /* 0x000fc60005000000 */
[----:B------:R-:W-:Y:S02]  /*4a00*/  IMAD.X R3, RZ, RZ, R29, P3 ;  /* 0x000000ffff037224 */ /* 0x000fe400018e061d */
[----:B------:R-:W-:Y:S01]  /*4a10*/  IMAD.IADD R46, R47, 0x1, R22 ;  /* 0x000000012f2e7824 */ /* 0x000fe200078e0216 */
[----:B------:R-:W-:Y:S06]  /*4a20*/  BRA `(.L_x_160) ;  /* 0xffffffc800647947 */ /* 0x000fec000383ffff */
.L_x_125:
[----:B------:R-:W-:Y:S01]  /*4a30*/  BSSY B1, `(.L_x_161) ;  /* 0x0000006000017945 */ /* 0x000fe20003800000 */
[----:B------:R-:W-:Y:S01]  /*4a40*/  PLOP3.LUT P0, PT, P0, PT, PT, 0x8, 0x80 ;  /* 0x000000000080781c */ /* 0x000fe2000070e170 */
[----:B------:R-:W-:-:S12]  /*4a50*/  IMAD.MOV.U32 R21, RZ, RZ, -0x1 ;  /* 0xffffffffff157424 */ /* 0x000fd800078e00ff */
[----:B------:R-:W-:Y:S05]  /*4a60*/  WARPSYNC.COLLECTIVE R21, `(.L_x_162) ;  /* 0x0000000015087348 */ /* 0x000fea0003c00000 */
[----:B------:R-:W-:Y:S01]  /*4a70*/  VOTE.ANY P0, P0 ;  /* 0x0000000000ff7806 */ /* 0x000fe20000000100 */
[----:B------:R-:W-:-:S12]  /*4a80*/  ENDCOLLECTIVE ;  /* 0x000000000000791b */ /* 0x000fd80003800000 */
.L_x_162:
[----:B------:R-:W-:Y:S05]  /*4a90*/  BSYNC B1 ;  /* 0x0000000000017941 */ /* 0x000fea0003800000 */
.L_x_161:
[----:B------:R-:W-:Y:S05]  /*4aa0*/  BRA `(.L_x_163) ;  /* 0xffffffc800747947 */ /* 0x000fea000383ffff */
.L_x_127:
[----:B------:R-:W-:Y:S01]  /*4ab0*/  BSSY B1, `(.L_x_164) ;  /* 0x0000006000017945 */ /* 0x000fe20003800000 */
[----:B------:R-:W-:Y:S01]  /*4ac0*/  PLOP3.LUT P0, PT, P0, PT, PT, 0x8, 0x80 ;  /* 0x000000000080781c */ /* 0x000fe2000070e170 */
[----:B------:R-:W-:-:S12]  /*4ad0*/  IMAD.MOV.U32 R21, RZ, RZ, -0x1 ;  /* 0xffffffffff157424 */ /* 0x000fd800078e00ff */
[----:B------:R-:W-:Y:S05]  /*4ae0*/  WARPSYNC.COLLECTIVE R21, `(.L_x_165) ;  /* 0x0000000015087348 */ /* 0x000fea0003c00000 */
[----:B------:R-:W-:Y:S01]  /*4af0*/  VOTE.ANY P0, P0 ;  /* 0x0000000000ff7806 */ /* 0x000fe20000000100 */
[----:B------:R-:W-:-:S12]  /*4b00*/  ENDCOLLECTIVE ;  /* 0x000000000000791b */ /* 0x000fd80003800000 */
.L_x_165:
[----:B------:R-:W-:Y:S05]  /*4b10*/  BSYNC B1 ;  /* 0x0000000000017941 */ /* 0x000fea0003800000 */
.L_x_164:
[----:B------:R-:W-:Y:S05]  /*4b20*/  BRA `(.L_x_166) ;  /* 0xffffffc800c87947 */ /* 0x000fea000383ffff */
.L_x_129:
[----:B------:R-:W-:Y:S01]  /*4b30*/  BSSY B1, `(.L_x_167) ;  /* 0x0000006000017945 */ /* 0x000fe20003800000 */
[----:B------:R-:W-:Y:S01]  /*4b40*/  PLOP3.LUT P0, PT, P0, PT, PT, 0x8, 0x80 ;  /* 0x000000000080781c */ /* 0x000fe2000070e170 */
[----:B------:R-:W-:-:S12]  /*4b50*/  IMAD.MOV.U32 R21, RZ, RZ, -0x1 ;  /* 0xffffffffff157424 */ /* 0x000fd800078e00ff */
[----:B------:R-:W-:Y:S05]  /*4b60*/  WARPSYNC.COLLECTIVE R21, `(.L_x_168) ;  /* 0x0000000015087348 */ /* 0x000fea0003c00000 */
[----:B------:R-:W-:Y:S01]  /*4b70*/  VOTE.ANY R21, PT, P0 ;  /* 0x0000000000157806 */ /* 0x000fe200000e0100 */
[----:B------:R-:W-:Y:S06]  /*4b80*/  ENDCOLLECTIVE ;  /* 0x000000000000791b */ /* 0x000fec0003800000 */
.L_x_168:
[----:B------:R-:W-:Y:S05]  /*4b90*/  BSYNC B1 ;  /* 0x0000000000017941 */ /* 0x000fea0003800000 */
.L_x_167:
        /* <DEDUP_REMOVED lines=11> */
.L_x_169:
        /* <DEDUP_REMOVED lines=9> */
.L_x_170:
        /* <DEDUP_REMOVED lines=8> */
.L_x_171:
        /* <DEDUP_REMOVED lines=8> */
.L_x_172:
        /* <DEDUP_REMOVED lines=8> */
.L_x_173:
[----:B------:R-:W-:Y:S02]  /*4e60*/  SEL R22, R22, RZ, !P0 ;  /* 0x000000ff16167207 */ /* 0x000fe40004000000 */
[----:B------:R-:W-:Y:S02]  /*4e70*/  ISETP.NE.AND P0, PT, R26, 0x65, PT ;  /* 0x000000651a00780c */ /* 0x000fe40003f05270 */
[----:B------:R-:W-:-:S11]  /*4e80*/  IADD3 R46, PT, PT, R47, R22, R46 ;  /* 0x000000162f2e7210 */ /* 0x000fd60007ffe02e */
[----:B------:R-:W-:Y:S05]  /*4e90*/  WARPSYNC.COLLECTIVE R21, `(.L_x_174) ;  /* 0x0000000015087348 */ /* 0x000fea0003c00000 */
[----:B------:R-:W-:Y:S01]  /*4ea0*/  VOTE.ALL P0, P0 ;  /* 0x0000000000ff7806 */ /* 0x000fe20000000000 */
[----:B------:R-:W-:-:S12]  /*4eb0*/  ENDCOLLECTIVE ;  /* 0x000000000000791b */ /* 0x000fd80003800000 */
.L_x_174:
[----:B------:R-:W-:Y:S05]  /*4ec0*/  BRA `(.L_x_175) ;  /* 0xffffffc800607947 */ /* 0x000fea000383ffff */
.L_x_134:
[----:B------:R-:W-:Y:S01]  /*4ed0*/  BSSY B0, `(.L_x_176) ;  /* 0x0000006000007945 */ /* 0x000fe20003800000 */
[----:B------:R-:W-:Y:S01]  /*4ee0*/  PLOP3.LUT P0, PT, P0, PT, PT, 0x8, 0x80 ;  /* 0x000000000080781c */ /* 0x000fe2000070e170 */
[----:B------:R-:W-:-:S12]  /*4ef0*/  IMAD.MOV.U32 R21, RZ, RZ, -0x1 ;  /* 0xffffffffff157424 */ /* 0x000fd800078e00ff */
[----:B------:R-:W-:Y:S05]  /*4f00*/  WARPSYNC.COLLECTIVE R21, `(.L_x_177) ;  /* 0x0000000015087348 */ /* 0x000fea0003c00000 */
[----:B------:R-:W-:Y:S01]  /*4f10*/  VOTE.ANY P0, P0 ;  /* 0x0000000000ff7806 */ /* 0x000fe20000000100 */
[----:B------:R-:W-:-:S12]  /*4f20*/  ENDCOLLECTIVE ;  /* 0x000000000000791b */ /* 0x000fd80003800000 */
.L_x_177:
[----:B------:R-:W-:Y:S05]  /*4f30*/  BSYNC B0 ;  /* 0x0000000000007941 */ /* 0x000fea0003800000 */
.L_x_176:
[----:B------:R-:W-:Y:S05]  /*4f40*/  BRA `(.L_x_178) ;  /* 0xffffffe000987947 */ /* 0x000fea000383ffff */
.L_x_136:
[----:B------:R-:W-:Y:S01]  /*4f50*/  BSSY B0, `(.L_x_179) ;  /* 0x0000006000007945 */ /* 0x000fe20003800000 */
[----:B------:R-:W-:Y:S01]  /*4f60*/  PLOP3.LUT P0, PT, P0, PT, PT, 0x8, 0x80 ;  /* 0x000000000080781c */ /* 0x000fe2000070e170 */
[----:B------:R-:W-:-:S12]  /*4f70*/  IMAD.MOV.U32 R21, RZ, RZ, -0x1 ;  /* 0xffffffffff157424 */ /* 0x000fd800078e00ff */
[----:B------:R-:W-:Y:S05]  /*4f80*/  WARPSYNC.COLLECTIVE R21, `(.L_x_180) ;  /* 0x0000000015087348 */ /* 0x000fea0003c00000 */
[----:B------:R-:W-:Y:S01]  /*4f90*/  VOTE.ANY P0, P0 ;  /* 0x0000000000ff7806 */ /* 0x000fe20000000100 */
[----:B------:R-:W-:-:S12]  /*4fa0*/  ENDCOLLECTIVE ;  /* 0x000000000000791b */ /* 0x000fd80003800000 */
.L_x_180:
[----:B------:R-:W-:Y:S05]  /*4fb0*/  BSYNC B0 ;  /* 0x0000000000007941 */ /* 0x000fea0003800000 */
.L_x_179:
[----:B------:R-:W-:Y:S05]  /*4fc0*/  BRA `(.L_x_181) ;  /* 0xffffffe000ec7947 */ /* 0x000fea000383ffff */
.L_x_138:
[----:B------:R-:W0:Y:S01]  /*4fd0*/  S2R R26, SR_GEMASK ;  /* 0x00000000001a7919 */ /* 0x000e220000003c00 */
[----:B------:R-:W-:Y:S01]  /*4fe0*/  BSSY B0, `(.L_x_182) ;  /* 0x0000006000007945 */ /* 0x000fe20003800000 */
[----:B------:R-:W-:Y:S01]  /*4ff0*/  PLOP3.LUT P0, PT, P0, PT, PT, 0x8, 0x80 ;  /* 0x000000000080781c */ /* 0x000fe2000070e170 */
[----:B------:R-:W-:-:S12]  /*5000*/  IMAD.MOV.U32 R21, RZ, RZ, -0x1 ;  /* 0xffffffffff157424 */ /* 0x000fd800078e00ff */
[----:B0-----:R-:W-:Y:S05]  /*5010*/  WARPSYNC.COLLECTIVE R21, `(.L_x_183) ;  /* 0x0000000015087348 */ /* 0x001fea0003c00000 */
[----:B------:R-:W-:Y:S01]  /*5020*/  VOTE.ANY R21, PT, P0 ;  /* 0x0000000000157806 */ /* 0x000fe200000e0100 */
[----:B0-----:R-:W-:Y:S06]  /*5030*/  ENDCOLLECTIVE ;  /* 0x000000000000791b */ /* 0x001fec0003800000 */
.L_x_183:
[----:B------:R-:W-:Y:S05]  /*5040*/  BSYNC B0 ;  /* 0x0000000000007941 */ /* 0x000fea0003800000 */
.L_x_182:
[----:B------:R-:W-:Y:S01]  /*5050*/  LOP3.LUT R21, R21, 0x80000000, R26, 0xec, !PT ;  /* 0x8000000015157812 */ /* 0x000fe200078eec1a */
[----:B------:R-:W-:-:S04]  /*5060*/  IMAD.MOV.U32 R17, RZ, RZ, 0x1 ;  /* 0x00000001ff117424 */ /* 0x000fc800078e00ff */
        /* <DEDUP_REMOVED lines=8> */
.L_x_184:
[----:B------:R-:W-:Y:S01]  /*50f0*/  ISETP.GE.AND P0, PT, R38, R20, PT ;  /* 0x000000142600720c */ /* 0x000fe20003f06270 */
[----:B------:R-:W-:-:S03]  /*5100*/  IMAD.MOV.U32 R17, RZ, RZ, 0x2 ;  /* 0x00000002ff117424 */ /* 0x000fc600078e00ff */
[----:B------:R-:W-:-:S05]  /*5110*/  SEL R22, R22, RZ, !P0 ;  /* 0x000000ff16167207 */ /* 0x000fca0004000000 */
[----:B------:R-:W-:Y:S02]  /*5120*/  IMAD.IADD R43, R22, 0x1, R19 ;  /* 0x00000001162b7824 */ /* 0x000fe400078e0213 */
[----:B------:R-:W-:Y:S02]  /*5130*/  VIADD R19, R38, 0x2 ;  /* 0x0000000226137836 */ /* 0x000fe40000000000 */
[----:B------:R-:W-:-:S03]  /*5140*/  IMAD.MOV.U32 R16, RZ, RZ, R43 ;  /* 0x000000ffff107224 */ /* 0x000fc600078e002b */
[----:B------:R-:W-:Y:S01]  /*5150*/  ISETP.GT.AND P0, PT, R19, R20, PT ;  /* 0x000000141300720c */ /* 0x000fe20003f04270 */
[----:B------:R-:W-:-:S12]  /*5160*/  VIADD R19, R38, 0x4 ;  /* 0x0000000426137836 */ /* 0x000fd80000000000 */
[----:B------:R-:W-:Y:S05]  /*5170*/  WARPSYNC.COLLECTIVE R21, `(.L_x_185) ;  /* 0x0000000015087348 */ /* 0x000fea0003c00000 */
[----:B------:R0:W1:Y:S02]  /*5180*/  SHFL.DOWN P3, R22, R16, R17, R20 ;  /* 0x0800001110167389 */ /* 0x0000640000060014 */
[----:B01----:R-:W-:Y:S05]  /*5190*/  ENDCOLLECTIVE ;  /* 0x000000000000791b */ /* 0x003fea0003800000 */
.L_x_185:
[----:B------:R-:W-:Y:S01]  /*51a0*/  IMAD.MOV.U32 R17, RZ, RZ, 0x4 ;  /* 0x00000004ff117424 */ /* 0x000fe200078e00ff */
[----:B------:R-:W-:Y:S02]  /*51b0*/  SEL R22, R22, RZ, !P0 ;  /* 0x000000ff16167207 */ /* 0x000fe40004000000 */
[----:B------:R-:W-:-:S03]  /*51c0*/  ISETP.GT.AND P0, PT, R19, R20, PT ;  /* 0x000000141300720c */ /* 0x000fc60003f04270 */
[----:B------:R-:W-:Y:S02]  /*51d0*/  IMAD.IADD R45, R43, 0x1, R22 ;  /* 0x000000012b2d7824 */ /* 0x000fe400078e0216 */
[----:B------:R-:W-:Y:S02]  /*51e0*/  VIADD R43, R38, 0x8 ;  /* 0x00000008262b7836 */ /* 0x000fe40000000000 */
[----:B------:R-:W-:-:S07]  /*51f0*/  IMAD.MOV.U32 R16, RZ, RZ, R45 ;  /* 0x000000ffff107224 */ /* 0x000fce00078e002d */
[----:B------:R-:W-:Y:S05]  /*5200*/  WARPSYNC.COLLECTIVE R21, `(.L_x_186) ;  /* 0x0000000015087348 */ /* 0x000fea0003c00000 */
[----:B------:R0:W1:Y:S02]  /*5210*/  SHFL.DOWN P3, R22, R16, R17, R20 ;  /* 0x0800001110167389 */ /* 0x0000640000060014 */
[----:B01----:R-:W-:Y:S05]  /*5220*/  ENDCOLLECTIVE ;  /* 0x000000000000791b */ /* 0x003fea0003800000 */
.L_x_186:
        /* <DEDUP_REMOVED lines=9> */
.L_x_187:
[----:B------:R-:W-:Y:S01]  /*52c0*/  IMAD.MOV.U32 R17, RZ, RZ, 0x10 ;  /* 0x00000010ff117424 */ /* 0x000fe200078e00ff */
[----:B------:R-:W-:Y:S02]  /*52d0*/  SEL R22, R22, RZ, !P0 ;  /* 0x000000ff16167207 */ /* 0x000fe40004000000 */
[----:B------:R-:W-:-:S03]  /*52e0*/  ISETP.NE.AND P0, PT, R18, 0x65, PT ;  /* 0x000000651200780c */ /* 0x000fc60003f05270 */
[----:B------:R-:W-:Y:S02]  /*52f0*/  IMAD.IADD R43, R19, 0x1, R22 ;  /* 0x00000001132b7824 */ /* 0x000fe400078e0216 */
[----:B------:R-:W-:Y:S02]  /*5300*/  VIADD R19, R38, 0x10 ;  /* 0x0000001026137836 */ /* 0x000fe40000000000 */
[----:B------:R-:W-:-:S03]  /*5310*/  IMAD.MOV.U32 R16, RZ, RZ, R43 ;  /* 0x000000ffff107224 */ /* 0x000fc600078e002b */
[----:B------:R-:W-:-:S13]  /*5320*/  ISETP.GT.AND P2, PT, R19, R20, PT ;  /* 0x000000141300720c */ /* 0x000fda0003f44270 */
[----:B------:R-:W-:Y:S05]  /*5330*/  WARPSYNC.COLLECTIVE R21, `(.L_x_188) ;  /* 0x0000000015087348 */ /* 0x000fea0003c00000 */
[----:B------:R0:W1:Y:S02]  /*5340*/  SHFL.DOWN P3, R22, R16, R17, R20 ;  /* 0x0800001110167389 */ /* 0x0000640000060014 */
[----:B01----:R-:W-:Y:S05]  /*5350*/  ENDCOLLECTIVE ;  /* 0x000000000000791b */ /* 0x003fea0003800000 */
.L_x_188:
[----:B------:R-:W-:Y:S05]  /*5360*/  WARPSYNC.COLLECTIVE R21, `(.L_x_189) ;  /* 0x0000000015087348 */ /* 0x000fea0003c00000 */
[----:B------:R-:W-:Y:S01]  /*5370*/  VOTE.ALL P0, P0 ;  /* 0x0000000000ff7806 */ /* 0x000fe20000000000 */
[----:B------:R-:W-:-:S12]  /*5380*/  ENDCOLLECTIVE ;  /* 0x000000000000791b */ /* 0x000fd80003800000 */
.L_x_189:
[----:B------:R-:W-:Y:S02]  /*5390*/  IADD3 R44, P3, PT, R44, 0x100, RZ ;  /* 0x000001002c2c7810 */ /* 0x000fe40007f7e0ff */
[----:B------:R-:W-:-:S03]  /*53a0*/  SEL R22, R22, RZ, !P2 ;  /* 0x000000ff16167207 */ /* 0x000fc60005000000 */
[----:B------:R-:W-:Y:S02]  /*53b0*/  IMAD.X R45, RZ, RZ, R45, P3 ;  /* 0x000000ffff2d7224 */ /* 0x000fe400018e062d */
[----:B------:R-:W-:Y:S01]  /*53c0*/  IMAD.IADD R46, R43, 0x1, R22 ;  /* 0x000000012b2e7824 */ /* 0x000fe200078e0216 */
[----:B------:R-:W-:Y:S06]  /*53d0*/  BRA `(.L_x_190) ;  /* 0xffffffe000847947 */ /* 0x000fec000383ffff */
.L_x_140:
[----:B------:R-:W-:Y:S01]  /*53e0*/  BSSY B0, `(.L_x_191) ;  /* 0x0000006000007945 */ /* 0x000fe20003800000 */
[----:B------:R-:W-:Y:S01]  /*53f0*/  PLOP3.LUT P0, PT, P0, PT, PT, 0x8, 0x80 ;  /* 0x000000000080781c */ /* 0x000fe2000070e170 */
[----:B------:R-:W-:-:S12]  /*5400*/  IMAD.MOV.U32 R21, RZ, RZ, -0x1 ;  /* 0xffffffffff157424 */ /* 0x000fd800078e00ff */
[----:B------:R-:W-:Y:S05]  /*5410*/  WARPSYNC.COLLECTIVE R21, `(.L_x_192) ;  /* 0x0000000015087348 */ /* 0x000fea0003c00000 */
[----:B------:R-:W-:Y:S01]  /*5420*/  VOTE.ANY P0, P0 ;  /* 0x0000000000ff7806 */ /* 0x000fe20000000100 */
[----:B------:R-:W-:-:S12]  /*5430*/  ENDCOLLECTIVE ;  /* 0x000000000000791b */ /* 0x000fd80003800000 */
.L_x_192:
[----:B------:R-:W-:Y:S05]  /*5440*/  BSYNC B0 ;  /* 0x0000000000007941 */ /* 0x000fea0003800000 */
.L_x_191:
[----:B------:R-:W-:Y:S05]  /*5450*/  BRA `(.L_x_193) ;  /* 0xffffffe0008c7947 */ /* 0x000fea000383ffff */
.L_x_142:
[----:B------:R-:W-:Y:S01]  /*5460*/  BSSY B0, `(.L_x_194) ;  /* 0x0000006000007945 */ /* 0x000fe20003800000 */
[----:B------:R-:W-:Y:S01]  /*5470*/  PLOP3.LUT P0, PT, P0, PT, PT, 0x8, 0x80 ;  /* 0x000000000080781c */ /* 0x000fe2000070e170 */
[----:B------:R-:W-:-:S12]  /*5480*/  IMAD.MOV.U32 R21, RZ, RZ, -0x1 ;  /* 0xffffffffff157424 */ /* 0x000fd800078e00ff */
[----:B------:R-:W-:Y:S05]  /*5490*/  WARPSYNC.COLLECTIVE R21, `(.L_x_195) ;  /* 0x0000000015087348 */ /* 0x000fea0003c00000 */
[----:B------:R-:W-:Y:S01]  /*54a0*/  VOTE.ANY P0, P0 ;  /* 0x0000000000ff7806 */ /* 0x000fe20000000100 */
[----:B------:R-:W-:-:S12]  /*54b0*/  ENDCOLLECTIVE ;  /* 0x000000000000791b */ /* 0x000fd80003800000 */
.L_x_195:
[----:B------:R-:W-:Y:S05]  /*54c0*/  BSYNC B0 ;  /* 0x0000000000007941 */ /* 0x000fea0003800000 */
.L_x_194:
[----:B------:R-:W-:Y:S05]  /*54d0*/  BRA `(.L_x_196) ;  /* 0xffffffe000e07947 */ /* 0x000fea000383ffff */
.L_x_144:
[----:B------:R-:W-:Y:S01]  /*54e0*/  BSSY B0, `(.L_x_197) ;  /* 0x0000006000007945 */ /* 0x000fe20003800000 */
[----:B------:R-:W-:Y:S01]  /*54f0*/  PLOP3.LUT P0, PT, P0, PT, PT, 0x8, 0x80 ;  /* 0x000000000080781c */ /* 0x000fe2000070e170 */
[----:B------:R-:W-:-:S12]  /*5500*/  IMAD.MOV.U32 R21, RZ, RZ, -0x1 ;  /* 0xffffffffff157424 */ /* 0x000fd800078e00ff */
[----:B------:R-:W-:Y:S05]  /*5510*/  WARPSYNC.COLLECTIVE R21, `(.L_x_198) ;  /* 0x0000000015087348 */ /* 0x000fea0003c00000 */
[----:B------:R-:W-:Y:S01]  /*5520*/  VOTE.ANY R21, PT, P0 ;  /* 0x0000000000157806 */ /* 0x000fe200000e0100 */
[----:B------:R-:W-:Y:S06]  /*5530*/  ENDCOLLECTIVE ;  /* 0x000000000000791b */ /* 0x000fec0003800000 */
.L_x_198:
[----:B------:R-:W-:Y:S05]  /*5540*/  BSYNC B0 ;  /* 0x0000000000007941 */ /* 0x000fea0003800000 */
.L_x_197:
        /* <DEDUP_REMOVED lines=11> */
.L_x_199:
        /* <DEDUP_REMOVED lines=11> */
.L_x_200:
        /* <DEDUP_REMOVED lines=9> */
.L_x_201:
        /* <DEDUP_REMOVED lines=8> */
.L_x_202:
        /* <DEDUP_REMOVED lines=9> */
.L_x_203:
[----:B------:R-:W-:Y:S02]  /*5850*/  SEL R22, R22, RZ, !P0 ;  /* 0x000000ff16167207 */ /* 0x000fe40004000000 */
[----:B------:R-:W-:Y:S02]  /*5860*/  ISETP.NE.AND P0, PT, R18, 0x65, PT ;  /* 0x000000651200780c */ /* 0x000fe40003f05270 */
[----:B------:R-:W-:-:S11]  /*5870*/  IADD3 R46, PT, PT, R47, R22, R46 ;  /* 0x000000162f2e7210 */ /* 0x000fd60007ffe02e */
[----:B------:R-:W-:Y:S05]  /*5880*/  WARPSYNC.COLLECTIVE R21, `(.L_x_204) ;  /* 0x0000000015087348 */ /* 0x000fea0003c00000 */
[----:B------:R-:W-:Y:S01]  /*5890*/  VOTE.ALL P0, P0 ;  /* 0x0000000000ff7806 */ /* 0x000fe20000000000 */
[----:B------:R-:W-:-:S12]  /*58a0*/  ENDCOLLECTIVE ;  /* 0x000000000000791b */ /* 0x000fd80003800000 */
.L_x_204:
[----:B------:R-:W-:Y:S05]  /*58b0*/  BRA `(.L_x_205) ;  /* 0xffffffe000787947 */ /* 0x000fea000383ffff */
.L_x_206:
        /* <DEDUP_REMOVED lines=12> */
.L_x_226:


//--------------------- .text._Z15prepare_bucketsPfS_jddPjj --------------------------
	.section	.text._Z15prepare_bucketsPfS_jddPjj,"ax",@progbits
	.align	128
        .global         _Z15prepare_bucketsPfS_jddPjj
        .type           _Z15prepare_bucketsPfS_jddPjj,@function
        .size           _Z15prepare_bucketsPfS_jddPjj,(.L_x_219 - _Z15prepare_bucketsPfS_jddPjj)
        .other          _Z15prepare_bucketsPfS_jddPjj,@"STO_CUDA_ENTRY STV_DEFAULT"
_Z15prepare_bucketsPfS_jddPjj:
.text._Z15prepare_bucketsPfS_jddPjj:
        /* <DEDUP_REMOVED lines=9> */
[----:B------:R-:W0:Y:S01]  /*0090*/  LDCU.64 UR8, c[0x0][0x3a0] ;  /* 0x00007400ff0877ac */ /* 0x000e220008000a00 */
[----:B------:R-:W1:Y:S06]  /*00a0*/  LDCU UR5, c[0x0][0x370] ;  /* 0x00006e00ff0577ac */ /* 0x000e6c0008000800 */
[----:B------:R-:W2:Y:S01]  /*00b0*/  LDC.64 R10, c[0x0][0x380] ;  /* 0x0000e000ff0a7b82 */ /* 0x000ea20000000a00 */
[----:B------:R-:W3:Y:S01]  /*00c0*/  LDCU UR4, c[0x0][0x3b0] ;  /* 0x00007600ff0477ac */ /* 0x000ee20008000800 */
[----:B------:R-:W4:Y:S06]  /*00d0*/  LDCU.64 UR6, c[0x0][0x358] ;  /* 0x00006b00ff0677ac */ /* 0x000f2c0008000a00 */
[----:B------:R-:W2:Y:S01]  /*00e0*/  LDC.64 R8, c[0x0][0x3a8] ;  /* 0x0000ea00ff087b82 */ /* 0x000ea20000000a00 */
[----:B------:R-:W0:Y:S01]  /*00f0*/  LDCU.64 UR10, c[0x0][0x398] ;  /* 0x00007300ff0a77ac */ /* 0x000e220008000a00 */
[----:B------:R-:W0:Y:S01]  /*0100*/  LDCU UR12, c[0x0][0x3b0] ;  /* 0x00007600ff0c77ac */ /* 0x000e220008000800 */
[----:B-1----:R-:W-:-:S05]  /*0110*/  IMAD R18, R18, UR5, RZ ;  /* 0x0000000512127c24 */ /* 0x002fca000f8e02ff */
[----:B------:R-:W1:Y:S01]  /*0120*/  LDC.64 R6, c[0x0][0x388] ;  /* 0x0000e200ff067b82 */ /* 0x000e620000000a00 */
[----:B0-----:R-:W-:Y:S01]  /*0130*/  DADD R12, -R12, UR8 ;  /* 0x000000080c0c7e29 */ /* 0x001fe20008000100 */
[----:B------:R-:W0:Y:S01]  /*0140*/  LDCU UR13, c[0x0][0x390] ;  /* 0x00007200ff0d77ac */ /* 0x000e220008000800 */
[----:B---3--:R-:W3:Y:S01]  /*0150*/  I2F.F64.U32 R4, UR4 ;  /* 0x0000000400047d12 */ /* 0x008ee20008201800 */
[----:B----4-:R-:W-:-:S12]  /*0160*/  UIADD3 UR4, UPT, UPT, UR4, -0x1, URZ ;  /* 0xffffffff04047890 */ /* 0x010fd8000fffe0ff */
.L_x_209:
[----:B--2---:R-:W-:-:S05]  /*0170*/  IMAD.WIDE.U32 R2, R19, 0x4, R10 ;  /* 0x0000000413027825 */ /* 0x004fca00078e000a */
[----:B----4-:R-:W2:Y:S01]  /*0180*/  LDG.E R0, desc[UR6][R2.64] ;  /* 0x0000000602007981 */ /* 0x010ea2000c1e1900 */
[----:B------:R-:W4:Y:S01]  /*0190*/  MUFU.RCP64H R17, R13 ;  /* 0x0000000d00117308 */ /* 0x000f220000001800 */
[----:B------:R-:W-:Y:S01]  /*01a0*/  IMAD.MOV.U32 R16, RZ, RZ, 0x1 ;  /* 0x00000001ff107424 */ /* 0x000fe200078e00ff */
[----:B------:R-:W-:Y:S05]  /*01b0*/  YIELD ;  /* 0x0000000000007946 */ /* 0x000fea0003800000 */
[----:B------:R-:W-:Y:S01]  /*01c0*/  BSSY.RECONVERGENT B0, `(.L_x_207) ;  /* 0x0000011000007945 */ /* 0x000fe20003800200 */
[----:B----4-:R-:W-:-:S08]  /*01d0*/  DFMA R14, -R12, R16, 1 ;  /* 0x3ff000000c0e742b */ /* 0x010fd00000000110 */
[----:B------:R-:W-:-:S08]  /*01e0*/  DFMA R20, R14, R14, R14 ;  /* 0x0000000e0e14722b */ /* 0x000fd0000000000e */
[----:B------:R-:W-:-:S08]  /*01f0*/  DFMA R20, R16, R20, R16 ;  /* 0x000000141014722b */ /* 0x000fd00000000010 */
[----:B------:R-:W-:-:S08]  /*0200*/  DFMA R16, -R12, R20, 1 ;  /* 0x3ff000000c10742b */ /* 0x000fd00000000114 */
[----:B------:R-:W-:Y:S01]  /*0210*/  DFMA R16, R20, R16, R20 ;  /* 0x000000101410722b */ /* 0x000fe20000000014 */
[----:B--2---:R-:W2:Y:S02]  /*0220*/  F2F.F64.F32 R14, R0 ;  /* 0x00000000000e7310 */ /* 0x004ea40000201800 */
[----:B--2---:R-:W-:-:S08]  /*0230*/  DADD R14, R14, -UR10 ;  /* 0x8000000a0e0e7e29 */ /* 0x004fd00008000000 */
        /* <DEDUP_REMOVED lines=8> */
[----:B01-3--:R-:W-:Y:S05]  /*02c0*/  CALL.REL.NOINC `($__internal_1_$__cuda_sm20_div_rn_f64_full) ;  /* 0x0000000000387944 */ /* 0x00bfea0003c00000 */
.L_x_208:
[----:B0-----:R-:W-:Y:S05]  /*02d0*/  BSYNC.RECONVERGENT B0 ;  /* 0x0000000000007941 */ /* 0x001fea0003800200 */
.L_x_207:
[----:B---3--:R-:W-:Y:S01]  /*02e0*/  DMUL R2, R4, R2 ;  /* 0x0000000204027228 */ /* 0x008fe20000000000 */
[----:B------:R-:W-:-:S09]  /*02f0*/  IMAD.MOV.U32 R21, RZ, RZ, 0x1 ;  /* 0x00000001ff157424 */ /* 0x000fd200078e00ff */
[----:B------:R-:W0:Y:S02]  /*0300*/  F2I.U32.F64.TRUNC R2, R2 ;  /* 0x0000000200027311 */ /* 0x000e24000030d000 */
[----:B0-----:R-:W-:-:S04]  /*0310*/  ISETP.GE.U32.AND P0, PT, R2, UR12, PT ;  /* 0x0000000c02007c0c */ /* 0x001fc8000bf06070 */
[----:B------:R-:W-:-:S05]  /*0320*/  SEL R15, R2, UR4, !P0 ;  /* 0x00000004020f7c07 */ /* 0x000fca000c000000 */
[----:B------:R-:W-:-:S06]  /*0330*/  IMAD.WIDE.U32 R14, R15, 0x4, R8 ;  /* 0x000000040f0e7825 */ /* 0x000fcc00078e0008 */
[----:B------:R-:W1:Y:S01]  /*0340*/  ATOMG.E.ADD.STRONG.GPU PT, R15, desc[UR6][R14.64], R21 ;  /* 0x800000150e0f79a8 */ /* 0x000e6200081ef106 */
[----:B------:R-:W-:-:S05]  /*0350*/  IMAD.IADD R19, R18, 0x1, R19 ;  /* 0x0000000112137824 */ /* 0x000fca00078e0213 */
[----:B------:R-:W-:Y:S01]  /*0360*/  ISETP.GE.U32.AND P0, PT, R19, UR13, PT ;  /* 0x0000000d13007c0c */ /* 0x000fe2000bf06070 */
[----:B-1----:R-:W-:-:S05]  /*0370*/  IMAD.WIDE.U32 R16, R15, 0x4, R6 ;  /* 0x000000040f107825 */ /* 0x002fca00078e0006 */
[----:B------:R4:W-:Y:S07]  /*0380*/  STG.E desc[UR6][R16.64], R0 ;  /* 0x0000000010007986 */ /* 0x0009ee000c101906 */
[----:B------:R-:W-:Y:S05]  /*0390*/  @!P0 BRA `(.L_x_209) ;  /* 0xfffffffc00748947 */ /* 0x000fea000383ffff */
[----:B------:R-:W-:Y:S05]  /*03a0*/  EXIT ;  /* 0x000000000000794d */ /* 0x000fea0003800000 */
        .weak           $__internal_1_$__cuda_sm20_div_rn_f64_full
        .type           $__internal_1_$__cuda_sm20_div_rn_f64_full,@function
        .size           $__internal_1_$__cuda_sm20_div_rn_f64_full,(.L_x_219 - $__internal_1_$__cuda_sm20_div_rn_f64_full)
$__internal_1_$__cuda_sm20_div_rn_f64_full:
[C---:B------:R-:W-:Y:S01]  /*03b0*/  FSETP.GEU.AND P0, PT, |R13|.reuse, 1.469367938527859385e-39, PT ;  /* 0x001000000d00780b */ /* 0x040fe20003f0e200 */
[----:B------:R-:W-:Y:S01]  /*03c0*/  IMAD.MOV.U32 R20, RZ, RZ, 0x1 ;  /* 0x00000001ff147424 */ /* 0x000fe200078e00ff */
[----:B------:R-:W-:Y:S01]  /*03d0*/  LOP3.LUT R2, R13, 0x800fffff, RZ, 0xc0, !PT ;  /* 0x800fffff0d027812 */ /* 0x000fe200078ec0ff */
[----:B------:R-:W-:Y:S01]  /*03e0*/  IMAD.MOV.U32 R28, RZ, RZ, 0x1ca00000 ;  /* 0x1ca00000ff1c7424 */ /* 0x000fe200078e00ff */
[C---:B------:R-:W-:Y:S01]  /*03f0*/  FSETP.GEU.AND P2, PT, |R15|.reuse, 1.469367938527859385e-39, PT ;  /* 0x001000000f00780b */ /* 0x040fe20003f4e200 */
[----:B------:R-:W-:Y:S01]  /*0400*/  BSSY.RECONVERGENT B1, `(.L_x_210) ;  /* 0x0000052000017945 */ /* 0x000fe20003800200 */
[----:B------:R-:W-:Y:S01]  /*0410*/  LOP3.LUT R3, R2, 0x3ff00000, RZ, 0xfc, !PT ;  /* 0x3ff0000002037812 */ /* 0x000fe200078efcff */
[----:B------:R-:W-:Y:S01]  /*0420*/  IMAD.MOV.U32 R2, RZ, RZ, R12 ;  /* 0x000000ffff027224 */ /* 0x000fe200078e000c */
[----:B------:R-:W-:Y:S02]  /*0430*/  LOP3.LUT R27, R15, 0x7ff00000, RZ, 0xc0, !PT ;  /* 0x7ff000000f1b7812 */ /* 0x000fe400078ec0ff */
[----:B------:R-:W-:-:S03]  /*0440*/  LOP3.LUT R30, R13, 0x7ff00000, RZ, 0xc0, !PT ;  /* 0x7ff000000d1e7812 */ /* 0x000fc600078ec0ff */
[----:B------:R-:W-:Y:S01]  /*0450*/  @!P0 DMUL R2, R12, 8.98846567431157953865e+307 ;  /* 0x7fe000000c028828 */ /* 0x000fe20000000000 */
[----:B------:R-:W-:Y:S01]  /*0460*/  ISETP.GE.U32.AND P1, PT, R27, R30, PT ;  /* 0x0000001e1b00720c */ /* 0x000fe20003f26070 */
[----:B------:R-:W-:Y:S02]  /*0470*/  IMAD.MOV.U32 R29, RZ, RZ, R27 ;  /* 0x000000ffff1d7224 */ /* 0x000fe400078e001b */
[----:B------:R-:W-:Y:S02]  /*0480*/  @!P2 LOP3.LUT R22, R13, 0x7ff00000, RZ, 0xc0, !PT ;  /* 0x7ff000000d16a812 */ /* 0x000fe400078ec0ff */
[----:B------:R-:W0:Y:S02]  /*0490*/  MUFU.RCP64H R21, R3 ;  /* 0x0000000300157308 */ /* 0x000e240000001800 */
[----:B------:R-:W-:Y:S02]  /*04a0*/  @!P2 ISETP.GE.U32.AND P3, PT, R27, R22, PT ;  /* 0x000000161b00a20c */ /* 0x000fe40003f66070 */
[----:B------:R-:W-:-:S02]  /*04b0*/  @!P0 LOP3.LUT R30, R3, 0x7ff00000, RZ, 0xc0, !PT ;  /* 0x7ff00000031e8812 */ /* 0x000fc400078ec0ff */
[----:B------:R-:W-:-:S04]  /*04c0*/  @!P2 SEL R23, R28, 0x63400000, !P3 ;  /* 0x634000001c17a807 */ /* 0x000fc80005800000 */
[----:B------:R-:W-:-:S04]  /*04d0*/  @!P2 LOP3.LUT R24, R23, 0x80000000, R15, 0xf8, !PT ;  /* 0x800000001718a812 */ /* 0x000fc800078ef80f */
[----:B------:R-:W-:Y:S01]  /*04e0*/  @!P2 LOP3.LUT R25, R24, 0x100000, RZ, 0xfc, !PT ;  /* 0x001000001819a812 */ /* 0x000fe200078efcff */
[----:B------:R-:W-:Y:S01]  /*04f0*/  @!P2 IMAD.MOV.U32 R24, RZ, RZ, RZ ;  /* 0x000000ffff18a224 */ /* 0x000fe200078e00ff */
[----:B0-----:R-:W-:-:S08]  /*0500*/  DFMA R16, R20, -R2, 1 ;  /* 0x3ff000001410742b */ /* 0x001fd00000000802 */
[----:B------:R-:W-:-:S08]  /*0510*/  DFMA R16, R16, R16, R16 ;  /* 0x000000101010722b */ /* 0x000fd00000000010 */
[----:B------:R-:W-:Y:S01]  /*0520*/  DFMA R20, R20, R16, R20 ;  /* 0x000000101414722b */ /* 0x000fe20000000014 */
[----:B------:R-:W-:Y:S01]  /*0530*/  SEL R17, R28, 0x63400000, !P1 ;  /* 0x634000001c117807 */ /* 0x000fe20004800000 */
[----:B------:R-:W-:-:S03]  /*0540*/  IMAD.MOV.U32 R16, RZ, RZ, R14 ;  /* 0x000000ffff107224 */ /* 0x000fc600078e000e */
[----:B------:R-:W-:-:S03]  /*0550*/  LOP3.LUT R17, R17, 0x800fffff, R15, 0xf8, !PT ;  /* 0x800fffff11117812 */ /* 0x000fc600078ef80f */
[----:B------:R-:W-:-:S03]  /*0560*/  DFMA R22, R20, -R2, 1 ;  /* 0x3ff000001416742b */ /* 0x000fc60000000802 */
[----:B------:R-:W-:-:S05]  /*0570*/  @!P2 DFMA R16, R16, 2, -R24 ;  /* 0x400000001010a82b */ /* 0x000fca0000000818 */
[----:B------:R-:W-:-:S05]  /*0580*/  DFMA R22, R20, R22, R20 ;  /* 0x000000161416722b */ /* 0x000fca0000000014 */
[----:B------:R-:W-:-:S03]  /*0590*/  @!P2 LOP3.LUT R29, R17, 0x7ff00000, RZ, 0xc0, !PT ;  /* 0x7ff00000111da812 */ /* 0x000fc600078ec0ff */
[----:B------:R-:W-:Y:S02]  /*05a0*/  DMUL R20, R22, R16 ;  /* 0x0000001016147228 */ /* 0x000fe40000000000 */
[----:B------:R-:W-:-:S05]  /*05b0*/  VIADD R31, R29, 0xffffffff ;  /* 0xffffffff1d1f7836 */ /* 0x000fca0000000000 */
[----:B------:R-:W-:Y:S01]  /*05c0*/  ISETP.GT.U32.AND P0, PT, R31, 0x7feffffe, PT ;  /* 0x7feffffe1f00780c */ /* 0x000fe20003f04070 */
[----:B------:R-:W-:Y:S01]  /*05d0*/  VIADD R31, R30, 0xffffffff ;  /* 0xffffffff1e1f7836 */ /* 0x000fe20000000000 */
[----:B------:R-:W-:-:S04]  /*05e0*/  DFMA R24, R20, -R2, R16 ;  /* 0x800000021418722b */ /* 0x000fc80000000010 */
[----:B------:R-:W-:-:S04]  /*05f0*/  ISETP.GT.U32.OR P0, PT, R31, 0x7feffffe, P0 ;  /* 0x7feffffe1f00780c */ /* 0x000fc80000704470 */
[----:B------:R-:W-:-:S09]  /*0600*/  DFMA R20, R22, R24, R20 ;  /* 0x000000181614722b */ /* 0x000fd20000000014 */
[----:B------:R-:W-:Y:S05]  /*0610*/  @P0 BRA `(.L_x_211) ;  /* 0x00000000006c0947 */ /* 0x000fea0003800000 */
[----:B------:R-:W-:Y:S01]  /*0620*/  LOP3.LUT R22, R13, 0x7ff00000, RZ, 0xc0, !PT ;  /* 0x7ff000000d167812 */ /* 0x000fe200078ec0ff */
[----:B------:R-:W-:-:S03]  /*0630*/  IMAD.MOV.U32 R24, RZ, RZ, RZ ;  /* 0x000000ffff187224 */ /* 0x000fc600078e00ff */
[CC--:B------:R-:W-:Y:S02]  /*0640*/  VIADDMNMX R14, R27.reuse, -R22.reuse, 0xb9600000, !PT ;  /* 0xb96000001b0e7446 */ /* 0x0c0fe40007800916 */
[----:B------:R-:W-:Y:S02]  /*0650*/  ISETP.GE.U32.AND P0, PT, R27, R22, PT ;  /* 0x000000161b00720c */ /* 0x000fe40003f06070 */
[----:B------:R-:W-:Y:S02]  /*0660*/  VIMNMX R14, PT, PT, R14, 0x46a00000, PT ;  /* 0x46a000000e0e7848 */ /* 0x000fe40003fe0100 */
[----:B------:R-:W-:-:S05]  /*0670*/  SEL R15, R28, 0x63400000, !P0 ;  /* 0x634000001c0f7807 */ /* 0x000fca0004000000 */
[----:B------:R-:W-:-:S04]  /*0680*/  IMAD.IADD R14, R14, 0x1, -R15 ;  /* 0x000000010e0e7824 */ /* 0x000fc800078e0a0f */
        /* <DEDUP_REMOVED lines=10> */
[----:B------:R-:W-:Y:S02]  /*0730*/  IMAD.MOV R3, RZ, RZ, -R14 ;  /* 0x000000ffff037224 */ /* 0x000fe400078e0a0e */
[----:B------:R-:W-:-:S06]  /*0740*/  IMAD.MOV.U32 R2, RZ, RZ, RZ ;  /* 0x000000ffff027224 */ /* 0x000fcc00078e00ff */
[----:B------:R-:W-:Y:S02]  /*0750*/  DFMA R2, R22, -R2, R20 ;  /* 0x800000021602722b */ /* 0x000fe40000000014 */
[----:B------:R-:W-:-:S04]  /*0760*/  DMUL.RP R20, R20, R24 ;  /* 0x0000001814147228 */ /* 0x000fc80000008000 */
[----:B------:R-:W-:-:S04]  /*0770*/  IADD3 R2, PT, PT, -R14, -0x43300000, RZ ;  /* 0xbcd000000e027810 */ /* 0x000fc80007ffe1ff */
[----:B------:R-:W-:Y:S02]  /*0780*/  FSETP.NEU.AND P0, PT, |R3|, R2, PT ;  /* 0x000000020300720b */ /* 0x000fe40003f0d200 */
[----:B------:R-:W-:Y:S02]  /*0790*/  LOP3.LUT R15, R21, R15, RZ, 0x3c, !PT ;  /* 0x0000000f150f7212 */ /* 0x000fe400078e3cff */
[----:B------:R-:W-:Y:S02]  /*07a0*/  FSEL R22, R20, R22, !P0 ;  /* 0x0000001614167208 */ /* 0x000fe40004000000 */
[----:B------:R-:W-:Y:S01]  /*07b0*/  FSEL R23, R15, R23, !P0 ;  /* 0x000000170f177208 */ /* 0x000fe20004000000 */
[----:B------:R-:W-:Y:S06]  /*07c0*/  BRA `(.L_x_212) ;  /* 0x0000000000547947 */ /* 0x000fec0003800000 */
.L_x_211:
        /* <DEDUP_REMOVED lines=16> */
.L_x_214:
[----:B------:R-:W-:Y:S01]  /*08d0*/  LOP3.LUT R23, R13, 0x80000, RZ, 0xfc, !PT ;  /* 0x000800000d177812 */ /* 0x000fe200078efcff */
[----:B------:R-:W-:Y:S01]  /*08e0*/  IMAD.MOV.U32 R22, RZ, RZ, R12 ;  /* 0x000000ffff167224 */ /* 0x000fe200078e000c */
[----:B------:R-:W-:Y:S06]  /*08f0*/  BRA `(.L_x_212) ;  /* 0x0000000000087947 */ /* 0x000fec0003800000 */
.L_x_213:
[----:B------:R-:W-:Y:S01]  /*0900*/  LOP3.LUT R23, R15, 0x80000, RZ, 0xfc, !PT ;  /* 0x000800000f177812 */ /* 0x000fe200078efcff */
[----:B------:R-:W-:-:S07]  /*0910*/  IMAD.MOV.U32 R22, RZ, RZ, R14 ;  /* 0x000000ffff167224 */ /* 0x000fce00078e000e */
.L_x_212:
[----:B------:R-:W-:Y:S05]  /*0920*/  BSYNC.RECONVERGENT B1 ;  /* 0x0000000000017941 */ /* 0x000fea0003800200 */
.L_x_210:
[----:B------:R-:W-:Y:S02]  /*0930*/  IMAD.MOV.U32 R27, RZ, RZ, 0x0 ;  /* 0x00000000ff1b7424 */ /* 0x000fe400078e00ff */
[----:B------:R-:W-:Y:S02]  /*0940*/  IMAD.MOV.U32 R2, RZ, RZ, R22 ;  /* 0x000000ffff027224 */ /* 0x000fe400078e0016 */
[----:B------:R-:W-:Y:S01]  /*0950*/  IMAD.MOV.U32 R3, RZ, RZ, R23 ;  /* 0x000000ffff037224 */ /* 0x000fe200078e0017 */
[----:B------:R-:W-:Y:S06]  /*0960*/  RET.REL.NODEC R26 `(_Z15prepare_bucketsPfS_jddPjj) ;  /* 0xfffffff41aa47950 */ /* 0x000fec0003c3ffff */
.L_x_215:
        /* <DEDUP_REMOVED lines=9> */
.L_x_219:


//--------------------- .nv.shared._Z13reduce_kernelPfS_ji --------------------------
	.section	.nv.shared._Z13reduce_kernelPfS_ji,"aw",@nobits
	.sectionflags	@""
	.align	4
.nv.shared._Z13reduce_kernelPfS_ji:
	.zero		5120


//--------------------- .nv.shared.reserved.0     --------------------------
	.section	.nv.shared.reserved.0,"aw",@nobits
	.weak		__nv_reservedSMEM_offset_0_alias
	.size		__nv_reservedSMEM_offset_0_alias, 0, 64
	.other		__nv_reservedSMEM_offset_0_alias,@"STO_CUDA_RESERVED_SHARED STV_DEFAULT"
__nv_reservedSMEM_offset_0_alias:
	.zero		0
	.zero		64


//--------------------- .nv.global                --------------------------
	.section	.nv.global,"aw",@nobits
.nv.global:
	.type		_ZN34_INTERNAL_387d2ae5_4_k_cu_113748c86thrust24THRUST_300001_SM_1000_NS3seqE,@object
	.size		_ZN34_INTERNAL_387d2ae5_4_k_cu_113748c86thrust24THRUST_300001_SM_1000_NS3seqE,(_ZN34_INTERNAL_387d2ae5_4_k_cu_113748c84cuda3std3__48in_placeE - _ZN34_INTERNAL_387d2ae5_4_k_cu_113748c86thrust24THRUST_300001_SM_1000_NS3seqE)
_ZN34_INTERNAL_387d2ae5_4_k_cu_113748c86thrust24THRUST_300001_SM_1000_NS3seqE:
	.zero		1
	.type		_ZN34_INTERNAL_387d2ae5_4_k_cu_113748c84cuda3std3__48in_placeE,@object
	.size		_ZN34_INTERNAL_387d2ae5_4_k_cu_113748c84cuda3std3__48in_placeE,(_ZN34_INTERNAL_387d2ae5_4_k_cu_113748c84cuda3std6ranges3__45__cpo4sizeE - _ZN34_INTERNAL_387d2ae5_4_k_cu_113748c84cuda3std3__48in_placeE)
_ZN34_INTERNAL_387d2ae5_4_k_cu_113748c84cuda3std3__48in_placeE:
	.zero		1
	.type		_ZN34_INTERNAL_387d2ae5_4_k_cu_113748c84cuda3std6ranges3__45__cpo4sizeE,@object
	.size		_ZN34_INTERNAL_387d2ae5_4_k_cu_113748c84cuda3std6ranges3__45__cpo4sizeE,(_ZN34_INTERNAL_387d2ae5_4_k_cu_113748c86thrust24THRUST_300001_SM_1000_NS12placeholders2_3E - _ZN34_INTERNAL_387d2ae5_4_k_cu_113748c84cuda3std6ranges3__45__cpo4sizeE)
_ZN34_INTERNAL_387d2ae5_4_k_cu_113748c84cuda3std6ranges3__45__cpo4sizeE:
	.zero		1
	.type		_ZN34_INTERNAL_387d2ae5_4_k_cu_113748c86thrust24THRUST_300001_SM_1000_NS12placeholders2_3E,@object
	.size		_ZN34_INTERNAL_387d2ae5_4_k_cu_113748c86thrust24THRUST_300001_SM_1000_NS12placeholders2_3E,(_ZN34_INTERNAL_387d2ae5_4_k_cu_113748c84cuda3std3__45__cpo6cbeginE - _ZN34_INTERNAL_387d2ae5_4_k_cu_113748c86thrust24THRUST_300001_SM_1000_NS12placeholders2_3E)
_ZN34_INTERNAL_387d2ae5_4_k_cu_113748c86thrust24THRUST_300001_SM_1000_NS12placeholders2_3E:
	.zero		1
	.type		_ZN34_INTERNAL_387d2ae5_4_k_cu_113748c84cuda3std3__45__cpo6cbeginE,@object
	.size		_ZN34_INTERNAL_387d2ae5_4_k_cu_113748c84cuda3std3__45__cpo6cbeginE,(_ZN34_INTERNAL_387d2ae5_4_k_cu_113748c84cuda3std6ranges3__45__cpo6cbeginE - _ZN34_INTERNAL_387d2ae5_4_k_cu_113748c84cuda3std3__45__cpo6cbeginE)
_ZN34_INTERNAL_387d2ae5_4_k_cu_113748c84cuda3std3__45__cpo6cbeginE:
	.zero		1
	.type		_ZN34_INTERNAL_387d2ae5_4_k_cu_113748c84cuda3std6ranges3__45__cpo6cbeginE,@object
	.size		_ZN34_INTERNAL_387d2ae5_4_k_cu_113748c84cuda3std6ranges3__45__cpo6cbeginE,(_ZN34_INTERNAL_387d2ae5_4_k_cu_113748c86thrust24THRUST_300001_SM_1000_NS12placeholders2_7E - _ZN34_INTERNAL_387d2ae5_4_k_cu_113748c84cuda3std6ranges3__45__cpo6cbeginE)
_ZN34_INTERNAL_387d2ae5_4_k_cu_113748c84cuda3std6ranges3__45__cpo6cbeginE:
	.zero		1
	.type		_ZN34_INTERNAL_387d2ae5_4_k_cu_113748c86thrust24THRUST_300001_SM_1000_NS12placeholders2_7E,@object
	.size		_ZN34_INTERNAL_387d2ae5_4_k_cu_113748c86thrust24THRUST_300001_SM_1000_NS12placeholders2_7E,(_ZN34_INTERNAL_387d2ae5_4_k_cu_113748c84cuda3std3__45__cpo7crbeginE - _ZN34_INTERNAL_387d2ae5_4_k_cu_113748c86thrust24THRUST_300001_SM_1000_NS12placeholders2_7E)
_ZN34_INTERNAL_387d2ae5_4_k_cu_113748c86thrust24THRUST_300001_SM_1000_NS12placeholders2_7E:
	.zero		1
	.type		_ZN34_INTERNAL_387d2ae5_4_k_cu_113748c84cuda3std3__45__cpo7crbeginE,@object
	.size		_ZN34_INTERNAL_387d2ae5_4_k_cu_113748c84cuda3std3__45__cpo7crbeginE,(_ZN34_INTERNAL_387d2ae5_4_k_cu_113748c84cuda3std6ranges3__45__cpo4nextE - _ZN34_INTERNAL_387d2ae5_4_k_cu_113748c84cuda3std3__45__cpo7crbeginE)
_ZN34_INTERNAL_387d2ae5_4_k_cu_113748c84cuda3std3__45__cpo7crbeginE:
	.zero		1
	.type		_ZN34_INTERNAL_387d2ae5_4_k_cu_113748c84cuda3std6ranges3__45__cpo4nextE,@object
	.size		_ZN34_INTERNAL_387d2ae5_4_k_cu_113748c84cuda3std6ranges3__45__cpo4nextE,(_ZN34_INTERNAL_387d2ae5_4_k_cu_113748c84cuda3std6ranges3__45__cpo4swapE - _ZN34_INTERNAL_387d2ae5_4_k_cu_113748c84cuda3std6ranges3__45__cpo4nextE)
_ZN34_INTERNAL_387d2ae5_4_k_cu_113748c84cuda3std6ranges3__45__cpo4nextE:
	.zero		1
	.type		_ZN34_INTERNAL_387d2ae5_4_k_cu_113748c84cuda3std6ranges3__45__cpo4swapE,@object
	.size		_ZN34_INTERNAL_387d2ae5_4_k_cu_113748c84cuda3std6ranges3__45__cpo4swapE,(_ZN34_INTERNAL_387d2ae5_4_k_cu_113748c86thrust24THRUST_300001_SM_1000_NS8cuda_cub10par_nosyncE - _ZN34_INTERNAL_387d2ae5_4_k_cu_113748c84cuda3std6ranges3__45__cpo4swapE)
_ZN34_INTERNAL_387d2ae5_4_k_cu_113748c84cuda3std6ranges3__45__cpo4swapE:
	.zero		1
	.type		_ZN34_INTERNAL_387d2ae5_4_k_cu_113748c86thrust24THRUST_300001_SM_1000_NS8cuda_cub10par_nosyncE,@object
	.size		_ZN34_INTERNAL_387d2ae5_4_k_cu_113748c86thrust24THRUST_300001_SM_1000_NS8cuda_cub10par_nosyncE,(_ZN34_INTERNAL_387d2ae5_4_k_cu_113748c86thrust24THRUST_300001_SM_1000_NS12placeholders2_9E - _ZN34_INTERNAL_387d2ae5_4_k_cu_113748c86thrust24THRUST_300001_SM_1000_NS8cuda_cub10par_nosyncE)
_ZN34_INTERNAL_387d2ae5_4_k_cu_113748c86thrust24THRUST_300001_SM_1000_NS8cuda_cub10par_nosyncE:
	.zero		1
	.type		_ZN34_INTERNAL_387d2ae5_4_k_cu_113748c86thrust24THRUST_300001_SM_1000_NS12placeholders2_9E,@object
	.size		_ZN34_INTERNAL_387d2ae5_4_k_cu_113748c86thrust24THRUST_300001_SM_1000_NS12placeholders2_9E,(_ZN34_INTERNAL_387d2ae5_4_k_cu_113748c84cuda3std3__436_GLOBAL__N__387d2ae5_4_k_cu_113748c86ignoreE - _ZN34_INTERNAL_387d2ae5_4_k_cu_113748c86thrust24THRUST_300001_SM_1000_NS12placeholders2_9E)
_ZN34_INTERNAL_387d2ae5_4_k_cu_113748c86thrust24THRUST_300001_SM_1000_NS12placeholders2_9E:
	.zero		1
	.type		_ZN34_INTERNAL_387d2ae5_4_k_cu_113748c84cuda3std3__436_GLOBAL__N__387d2ae5_4_k_cu_113748c86ignoreE,@object
	.size		_ZN34_INTERNAL_387d2ae5_4_k_cu_113748c84cuda3std3__436_GLOBAL__N__387d2ae5_4_k_cu_113748c86ignoreE,(_ZN34_INTERNAL_387d2ae5_4_k_cu_113748c84cuda3std6ranges3__45__cpo4dataE - _ZN34_INTERNAL_387d2ae5_4_k_cu_113748c84cuda3std3__436_GLOBAL__N__387d2ae5_4_k_cu_113748c86ignoreE)
_ZN34_INTERNAL_387d2ae5_4_k_cu_113748c84cuda3std3__436_GLOBAL__N__387d2ae5_4_k_cu_113748c86ignoreE:
	.zero		1
	.type		_ZN34_INTERNAL_387d2ae5_4_k_cu_113748c84cuda3std6ranges3__45__cpo4dataE,@object
	.size		_ZN34_INTERNAL_387d2ae5_4_k_cu_113748c84cuda3std6ranges3__45__cpo4dataE,(_ZN34_INTERNAL_387d2ae5_4_k_cu_113748c86thrust24THRUST_300001_SM_1000_NS12placeholders2_1E - _ZN34_INTERNAL_387d2ae5_4_k_cu_113748c84cuda3std6ranges3__45__cpo4dataE)
_ZN34_INTERNAL_387d2ae5_4_k_cu_113748c84cuda3std6ranges3__45__cpo4dataE:
	.zero		1
	.type		_ZN34_INTERNAL_387d2ae5_4_k_cu_113748c86thrust24THRUST_300001_SM_1000_NS12placeholders2_1E,@object
	.size		_ZN34_INTERNAL_387d2ae5_4_k_cu_113748c86thrust24THRUST_300001_SM_1000_NS12placeholders2_1E,(_ZN34_INTERNAL_387d2ae5_4_k_cu_113748c84cuda3std3__45__cpo5beginE - _ZN34_INTERNAL_387d2ae5_4_k_cu_113748c86thrust24THRUST_300001_SM_1000_NS12placeholders2_1E)
_ZN34_INTERNAL_387d2ae5_4_k_cu_113748c86thrust24THRUST_300001_SM_1000_NS12placeholders2_1E:
	.zero		1
	.type		_ZN34_INTERNAL_387d2ae5_4_k_cu_113748c84cuda3std3__45__cpo5beginE,@object
	.size		_ZN34_INTERNAL_387d2ae5_4_k_cu_113748c84cuda3std3__45__cpo5beginE,(_ZN34_INTERNAL_387d2ae5_4_k_cu_113748c84cuda3std6ranges3__45__cpo5beginE - _ZN34_INTERNAL_387d2ae5_4_k_cu_113748c84cuda3std3__45__cpo5beginE)
_ZN34_INTERNAL_387d2ae5_4_k_cu_113748c84cuda3std3__45__cpo5beginE:
	.zero		1
	.type		_ZN34_INTERNAL_387d2ae5_4_k_cu_113748c84cuda3std6ranges3__45__cpo5beginE,@object
	.size		_ZN34_INTERNAL_387d2ae5_4_k_cu_113748c84cuda3std6ranges3__45__cpo5beginE,(_ZN34_INTERNAL_387d2ae5_4_k_cu_113748c86thrust24THRUST_300001_SM_1000_NS12placeholders2_5E - _ZN34_INTERNAL_387d2ae5_4_k_cu_113748c84cuda3std6ranges3__45__cpo5beginE)
_ZN34_INTERNAL_387d2ae5_4_k_cu_113748c84cuda3std6ranges3__45__cpo5beginE:
	.zero		1
	.type		_ZN34_INTERNAL_387d2ae5_4_k_cu_113748c86thrust24THRUST_300001_SM_1000_NS12placeholders2_5E,@object
	.size		_ZN34_INTERNAL_387d2ae5_4_k_cu_113748c86thrust24THRUST_300001_SM_1000_NS12placeholders2_5E,(_ZN34_INTERNAL_387d2ae5_4_k_cu_113748c84cuda3std3__45__cpo6rbeginE - _ZN34_INTERNAL_387d2ae5_4_k_cu_113748c86thrust24THRUST_300001_SM_1000_NS12placeholders2_5E)
_ZN34_INTERNAL_387d2ae5_4_k_cu_113748c86thrust24THRUST_300001_SM_1000_NS12placeholders2_5E:
	.zero		1
	.type		_ZN34_INTERNAL_387d2ae5_4_k_cu_113748c84cuda3std3__45__cpo6rbeginE,@object
	.size		_ZN34_INTERNAL_387d2ae5_4_k_cu_113748c84cuda3std3__45__cpo6rbeginE,(_ZN34_INTERNAL_387d2ae5_4_k_cu_113748c84cuda3std6ranges3__45__cpo7advanceE - _ZN34_INTERNAL_387d2ae5_4_k_cu_113748c84cuda3std3__45__cpo6rbeginE)
_ZN34_INTERNAL_387d2ae5_4_k_cu_113748c84cuda3std3__45__cpo6rbeginE:
	.zero		1
	.type		_ZN34_INTERNAL_387d2ae5_4_k_cu_113748c84cuda3std6ranges3__45__cpo7advanceE,@object
	.size		_ZN34_INTERNAL_387d2ae5_4_k_cu_113748c84cuda3std6ranges3__45__cpo7advanceE,(_ZN34_INTERNAL_387d2ae5_4_k_cu_113748c84cuda3std3__47nulloptE - _ZN34_INTERNAL_387d2ae5_4_k_cu_113748c84cuda3std6ranges3__45__cpo7advanceE)
_ZN34_INTERNAL_387d2ae5_4_k_cu_113748c84cuda3std6ranges3__45__cpo7advanceE:
	.zero		1
	.type		_ZN34_INTERNAL_387d2ae5_4_k_cu_113748c84cuda3std3__47nulloptE,@object
	.size		_ZN34_INTERNAL_387d2ae5_4_k_cu_113748c84cuda3std3__47nulloptE,(_ZN34_INTERNAL_387d2ae5_4_k_cu_113748c84cuda3std6ranges3__45__cpo8distanceE - _ZN34_INTERNAL_387d2ae5_4_k_cu_113748c84cuda3std3__47nulloptE)
_ZN34_INTERNAL_387d2ae5_4_k_cu_113748c84cuda3std3__47nulloptE:
	.zero		1
	.type		_ZN34_INTERNAL_387d2ae5_4_k_cu_113748c84cuda3std6ranges3__45__cpo8distanceE,@object
	.size		_ZN34_INTERNAL_387d2ae5_4_k_cu_113748c84cuda3std6ranges3__45__cpo8distanceE,(_ZN34_INTERNAL_387d2ae5_4_k_cu_113748c86thrust24THRUST_300001_SM_1000_NS12placeholders3_10E - _ZN34_INTERNAL_387d2ae5_4_k_cu_113748c84cuda3std6ranges3__45__cpo8distanceE)
_ZN34_INTERNAL_387d2ae5_4_k_cu_113748c84cuda3std6ranges3__45__cpo8distanceE:
	.zero		1
	.type		_ZN34_INTERNAL_387d2ae5_4_k_cu_113748c86thrust24THRUST_300001_SM_1000_NS12placeholders3_10E,@object
	.size		_ZN34_INTERNAL_387d2ae5_4_k_cu_113748c86thrust24THRUST_300001_SM_1000_NS12placeholders3_10E,(_ZN34_INTERNAL_387d2ae5_4_k_cu_113748c84cuda3std3__419piecewise_constructE - _ZN34_INTERNAL_387d2ae5_4_k_cu_113748c86thrust24THRUST_300001_SM_1000_NS12placeholders3_10E)
_ZN34_INTERNAL_387d2ae5_4_k_cu_113748c86thrust24THRUST_300001_SM_1000_NS12placeholders3_10E:
	.zero		1
	.type		_ZN34_INTERNAL_387d2ae5_4_k_cu_113748c84cuda3std3__419piecewise_constructE,@object
	.size		_ZN34_INTERNAL_387d2ae5_4_k_cu_113748c84cuda3std3__419piecewise_constructE,(_ZN34_INTERNAL_387d2ae5_4_k_cu_113748c84cuda3std6ranges3__45__cpo5cdataE - _ZN34_INTERNAL_387d2ae5_4_k_cu_113748c84cuda3std3__419piecewise_constructE)
_ZN34_INTERNAL_387d2ae5_4_k_cu_113748c84cuda3std3__419piecewise_constructE:
	.zero		1
	.type		_ZN34_INTERNAL_387d2ae5_4_k_cu_113748c84cuda3std6ranges3__45__cpo5cdataE,@object
	.size		_ZN34_INTERNAL_387d2ae5_4_k_cu_113748c84cuda3std6ranges3__45__cpo5cdataE,(_ZN34_INTERNAL_387d2ae5_4_k_cu_113748c86thrust24THRUST_300001_SM_1000_NS12placeholders2_2E - _ZN34_INTERNAL_387d2ae5_4_k_cu_113748c84cuda3std6ranges3__45__cpo5cdataE)
_ZN34_INTERNAL_387d2ae5_4_k_cu_113748c84cuda3std6ranges3__45__cpo5cdataE:
	.zero		1
	.type		_ZN34_INTERNAL_387d2ae5_4_k_cu_113748c86thrust24THRUST_300001_SM_1000_NS12placeholders2_2E,@object
	.size		_ZN34_INTERNAL_387d2ae5_4_k_cu_113748c86thrust24THRUST_300001_SM_1000_NS12placeholders2_2E,(_ZN34_INTERNAL_387d2ae5_4_k_cu_113748c84cuda3std3__45__cpo3endE - _ZN34_INTERNAL_387d2ae5_4_k_cu_113748c86thrust24THRUST_300001_SM_1000_NS12placeholders2_2E)
_ZN34_INTERNAL_387d2ae5_4_k_cu_113748c86thrust24THRUST_300001_SM_1000_NS12placeholders2_2E:
	.zero		1
	.type		_ZN34_INTERNAL_387d2ae5_4_k_cu_113748c84cuda3std3__45__cpo3endE,@object
	.size		_ZN34_INTERNAL_387d2ae5_4_k_cu_113748c84cuda3std3__45__cpo3endE,(_ZN34_INTERNAL_387d2ae5_4_k_cu_113748c84cuda3std6ranges3__45__cpo3endE - _ZN34_INTERNAL_387d2ae5_4_k_cu_113748c84cuda3std3__45__cpo3endE)
_ZN34_INTERNAL_387d2ae5_4_k_cu_113748c84cuda3std3__45__cpo3endE:
	.zero		1
	.type		_ZN34_INTERNAL_387d2ae5_4_k_cu_113748c84cuda3std6ranges3__45__cpo3endE,@object
	.size		_ZN34_INTERNAL_387d2ae5_4_k_cu_113748c84cuda3std6ranges3__45__cpo3endE,(_ZN34_INTERNAL_387d2ae5_4_k_cu_113748c86thrust24THRUST_300001_SM_1000_NS12placeholders2_6E - _ZN34_INTERNAL_387d2ae5_4_k_cu_113748c84cuda3std6ranges3__45__cpo3endE)
_ZN34_INTERNAL_387d2ae5_4_k_cu_113748c84cuda3std6ranges3__45__cpo3endE:
	.zero		1
	.type		_ZN34_INTERNAL_387d2ae5_4_k_cu_113748c86thrust24THRUST_300001_SM_1000_NS12placeholders2_6E,@object
	.size		_ZN34_INTERNAL_387d2ae5_4_k_cu_113748c86thrust24THRUST_300001_SM_1000_NS12placeholders2_6E,(_ZN34_INTERNAL_387d2ae5_4_k_cu_113748c84cuda3std3__45__cpo4rendE - _ZN34_INTERNAL_387d2ae5_4_k_cu_113748c86thrust24THRUST_300001_SM_1000_NS12placeholders2_6E)
_ZN34_INTERNAL_387d2ae5_4_k_cu_113748c86thrust24THRUST_300001_SM_1000_NS12placeholders2_6E:
	.zero		1
	.type		_ZN34_INTERNAL_387d2ae5_4_k_cu_113748c84cuda3std3__45__cpo4rendE,@object
	.size		_ZN34_INTERNAL_387d2ae5_4_k_cu_113748c84cuda3std3__45__cpo4rendE,(_ZN34_INTERNAL_387d2ae5_4_k_cu_113748c84cuda3std6ranges3__45__cpo9iter_swapE - _ZN34_INTERNAL_387d2ae5_4_k_cu_113748c84cuda3std3__45__cpo4rendE)
_ZN34_INTERNAL_387d2ae5_4_k_cu_113748c84cuda3std3__45__cpo4rendE:
	.zero		1
	.type		_ZN34_INTERNAL_387d2ae5_4_k_cu_113748c84cuda3std6ranges3__45__cpo9iter_swapE,@object
	.size		_ZN34_INTERNAL_387d2ae5_4_k_cu_113748c84cuda3std6ranges3__45__cpo9iter_swapE,(_ZN34_INTERNAL_387d2ae5_4_k_cu_113748c84cuda3std3__48unexpectE - _ZN34_INTERNAL_387d2ae5_4_k_cu_113748c84cuda3std6ranges3__45__cpo9iter_swapE)
_ZN34_INTERNAL_387d2ae5_4_k_cu_113748c84cuda3std6ranges3__45__cpo9iter_swapE:
	.zero		1
	.type		_ZN34_INTERNAL_387d2ae5_4_k_cu_113748c84cuda3std3__48unexpectE,@object
	.size		_ZN34_INTERNAL_387d2ae5_4_k_cu_113748c84cuda3std3__48unexpectE,(_ZN34_INTERNAL_387d2ae5_4_k_cu_113748c86thrust24THRUST_300001_SM_1000_NS8cuda_cub3parE - _ZN34_INTERNAL_387d2ae5_4_k_cu_113748c84cuda3std3__48unexpectE)
_ZN34_INTERNAL_387d2ae5_4_k_cu_113748c84cuda3std3__48unexpectE:
	.zero		1
	.type		_ZN34_INTERNAL_387d2ae5_4_k_cu_113748c86thrust24THRUST_300001_SM_1000_NS8cuda_cub3parE,@object
	.size		_ZN34_INTERNAL_387d2ae5_4_k_cu_113748c86thrust24THRUST_300001_SM_1000_NS8cuda_cub3parE,(_ZN34_INTERNAL_387d2ae5_4_k_cu_113748c86thrust24THRUST_300001_SM_1000_NS12placeholders2_4E - _ZN34_INTERNAL_387d2ae5_4_k_cu_113748c86thrust24THRUST_300001_SM_1000_NS8cuda_cub3parE)
_ZN34_INTERNAL_387d2ae5_4_k_cu_113748c86thrust24THRUST_300001_SM_1000_NS8cuda_cub3parE:
	.zero		1
	.type		_ZN34_INTERNAL_387d2ae5_4_k_cu_113748c86thrust24THRUST_300001_SM_1000_NS12placeholders2_4E,@object
	.size		_ZN34_INTERNAL_387d2ae5_4_k_cu_113748c86thrust24THRUST_300001_SM_1000_NS12placeholders2_4E,(_ZN34_INTERNAL_387d2ae5_4_k_cu_113748c84cuda3std3__45__cpo4cendE - _ZN34_INTERNAL_387d2ae5_4_k_cu_113748c86thrust24THRUST_300001_SM_1000_NS12placeholders2_4E)
_ZN34_INTERNAL_387d2ae5_4_k_cu_113748c86thrust24THRUST_300001_SM_1000_NS12placeholders2_4E:
	.zero		1
	.type		_ZN34_INTERNAL_387d2ae5_4_k_cu_113748c84cuda3std3__45__cpo4cendE,@object
	.size		_ZN34_INTERNAL_387d2ae5_4_k_cu_113748c84cuda3std3__45__cpo4cendE,(_ZN34_INTERNAL_387d2ae5_4_k_cu_113748c84cuda3std6ranges3__45__cpo4cendE - _ZN34_INTERNAL_387d2ae5_4_k_cu_113748c84cuda3std3__45__cpo4cendE)
_ZN34_INTERNAL_387d2ae5_4_k_cu_113748c84cuda3std3__45__cpo4cendE:
	.zero		1
	.type		_ZN34_INTERNAL_387d2ae5_4_k_cu_113748c84cuda3std6ranges3__45__cpo4cendE,@object
	.size		_ZN34_INTERNAL_387d2ae5_4_k_cu_113748c84cuda3std6ranges3__45__cpo4cendE,(_ZN34_INTERNAL_387d2ae5_4_k_cu_113748c84cuda3std3__420unreachable_sentinelE - _ZN34_INTERNAL_387d2ae5_4_k_cu_113748c84cuda3std6ranges3__45__cpo4cendE)
_ZN34_INTERNAL_387d2ae5_4_k_cu_113748c84cuda3std6ranges3__45__cpo4cendE:
	.zero		1
	.type		_ZN34_INTERNAL_387d2ae5_4_k_cu_113748c84cuda3std3__420unreachable_sentinelE,@object
	.size		_ZN34_INTERNAL_387d2ae5_4_k_cu_113748c84cuda3std3__420unreachable_sentinelE,(_ZN34_INTERNAL_387d2ae5_4_k_cu_113748c84cuda3std6ranges3__45__cpo5ssizeE - _ZN34_INTERNAL_387d2ae5_4_k_cu_113748c84cuda3std3__420unreachable_sentinelE)
_ZN34_INTERNAL_387d2ae5_4_k_cu_113748c84cuda3std3__420unreachable_sentinelE:
	.zero		1
	.type		_ZN34_INTERNAL_387d2ae5_4_k_cu_113748c84cuda3std6ranges3__45__cpo5ssizeE,@object
	.size		_ZN34_INTERNAL_387d2ae5_4_k_cu_113748c84cuda3std6ranges3__45__cpo5ssizeE,(_ZN34_INTERNAL_387d2ae5_4_k_cu_113748c86thrust24THRUST_300001_SM_1000_NS12placeholders2_8E - _ZN34_INTERNAL_387d2ae5_4_k_cu_113748c84cuda3std6ranges3__45__cpo5ssizeE)
_ZN34_INTERNAL_387d2ae5_4_k_cu_113748c84cuda3std6ranges3__45__cpo5ssizeE:
	.zero		1
	.type		_ZN34_INTERNAL_387d2ae5_4_k_cu_113748c86thrust24THRUST_300001_SM_1000_NS12placeholders2_8E,@object
	.size		_ZN34_INTERNAL_387d2ae5_4_k_cu_113748c86thrust24THRUST_300001_SM_1000_NS12placeholders2_8E,(_ZN34_INTERNAL_387d2ae5_4_k_cu_113748c84cuda3std3__45__cpo5crendE - _ZN34_INTERNAL_387d2ae5_4_k_cu_113748c86thrust24THRUST_300001_SM_1000_NS12placeholders2_8E)
_ZN34_INTERNAL_387d2ae5_4_k_cu_113748c86thrust24THRUST_300001_SM_1000_NS12placeholders2_8E:
	.zero		1
	.type		_ZN34_INTERNAL_387d2ae5_4_k_cu_113748c84cuda3std3__45__cpo5crendE,@object
	.size		_ZN34_INTERNAL_387d2ae5_4_k_cu_113748c84cuda3std3__45__cpo5crendE,(_ZN34_INTERNAL_387d2ae5_4_k_cu_113748c84cuda3std6ranges3__45__cpo4prevE - _ZN34_INTERNAL_387d2ae5_4_k_cu_113748c84cuda3std3__45__cpo5crendE)
_ZN34_INTERNAL_387d2ae5_4_k_cu_113748c84cuda3std3__45__cpo5crendE:
	.zero		1
	.type		_ZN34_INTERNAL_387d2ae5_4_k_cu_113748c84cuda3std6ranges3__45__cpo4prevE,@object
	.size		_ZN34_INTERNAL_387d2ae5_4_k_cu_113748c84cuda3std6ranges3__45__cpo4prevE,(_ZN34_INTERNAL_387d2ae5_4_k_cu_113748c84cuda3std6ranges3__45__cpo9iter_moveE - _ZN34_INTERNAL_387d2ae5_4_k_cu_113748c84cuda3std6ranges3__45__cpo4prevE)
_ZN34_INTERNAL_387d2ae5_4_k_cu_113748c84cuda3std6ranges3__45__cpo4prevE:
	.zero		1
	.type		_ZN34_INTERNAL_387d2ae5_4_k_cu_113748c84cuda3std6ranges3__45__cpo9iter_moveE,@object
	.size		_ZN34_INTERNAL_387d2ae5_4_k_cu_113748c84cuda3std6ranges3__45__cpo9iter_moveE,(_ZN34_INTERNAL_387d2ae5_4_k_cu_113748c86thrust24THRUST_300001_SM_1000_NS6system6detail10sequential3seqE - _ZN34_INTERNAL_387d2ae5_4_k_cu_113748c84cuda3std6ranges3__45__cpo9iter_moveE)
_ZN34_INTERNAL_387d2ae5_4_k_cu_113748c84cuda3std6ranges3__45__cpo9iter_moveE:
	.zero		1
	.type		_ZN34_INTERNAL_387d2ae5_4_k_cu_113748c86thrust24THRUST_300001_SM_1000_NS6system6detail10sequential3seqE,@object
	.size		_ZN34_INTERNAL_387d2ae5_4_k_cu_113748c86thrust24THRUST_300001_SM_1000_NS6system6detail10sequential3seqE,(.L_31 - _ZN34_INTERNAL_387d2ae5_4_k_cu_113748c86thrust24THRUST_300001_SM_1000_NS6system6detail10sequential3seqE)
_ZN34_INTERNAL_387d2ae5_4_k_cu_113748c86thrust24THRUST_300001_SM_1000_NS6system6detail10sequential3seqE:
	.zero		1
.L_31:


//--------------------- .nv.shared._ZN3cub18CUB_300001_SM_10006detail4scan16DeviceScanKernelINS2_10policy_hubIjjjmN4cuda3std3__44plusIvEEE10Policy1000EN6thrust24THRUST_300001_SM_1000_NS10device_ptrIjEESF_NS0_13ScanTileStateIjLb1EEES9_NS1_10InputValueIjPjEEmjLb0EjEEvT0_T1_T2_iT3_T4_T5_ --------------------------
	.section	.nv.shared._ZN3cub18CUB_300001_SM_10006detail4scan16DeviceScanKernelINS2_10policy_hubIjjjmN4cuda3std3__44plusIvEEE10Policy1000EN6thrust24THRUST_300001_SM_1000_NS10device_ptrIjEESF_NS0_13ScanTileStateIjLb1EEES9_NS1_10InputValueIjPjEEmjLb0EjEEvT0_T1_T2_iT3_T4_T5_,"aw",@nobits
	.sectionflags	@""
	.align	16
.nv.shared._ZN3cub18CUB_300001_SM_10006detail4scan16DeviceScanKernelINS2_10policy_hubIjjjmN4cuda3std3__44plusIvEEE10Policy1000EN6thrust24THRUST_300001_SM_1000_NS10device_ptrIjEESF_NS0_13ScanTileStateIjLb1EEES9_NS1_10InputValueIjPjEEmjLb0EjEEvT0_T1_T2_iT3_T4_T5_:
	.zero		32656


//--------------------- .nv.shared._Z19bucket_bitonic_sortPfS_jPjS0_S0_S0_jS0_ --------------------------
	.section	.nv.shared._Z19bucket_bitonic_sortPfS_jPjS0_S0_S0_jS0_,"aw",@nobits
	.sectionflags	@""
	.align	4
.nv.shared._Z19bucket_bitonic_sortPfS_jPjS0_S0_S0_jS0_:
	.zero		9216


//--------------------- .nv.shared._ZN3cub18CUB_300001_SM_10006detail4scan16DeviceScanKernelINS2_10policy_hubIjjjjN4cuda3std3__44plusIvEEE10Policy1000EN6thrust24THRUST_300001_SM_1000_NS10device_ptrIjEESF_NS0_13ScanTileStateIjLb1EEES9_NS1_10InputValueIjPjEEjjLb0EjEEvT0_T1_T2_iT3_T4_T5_ --------------------------
	.section	.nv.shared._ZN3cub18CUB_300001_SM_10006detail4scan16DeviceScanKernelINS2_10policy_hubIjjjjN4cuda3std3__44plusIvEEE10Policy1000EN6thrust24THRUST_300001_SM_1000_NS10device_ptrIjEESF_NS0_13ScanTileStateIjLb1EEES9_NS1_10InputValueIjPjEEjjLb0EjEEvT0_T1_T2_iT3_T4_T5_,"aw",@nobits
	.sectionflags	@""
	.align	16
.nv.shared._ZN3cub18CUB_300001_SM_10006detail4scan16DeviceScanKernelINS2_10policy_hubIjjjjN4cuda3std3__44plusIvEEE10Policy1000EN6thrust24THRUST_300001_SM_1000_NS10device_ptrIjEESF_NS0_13ScanTileStateIjLb1EEES9_NS1_10InputValueIjPjEEjjLb0EjEEvT0_T1_T2_iT3_T4_T5_:
	.zero		34832


//--------------------- .nv.constant0._Z13reduce_kernelPfS_ji --------------------------
	.section	.nv.constant0._Z13reduce_kernelPfS_ji,"a",@progbits
	.sectionflags	@""
	.align	4
.nv.constant0._Z13reduce_kernelPfS_ji:
	.zero		920


//--------------------- .nv.constant0._ZN3cub18CUB_300001_SM_10006detail4scan20DeviceScanInitKernelINS0_13ScanTileStateIjLb1EEEEEvT_i --------------------------
	.section	.nv.constant0._ZN3cub18CUB_300001_SM_10006detail4scan20DeviceScanInitKernelINS0_13ScanTileStateIjLb1EEEEEvT_i,"a",@progbits
	.sectionflags	@""
	.align	4
.nv.constant0._ZN3cub18CUB_300001_SM_10006detail4scan20DeviceScanInitKernelINS0_13ScanTileStateIjLb1EEEEEvT_i:
	.zero		908


//--------------------- .nv.constant0._Z16histogram_kernelPfjddPjj --------------------------
	.section	.nv.constant0._Z16histogram_kernelPfjddPjj,"a",@progbits
	.sectionflags	@""
	.align	4
.nv.constant0._Z16histogram_kernelPfjddPjj:
	.zero		940


//--------------------- .nv.constant0._ZN3cub18CUB_300001_SM_10006detail4scan16DeviceScanKernelINS2_10policy_hubIjjjmN4cuda3std3__44plusIvEEE10Policy1000EN6thrust24THRUST_300001_SM_1000_NS10device_ptrIjEESF_NS0_13ScanTileStateIjLb1EEES9_NS1_10InputValueIjPjEEmjLb0EjEEvT0_T1_T2_iT3_T4_T5_ --------------------------
	.section	.nv.constant0._ZN3cub18CUB_300001_SM_10006detail4scan16DeviceScanKernelINS2_10policy_hubIjjjmN4cuda3std3__44plusIvEEE10Policy1000EN6thrust24THRUST_300001_SM_1000_NS10device_ptrIjEESF_NS0_13ScanTileStateIjLb1EEES9_NS1_10InputValueIjPjEEmjLb0EjEEvT0_T1_T2_iT3_T4_T5_,"a",@progbits
	.sectionflags	@""
	.align	4
.nv.constant0._ZN3cub18CUB_300001_SM_10006detail4scan16DeviceScanKernelINS2_10policy_hubIjjjmN4cuda3std3__44plusIvEEE10Policy1000EN6thrust24THRUST_300001_SM_1000_NS10device_ptrIjEESF_NS0_13ScanTileStateIjLb1EEES9_NS1_10InputValueIjPjEEmjLb0EjEEvT0_T1_T2_iT3_T4_T5_:
	.zero		952


//--------------------- .nv.constant0._Z19bucket_bitonic_sortPfS_jPjS0_S0_S0_jS0_ --------------------------
	.section	.nv.constant0._Z19bucket_bitonic_sortPfS_jPjS0_S0_S0_jS0_,"a",@progbits
	.sectionflags	@""
	.align	4
.nv.constant0._Z19bucket_bitonic_sortPfS_jPjS0_S0_S0_jS0_:
	.zero		968


//--------------------- .nv.constant0._ZN3cub18CUB_300001_SM_10006detail11EmptyKernelIvEEvv --------------------------
	.section	.nv.constant0._ZN3cub18CUB_300001_SM_10006detail11EmptyKernelIvEEvv,"a",@progbits
	.sectionflags	@""
	.align	4
.nv.constant0._ZN3cub18CUB_300001_SM_10006detail11EmptyKernelIvEEvv:
	.zero		896


//--------------------- .nv.constant0._ZN3cub18CUB_300001_SM_10006detail4scan16DeviceScanKernelINS2_10policy_hubIjjjjN4cuda3std3__44plusIvEEE10Policy1000EN6thrust24THRUST_300001_SM_1000_NS10device_ptrIjEESF_NS0_13ScanTileStateIjLb1EEES9_NS1_10InputValueIjPjEEjjLb0EjEEvT0_T1_T2_iT3_T4_T5_ --------------------------
	.section	.nv.constant0._ZN3cub18CUB_300001_SM_10006detail4scan16DeviceScanKernelINS2_10policy_hubIjjjjN4cuda3std3__44plusIvEEE10Policy1000EN6thrust24THRUST_300001_SM_1000_NS10device_ptrIjEESF_NS0_13ScanTileStateIjLb1EEES9_NS1_10InputValueIjPjEEjjLb0EjEEvT0_T1_T2_iT3_T4_T5_,"a",@progbits
	.sectionflags	@""
	.align	4
.nv.constant0._ZN3cub18CUB_300001_SM_10006detail4scan16DeviceScanKernelINS2_10policy_hubIjjjjN4cuda3std3__44plusIvEEE10Policy1000EN6thrust24THRUST_300001_SM_1000_NS10device_ptrIjEESF_NS0_13ScanTileStateIjLb1EEES9_NS1_10InputValueIjPjEEjjLb0EjEEvT0_T1_T2_iT3_T4_T5_:
	.zero		948


//--------------------- .nv.constant0._Z15prepare_bucketsPfS_jddPjj --------------------------
	.section	.nv.constant0._Z15prepare_bucketsPfS_jddPjj,"a",@progbits
	.sectionflags	@""
	.align	4
.nv.constant0._Z15prepare_bucketsPfS_jddPjj:
	.zero		948


//--------------------- SYMBOLS --------------------------

	.type		.nv.reservedSmem.offset0,@object
	.size		.nv.reservedSmem.offset0,0x4
	.type		.nv.reservedSmem.cap,@object
	.size		.nv.reservedSmem.cap,0x4
